//
// Generated by NVIDIA NVVM Compiler
//
// Compiler Build ID: CL-36424714
// Cuda compilation tools, release 13.0, V13.0.88
// Based on NVVM 20.0.0
//

.version 9.0
.target sm_100
.address_size 64

	// .globl	_Z19local_access_kernelPfS_mi

.visible .entry _Z19local_access_kernelPfS_mi(
	.param .u64 .ptr .align 1 _Z19local_access_kernelPfS_mi_param_0,
	.param .u64 .ptr .align 1 _Z19local_access_kernelPfS_mi_param_1,
	.param .u64 _Z19local_access_kernelPfS_mi_param_2,
	.param .u32 _Z19local_access_kernelPfS_mi_param_3
)
{
	.reg .pred 	%p<11>;
	.reg .b32 	%r<15>;
	.reg .b32 	%f<30>;
	.reg .b64 	%rd<42>;

	ld.param.u64 	%rd20, [_Z19local_access_kernelPfS_mi_param_0];
	ld.param.u64 	%rd21, [_Z19local_access_kernelPfS_mi_param_1];
	ld.param.u64 	%rd22, [_Z19local_access_kernelPfS_mi_param_2];
	ld.param.u32 	%r4, [_Z19local_access_kernelPfS_mi_param_3];
	mov.u32 	%r5, %ctaid.x;
	mov.u32 	%r6, %ntid.x;
	mov.u32 	%r7, %tid.x;
	mad.lo.s32 	%r1, %r5, %r6, %r7;
	mov.u32 	%r8, %nctaid.x;
	mul.lo.s32 	%r9, %r8, %r6;
	cvt.s64.s32 	%rd1, %r9;
	or.b64  	%rd23, %rd22, %rd1;
	and.b64  	%rd24, %rd23, -4294967296;
	setp.ne.s64 	%p1, %rd24, 0;
	@%p1 bra 	$L__BB0_2;
	cvt.u32.u64 	%r10, %rd1;
	cvt.u32.u64 	%r11, %rd22;
	div.u32 	%r12, %r11, %r10;
	cvt.u64.u32 	%rd38, %r12;
	bra.uni 	$L__BB0_3;
$L__BB0_2:
	div.u64 	%rd38, %rd22, %rd1;
$L__BB0_3:
	cvt.s64.s32 	%rd25, %r1;
	mul.lo.s64 	%rd5, %rd38, %rd25;
	add.s64 	%rd26, %rd5, %rd38;
	min.u64 	%rd6, %rd26, %rd22;
	setp.lt.s32 	%p2, %r4, 1;
	mov.f32 	%f28, 0f00000000;
	@%p2 bra 	$L__BB0_14;
	sub.s64 	%rd27, %rd6, %rd5;
	and.b64  	%rd7, %rd27, 3;
	shl.b64 	%rd28, %rd5, 2;
	add.s64 	%rd8, %rd20, %rd28;
	add.s64 	%rd9, %rd5, 1;
	add.s64 	%rd10, %rd5, 2;
	add.s64 	%rd11, %rd8, 8;
	sub.s64 	%rd12, %rd5, %rd6;
	mov.f32 	%f28, 0f00000000;
	mov.b32 	%r14, 0;
$L__BB0_5:
	setp.ge.u64 	%p3, %rd5, %rd6;
	@%p3 bra 	$L__BB0_13;
	setp.eq.s64 	%p4, %rd7, 0;
	mov.u64 	%rd39, %rd5;
	@%p4 bra 	$L__BB0_10;
	setp.eq.s64 	%p5, %rd7, 1;
	// begin inline asm
	ld.global.cg.f32 %f14, [%rd8];
	// end inline asm
	add.f32 	%f28, %f28, %f14;
	mov.u64 	%rd39, %rd9;
	@%p5 bra 	$L__BB0_10;
	setp.eq.s64 	%p6, %rd7, 2;
	add.s64 	%rd30, %rd8, 4;
	// begin inline asm
	ld.global.cg.f32 %f15, [%rd30];
	// end inline asm
	add.f32 	%f28, %f28, %f15;
	mov.u64 	%rd39, %rd10;
	@%p6 bra 	$L__BB0_10;
	add.s64 	%rd39, %rd5, 3;
	// begin inline asm
	ld.global.cg.f32 %f16, [%rd11];
	// end inline asm
	add.f32 	%f28, %f28, %f16;
$L__BB0_10:
	setp.gt.u64 	%p7, %rd12, -4;
	@%p7 bra 	$L__BB0_13;
	shl.b64 	%rd32, %rd39, 2;
	add.s64 	%rd40, %rd20, %rd32;
$L__BB0_12:
	// begin inline asm
	ld.global.cg.f32 %f17, [%rd40];
	// end inline asm
	add.f32 	%f21, %f28, %f17;
	add.s64 	%rd34, %rd40, 4;
	// begin inline asm
	ld.global.cg.f32 %f18, [%rd34];
	// end inline asm
	add.f32 	%f22, %f21, %f18;
	add.s64 	%rd35, %rd40, 8;
	// begin inline asm
	ld.global.cg.f32 %f19, [%rd35];
	// end inline asm
	add.f32 	%f23, %f22, %f19;
	add.s64 	%rd36, %rd40, 12;
	// begin inline asm
	ld.global.cg.f32 %f20, [%rd36];
	// end inline asm
	add.f32 	%f28, %f23, %f20;
	add.s64 	%rd39, %rd39, 4;
	add.s64 	%rd40, %rd40, 16;
	setp.lt.u64 	%p8, %rd39, %rd6;
	@%p8 bra 	$L__BB0_12;
$L__BB0_13:
	add.s32 	%r14, %r14, 1;
	setp.ne.s32 	%p9, %r14, %r4;
	@%p9 bra 	$L__BB0_5;
$L__BB0_14:
	setp.ne.s32 	%p10, %r1, 0;
	@%p10 bra 	$L__BB0_16;
	cvta.to.global.u64 	%rd37, %rd21;
	st.global.f32 	[%rd37], %f28;
$L__BB0_16:
	ret;

}
	// .globl	_Z22cross_partition_kernelPfS_mim
.visible .entry _Z22cross_partition_kernelPfS_mim(
	.param .u64 .ptr .align 1 _Z22cross_partition_kernelPfS_mim_param_0,
	.param .u64 .ptr .align 1 _Z22cross_partition_kernelPfS_mim_param_1,
	.param .u64 _Z22cross_partition_kernelPfS_mim_param_2,
	.param .u32 _Z22cross_partition_kernelPfS_mim_param_3,
	.param .u64 _Z22cross_partition_kernelPfS_mim_param_4
)
{
	.reg .pred 	%p<18>;
	.reg .b32 	%r<36>;
	.reg .b32 	%f<29>;
	.reg .b64 	%rd<93>;

	ld.param.u64 	%rd42, [_Z22cross_partition_kernelPfS_mim_param_0];
	ld.param.u64 	%rd44, [_Z22cross_partition_kernelPfS_mim_param_2];
	ld.param.u32 	%r4, [_Z22cross_partition_kernelPfS_mim_param_3];
	ld.param.u64 	%rd45, [_Z22cross_partition_kernelPfS_mim_param_4];
	mov.u32 	%r5, %ctaid.x;
	mov.u32 	%r6, %ntid.x;
	mov.u32 	%r7, %tid.x;
	mad.lo.s32 	%r1, %r5, %r6, %r7;
	mov.u32 	%r8, %nctaid.x;
	mul.lo.s32 	%r9, %r8, %r6;
	cvt.s64.s32 	%rd1, %r9;
	or.b64  	%rd46, %rd44, %rd1;
	and.b64  	%rd47, %rd46, -4294967296;
	setp.ne.s64 	%p1, %rd47, 0;
	@%p1 bra 	$L__BB1_2;
	cvt.u32.u64 	%r10, %rd1;
	cvt.u32.u64 	%r11, %rd44;
	div.u32 	%r12, %r11, %r10;
	cvt.u64.u32 	%rd82, %r12;
	bra.uni 	$L__BB1_3;
$L__BB1_2:
	div.u64 	%rd82, %rd44, %rd1;
$L__BB1_3:
	setp.lt.s32 	%p2, %r4, 1;
	mov.f32 	%f27, 0f00000000;
	@%p2 bra 	$L__BB1_34;
	max.u64 	%rd48, %rd82, 1;
	and.b64  	%rd5, %rd48, 3;
	and.b64  	%rd6, %rd48, -4;
	shl.b64 	%rd7, %rd45, 1;
	mul.lo.s64 	%rd8, %rd45, 3;
	mov.f32 	%f27, 0f00000000;
	mov.b32 	%r35, 0;
	cvt.u32.u64 	%r26, %rd44;
$L__BB1_5:
	setp.lt.u64 	%p3, %rd44, %rd1;
	@%p3 bra 	$L__BB1_33;
	cvt.s64.s32 	%rd83, %r1;
	setp.lt.u64 	%p4, %rd82, 4;
	mov.b64 	%rd89, 0;
	mov.u64 	%rd84, %rd6;
	@%p4 bra 	$L__BB1_20;
$L__BB1_7:
	or.b64  	%rd50, %rd83, %rd44;
	and.b64  	%rd51, %rd50, -4294967296;
	setp.ne.s64 	%p5, %rd51, 0;
	@%p5 bra 	$L__BB1_9;
	cvt.u32.u64 	%r15, %rd83;
	rem.u32 	%r16, %r15, %r26;
	cvt.u64.u32 	%rd85, %r16;
	bra.uni 	$L__BB1_10;
$L__BB1_9:
	rem.u64 	%rd85, %rd83, %rd44;
$L__BB1_10:
	shl.b64 	%rd53, %rd85, 2;
	add.s64 	%rd52, %rd42, %rd53;
	// begin inline asm
	ld.global.cg.f32 %f17, [%rd52];
	// end inline asm
	add.f32 	%f3, %f27, %f17;
	add.s64 	%rd15, %rd45, %rd83;
	or.b64  	%rd54, %rd15, %rd44;
	and.b64  	%rd55, %rd54, -4294967296;
	setp.ne.s64 	%p6, %rd55, 0;
	@%p6 bra 	$L__BB1_12;
	cvt.u32.u64 	%r18, %rd15;
	rem.u32 	%r19, %r18, %r26;
	cvt.u64.u32 	%rd86, %r19;
	bra.uni 	$L__BB1_13;
$L__BB1_12:
	rem.u64 	%rd86, %rd15, %rd44;
$L__BB1_13:
	shl.b64 	%rd57, %rd86, 2;
	add.s64 	%rd56, %rd42, %rd57;
	// begin inline asm
	ld.global.cg.f32 %f18, [%rd56];
	// end inline asm
	add.f32 	%f4, %f3, %f18;
	add.s64 	%rd19, %rd7, %rd83;
	or.b64  	%rd58, %rd19, %rd44;
	and.b64  	%rd59, %rd58, -4294967296;
	setp.ne.s64 	%p7, %rd59, 0;
	@%p7 bra 	$L__BB1_15;
	cvt.u32.u64 	%r21, %rd19;
	rem.u32 	%r22, %r21, %r26;
	cvt.u64.u32 	%rd87, %r22;
	bra.uni 	$L__BB1_16;
$L__BB1_15:
	rem.u64 	%rd87, %rd19, %rd44;
$L__BB1_16:
	shl.b64 	%rd61, %rd87, 2;
	add.s64 	%rd60, %rd42, %rd61;
	// begin inline asm
	ld.global.cg.f32 %f19, [%rd60];
	// end inline asm
	add.f32 	%f5, %f4, %f19;
	add.s64 	%rd23, %rd8, %rd83;
	or.b64  	%rd62, %rd23, %rd44;
	and.b64  	%rd63, %rd62, -4294967296;
	setp.ne.s64 	%p8, %rd63, 0;
	@%p8 bra 	$L__BB1_18;
	cvt.u32.u64 	%r24, %rd23;
	rem.u32 	%r25, %r24, %r26;
	cvt.u64.u32 	%rd88, %r25;
	bra.uni 	$L__BB1_19;
$L__BB1_18:
	rem.u64 	%rd88, %rd23, %rd44;
$L__BB1_19:
	shl.b64 	%rd65, %rd88, 2;
	add.s64 	%rd64, %rd42, %rd65;
	// begin inline asm
	ld.global.cg.f32 %f20, [%rd64];
	// end inline asm
	add.f32 	%f27, %f5, %f20;
	add.s64 	%rd84, %rd84, -4;
	shl.b64 	%rd66, %rd45, 2;
	add.s64 	%rd83, %rd83, %rd66;
	setp.ne.s64 	%p9, %rd84, 0;
	mov.u64 	%rd89, %rd6;
	@%p9 bra 	$L__BB1_7;
$L__BB1_20:
	setp.eq.s64 	%p10, %rd5, 0;
	@%p10 bra 	$L__BB1_33;
	cvt.s64.s32 	%rd67, %r1;
	mad.lo.s64 	%rd30, %rd89, %rd45, %rd67;
	or.b64  	%rd68, %rd30, %rd44;
	and.b64  	%rd69, %rd68, -4294967296;
	setp.ne.s64 	%p11, %rd69, 0;
	@%p11 bra 	$L__BB1_23;
	cvt.u32.u64 	%r27, %rd30;
	rem.u32 	%r28, %r27, %r26;
	cvt.u64.u32 	%rd90, %r28;
	bra.uni 	$L__BB1_24;
$L__BB1_23:
	rem.u64 	%rd90, %rd30, %rd44;
$L__BB1_24:
	setp.eq.s64 	%p12, %rd5, 1;
	shl.b64 	%rd71, %rd90, 2;
	add.s64 	%rd70, %rd42, %rd71;
	// begin inline asm
	ld.global.cg.f32 %f21, [%rd70];
	// end inline asm
	add.f32 	%f27, %f27, %f21;
	@%p12 bra 	$L__BB1_33;
	add.s64 	%rd34, %rd30, %rd45;
	or.b64  	%rd72, %rd34, %rd44;
	and.b64  	%rd73, %rd72, -4294967296;
	setp.ne.s64 	%p13, %rd73, 0;
	@%p13 bra 	$L__BB1_27;
	cvt.u32.u64 	%r30, %rd34;
	rem.u32 	%r31, %r30, %r26;
	cvt.u64.u32 	%rd91, %r31;
	bra.uni 	$L__BB1_28;
$L__BB1_27:
	rem.u64 	%rd91, %rd34, %rd44;
$L__BB1_28:
	setp.eq.s64 	%p14, %rd5, 2;
	shl.b64 	%rd75, %rd91, 2;
	add.s64 	%rd74, %rd42, %rd75;
	// begin inline asm
	ld.global.cg.f32 %f22, [%rd74];
	// end inline asm
	add.f32 	%f27, %f27, %f22;
	@%p14 bra 	$L__BB1_33;
	add.s64 	%rd38, %rd34, %rd45;
	or.b64  	%rd76, %rd38, %rd44;
	and.b64  	%rd77, %rd76, -4294967296;
	setp.ne.s64 	%p15, %rd77, 0;
	@%p15 bra 	$L__BB1_31;
	cvt.u32.u64 	%r33, %rd38;
	rem.u32 	%r34, %r33, %r26;
	cvt.u64.u32 	%rd92, %r34;
	bra.uni 	$L__BB1_32;
$L__BB1_31:
	rem.u64 	%rd92, %rd38, %rd44;
$L__BB1_32:
	shl.b64 	%rd79, %rd92, 2;
	add.s64 	%rd78, %rd42, %rd79;
	// begin inline asm
	ld.global.cg.f32 %f23, [%rd78];
	// end inline asm
	add.f32 	%f27, %f27, %f23;
$L__BB1_33:
	add.s32 	%r35, %r35, 1;
	setp.ne.s32 	%p16, %r35, %r4;
	@%p16 bra 	$L__BB1_5;
$L__BB1_34:
	setp.ne.s32 	%p17, %r1, 0;
	@%p17 bra 	$L__BB1_36;
	ld.param.u64 	%rd81, [_Z22cross_partition_kernelPfS_mim_param_1];
	cvta.to.global.u64 	%rd80, %rd81;
	st.global.f32 	[%rd80], %f27;
$L__BB1_36:
	ret;

}
	// .globl	_Z20single_buffer_kernelPfS_mi
.visible .entry _Z20single_buffer_kernelPfS_mi(
	.param .u64 .ptr .align 1 _Z20single_buffer_kernelPfS_mi_param_0,
	.param .u64 .ptr .align 1 _Z20single_buffer_kernelPfS_mi_param_1,
	.param .u64 _Z20single_buffer_kernelPfS_mi_param_2,
	.param .u32 _Z20single_buffer_kernelPfS_mi_param_3
)
{
	.reg .pred 	%p<36>;
	.reg .b32 	%r<178>;
	.reg .b32 	%f<71>;
	.reg .b64 	%rd<431>;

	ld.param.u32 	%r6, [_Z20single_buffer_kernelPfS_mi_param_3];
	mov.u32 	%r7, %ctaid.x;
	mov.u32 	%r8, %ntid.x;
	mov.u32 	%r9, %tid.x;
	mad.lo.s32 	%r1, %r7, %r8, %r9;
	setp.lt.s32 	%p1, %r6, 1;
	mov.f32 	%f70, 0f00000000;
	@%p1 bra 	$L__BB2_99;
	ld.param.u64 	%rd303, [_Z20single_buffer_kernelPfS_mi_param_2];
	shl.b32 	%r10, %r1, 5;
	cvt.s64.s32 	%rd1, %r10;
	or.b64  	%rd125, %rd1, %rd303;
	and.b64  	%rd126, %rd125, -4294967296;
	setp.ne.s64 	%p2, %rd126, 0;
	@%p2 bra 	$L__BB2_3;
	ld.param.u64 	%rd305, [_Z20single_buffer_kernelPfS_mi_param_2];
	cvt.u32.u64 	%r11, %rd305;
	cvt.u32.u64 	%r12, %rd1;
	rem.u32 	%r13, %r12, %r11;
	cvt.u64.u32 	%rd399, %r13;
	bra.uni 	$L__BB2_4;
$L__BB2_3:
	ld.param.u64 	%rd304, [_Z20single_buffer_kernelPfS_mi_param_2];
	rem.u64 	%rd399, %rd1, %rd304;
$L__BB2_4:
	ld.param.u32 	%r176, [_Z20single_buffer_kernelPfS_mi_param_3];
	ld.param.u64 	%rd270, [_Z20single_buffer_kernelPfS_mi_param_0];
	mov.u32 	%r14, %ctaid.x;
	mov.u32 	%r15, %ntid.x;
	mov.u32 	%r16, %tid.x;
	mad.lo.s32 	%r17, %r14, %r15, %r16;
	shl.b32 	%r18, %r17, 5;
	shl.b64 	%rd127, %rd399, 2;
	add.s64 	%rd5, %rd270, %rd127;
	or.b32  	%r19, %r18, 1;
	cvt.s64.s32 	%rd6, %r19;
	or.b32  	%r20, %r18, 2;
	cvt.s64.s32 	%rd7, %r20;
	or.b32  	%r21, %r18, 3;
	cvt.s64.s32 	%rd8, %r21;
	or.b32  	%r22, %r18, 4;
	cvt.s64.s32 	%rd9, %r22;
	or.b32  	%r23, %r18, 9;
	cvt.s64.s32 	%rd10, %r23;
	or.b32  	%r24, %r18, 10;
	cvt.s64.s32 	%rd11, %r24;
	or.b32  	%r25, %r18, 11;
	cvt.s64.s32 	%rd12, %r25;
	or.b32  	%r26, %r18, 12;
	cvt.s64.s32 	%rd13, %r26;
	or.b32  	%r27, %r18, 13;
	cvt.s64.s32 	%rd14, %r27;
	or.b32  	%r28, %r18, 14;
	cvt.s64.s32 	%rd15, %r28;
	or.b32  	%r29, %r18, 15;
	cvt.s64.s32 	%rd16, %r29;
	or.b32  	%r30, %r18, 16;
	cvt.s64.s32 	%rd17, %r30;
	or.b32  	%r31, %r18, 17;
	cvt.s64.s32 	%rd18, %r31;
	or.b32  	%r32, %r18, 18;
	cvt.s64.s32 	%rd19, %r32;
	or.b32  	%r33, %r18, 19;
	cvt.s64.s32 	%rd20, %r33;
	or.b32  	%r34, %r18, 25;
	cvt.s64.s32 	%rd21, %r34;
	or.b32  	%r35, %r18, 26;
	cvt.s64.s32 	%rd22, %r35;
	or.b32  	%r36, %r18, 27;
	cvt.s64.s32 	%rd23, %r36;
	or.b32  	%r37, %r18, 28;
	cvt.s64.s32 	%rd24, %r37;
	or.b32  	%r38, %r18, 29;
	cvt.s64.s32 	%rd25, %r38;
	or.b32  	%r39, %r18, 30;
	cvt.s64.s32 	%rd26, %r39;
	or.b32  	%r40, %r18, 31;
	cvt.s64.s32 	%rd27, %r40;
	neg.s32 	%r177, %r176;
	mov.f32 	%f70, 0f00000000;
	cvt.u32.u64 	%r42, %rd6;
	cvt.u32.u64 	%r45, %rd7;
	cvt.u32.u64 	%r48, %rd8;
	cvt.u32.u64 	%r51, %rd9;
$L__BB2_5:
	ld.param.u64 	%rd306, [_Z20single_buffer_kernelPfS_mi_param_2];
	// begin inline asm
	ld.global.cg.f32 %f37, [%rd5];
	// end inline asm
	add.f32 	%f2, %f70, %f37;
	or.b64  	%rd129, %rd6, %rd306;
	and.b64  	%rd130, %rd129, -4294967296;
	setp.ne.s64 	%p3, %rd130, 0;
	@%p3 bra 	$L__BB2_7;
	ld.param.u64 	%rd308, [_Z20single_buffer_kernelPfS_mi_param_2];
	cvt.u32.u64 	%r41, %rd308;
	rem.u32 	%r43, %r42, %r41;
	cvt.u64.u32 	%rd400, %r43;
	bra.uni 	$L__BB2_8;
$L__BB2_7:
	ld.param.u64 	%rd307, [_Z20single_buffer_kernelPfS_mi_param_2];
	rem.u64 	%rd400, %rd6, %rd307;
$L__BB2_8:
	ld.param.u64 	%rd309, [_Z20single_buffer_kernelPfS_mi_param_2];
	ld.param.u64 	%rd271, [_Z20single_buffer_kernelPfS_mi_param_0];
	shl.b64 	%rd132, %rd400, 2;
	add.s64 	%rd131, %rd271, %rd132;
	// begin inline asm
	ld.global.cg.f32 %f38, [%rd131];
	// end inline asm
	add.f32 	%f3, %f2, %f38;
	or.b64  	%rd133, %rd7, %rd309;
	and.b64  	%rd134, %rd133, -4294967296;
	setp.ne.s64 	%p4, %rd134, 0;
	@%p4 bra 	$L__BB2_10;
	ld.param.u64 	%rd311, [_Z20single_buffer_kernelPfS_mi_param_2];
	cvt.u32.u64 	%r44, %rd311;
	rem.u32 	%r46, %r45, %r44;
	cvt.u64.u32 	%rd401, %r46;
	bra.uni 	$L__BB2_11;
$L__BB2_10:
	ld.param.u64 	%rd310, [_Z20single_buffer_kernelPfS_mi_param_2];
	rem.u64 	%rd401, %rd7, %rd310;
$L__BB2_11:
	ld.param.u64 	%rd312, [_Z20single_buffer_kernelPfS_mi_param_2];
	ld.param.u64 	%rd272, [_Z20single_buffer_kernelPfS_mi_param_0];
	shl.b64 	%rd136, %rd401, 2;
	add.s64 	%rd135, %rd272, %rd136;
	// begin inline asm
	ld.global.cg.f32 %f39, [%rd135];
	// end inline asm
	add.f32 	%f4, %f3, %f39;
	or.b64  	%rd137, %rd8, %rd312;
	and.b64  	%rd138, %rd137, -4294967296;
	setp.ne.s64 	%p5, %rd138, 0;
	@%p5 bra 	$L__BB2_13;
	ld.param.u64 	%rd314, [_Z20single_buffer_kernelPfS_mi_param_2];
	cvt.u32.u64 	%r47, %rd314;
	rem.u32 	%r49, %r48, %r47;
	cvt.u64.u32 	%rd402, %r49;
	bra.uni 	$L__BB2_14;
$L__BB2_13:
	ld.param.u64 	%rd313, [_Z20single_buffer_kernelPfS_mi_param_2];
	rem.u64 	%rd402, %rd8, %rd313;
$L__BB2_14:
	ld.param.u64 	%rd315, [_Z20single_buffer_kernelPfS_mi_param_2];
	ld.param.u64 	%rd273, [_Z20single_buffer_kernelPfS_mi_param_0];
	shl.b64 	%rd140, %rd402, 2;
	add.s64 	%rd139, %rd273, %rd140;
	// begin inline asm
	ld.global.cg.f32 %f40, [%rd139];
	// end inline asm
	add.f32 	%f5, %f4, %f40;
	or.b64  	%rd141, %rd9, %rd315;
	and.b64  	%rd142, %rd141, -4294967296;
	setp.ne.s64 	%p6, %rd142, 0;
	@%p6 bra 	$L__BB2_16;
	ld.param.u64 	%rd317, [_Z20single_buffer_kernelPfS_mi_param_2];
	cvt.u32.u64 	%r50, %rd317;
	rem.u32 	%r52, %r51, %r50;
	cvt.u64.u32 	%rd403, %r52;
	bra.uni 	$L__BB2_17;
$L__BB2_16:
	ld.param.u64 	%rd316, [_Z20single_buffer_kernelPfS_mi_param_2];
	rem.u64 	%rd403, %rd9, %rd316;
$L__BB2_17:
	ld.param.u64 	%rd318, [_Z20single_buffer_kernelPfS_mi_param_2];
	ld.param.u64 	%rd274, [_Z20single_buffer_kernelPfS_mi_param_0];
	shl.b64 	%rd144, %rd403, 2;
	add.s64 	%rd143, %rd274, %rd144;
	// begin inline asm
	ld.global.cg.f32 %f41, [%rd143];
	// end inline asm
	add.f32 	%f6, %f5, %f41;
	mov.u32 	%r53, %ctaid.x;
	mov.u32 	%r54, %ntid.x;
	mov.u32 	%r55, %tid.x;
	mad.lo.s32 	%r4, %r53, %r54, %r55;
	shl.b32 	%r56, %r4, 5;
	cvt.s64.s32 	%rd145, %r56;
	or.b64  	%rd146, %rd145, %rd318;
	and.b64  	%rd147, %rd146, -4294967296;
	setp.ne.s64 	%p7, %rd147, 0;
	@%p7 bra 	$L__BB2_19;
	ld.param.u64 	%rd320, [_Z20single_buffer_kernelPfS_mi_param_2];
	cvt.u32.u64 	%r59, %rd320;
	or.b32  	%r61, %r56, 5;
	rem.u32 	%r62, %r61, %r59;
	cvt.u64.u32 	%rd404, %r62;
	bra.uni 	$L__BB2_20;
$L__BB2_19:
	ld.param.u64 	%rd319, [_Z20single_buffer_kernelPfS_mi_param_2];
	or.b32  	%r58, %r56, 5;
	cvt.s64.s32 	%rd148, %r58;
	rem.u64 	%rd404, %rd148, %rd319;
$L__BB2_20:
	ld.param.u64 	%rd321, [_Z20single_buffer_kernelPfS_mi_param_2];
	ld.param.u64 	%rd275, [_Z20single_buffer_kernelPfS_mi_param_0];
	shl.b64 	%rd150, %rd404, 2;
	add.s64 	%rd149, %rd275, %rd150;
	// begin inline asm
	ld.global.cg.f32 %f42, [%rd149];
	// end inline asm
	add.f32 	%f7, %f6, %f42;
	cvt.s64.s32 	%rd151, %r56;
	or.b64  	%rd152, %rd151, %rd321;
	and.b64  	%rd153, %rd152, -4294967296;
	setp.ne.s64 	%p8, %rd153, 0;
	@%p8 bra 	$L__BB2_22;
	ld.param.u64 	%rd323, [_Z20single_buffer_kernelPfS_mi_param_2];
	cvt.u32.u64 	%r66, %rd323;
	or.b32  	%r68, %r56, 6;
	rem.u32 	%r69, %r68, %r66;
	cvt.u64.u32 	%rd405, %r69;
	bra.uni 	$L__BB2_23;
$L__BB2_22:
	ld.param.u64 	%rd322, [_Z20single_buffer_kernelPfS_mi_param_2];
	or.b32  	%r65, %r56, 6;
	cvt.s64.s32 	%rd154, %r65;
	rem.u64 	%rd405, %rd154, %rd322;
$L__BB2_23:
	ld.param.u64 	%rd324, [_Z20single_buffer_kernelPfS_mi_param_2];
	ld.param.u64 	%rd276, [_Z20single_buffer_kernelPfS_mi_param_0];
	shl.b64 	%rd156, %rd405, 2;
	add.s64 	%rd155, %rd276, %rd156;
	// begin inline asm
	ld.global.cg.f32 %f43, [%rd155];
	// end inline asm
	add.f32 	%f8, %f7, %f43;
	cvt.s64.s32 	%rd157, %r56;
	or.b64  	%rd158, %rd157, %rd324;
	and.b64  	%rd159, %rd158, -4294967296;
	setp.ne.s64 	%p9, %rd159, 0;
	@%p9 bra 	$L__BB2_25;
	ld.param.u64 	%rd326, [_Z20single_buffer_kernelPfS_mi_param_2];
	cvt.u32.u64 	%r73, %rd326;
	or.b32  	%r75, %r56, 7;
	rem.u32 	%r76, %r75, %r73;
	cvt.u64.u32 	%rd406, %r76;
	bra.uni 	$L__BB2_26;
$L__BB2_25:
	ld.param.u64 	%rd325, [_Z20single_buffer_kernelPfS_mi_param_2];
	or.b32  	%r72, %r56, 7;
	cvt.s64.s32 	%rd160, %r72;
	rem.u64 	%rd406, %rd160, %rd325;
$L__BB2_26:
	ld.param.u64 	%rd327, [_Z20single_buffer_kernelPfS_mi_param_2];
	ld.param.u64 	%rd277, [_Z20single_buffer_kernelPfS_mi_param_0];
	shl.b64 	%rd162, %rd406, 2;
	add.s64 	%rd161, %rd277, %rd162;
	// begin inline asm
	ld.global.cg.f32 %f44, [%rd161];
	// end inline asm
	add.f32 	%f9, %f8, %f44;
	cvt.s64.s32 	%rd163, %r56;
	or.b64  	%rd164, %rd163, %rd327;
	and.b64  	%rd165, %rd164, -4294967296;
	setp.ne.s64 	%p10, %rd165, 0;
	@%p10 bra 	$L__BB2_28;
	ld.param.u64 	%rd329, [_Z20single_buffer_kernelPfS_mi_param_2];
	cvt.u32.u64 	%r80, %rd329;
	or.b32  	%r82, %r56, 8;
	rem.u32 	%r83, %r82, %r80;
	cvt.u64.u32 	%rd407, %r83;
	bra.uni 	$L__BB2_29;
$L__BB2_28:
	ld.param.u64 	%rd328, [_Z20single_buffer_kernelPfS_mi_param_2];
	or.b32  	%r79, %r56, 8;
	cvt.s64.s32 	%rd166, %r79;
	rem.u64 	%rd407, %rd166, %rd328;
$L__BB2_29:
	ld.param.u64 	%rd330, [_Z20single_buffer_kernelPfS_mi_param_2];
	ld.param.u64 	%rd278, [_Z20single_buffer_kernelPfS_mi_param_0];
	shl.b64 	%rd168, %rd407, 2;
	add.s64 	%rd167, %rd278, %rd168;
	// begin inline asm
	ld.global.cg.f32 %f45, [%rd167];
	// end inline asm
	add.f32 	%f10, %f9, %f45;
	or.b64  	%rd169, %rd10, %rd330;
	and.b64  	%rd170, %rd169, -4294967296;
	setp.ne.s64 	%p11, %rd170, 0;
	@%p11 bra 	$L__BB2_31;
	ld.param.u64 	%rd332, [_Z20single_buffer_kernelPfS_mi_param_2];
	cvt.u32.u64 	%r84, %rd332;
	cvt.u32.u64 	%r85, %rd10;
	rem.u32 	%r86, %r85, %r84;
	cvt.u64.u32 	%rd408, %r86;
	bra.uni 	$L__BB2_32;
$L__BB2_31:
	ld.param.u64 	%rd331, [_Z20single_buffer_kernelPfS_mi_param_2];
	rem.u64 	%rd408, %rd10, %rd331;
$L__BB2_32:
	ld.param.u64 	%rd333, [_Z20single_buffer_kernelPfS_mi_param_2];
	ld.param.u64 	%rd279, [_Z20single_buffer_kernelPfS_mi_param_0];
	shl.b64 	%rd172, %rd408, 2;
	add.s64 	%rd171, %rd279, %rd172;
	// begin inline asm
	ld.global.cg.f32 %f46, [%rd171];
	// end inline asm
	add.f32 	%f11, %f10, %f46;
	or.b64  	%rd173, %rd11, %rd333;
	and.b64  	%rd174, %rd173, -4294967296;
	setp.ne.s64 	%p12, %rd174, 0;
	@%p12 bra 	$L__BB2_34;
	ld.param.u64 	%rd335, [_Z20single_buffer_kernelPfS_mi_param_2];
	cvt.u32.u64 	%r87, %rd335;
	cvt.u32.u64 	%r88, %rd11;
	rem.u32 	%r89, %r88, %r87;
	cvt.u64.u32 	%rd409, %r89;
	bra.uni 	$L__BB2_35;
$L__BB2_34:
	ld.param.u64 	%rd334, [_Z20single_buffer_kernelPfS_mi_param_2];
	rem.u64 	%rd409, %rd11, %rd334;
$L__BB2_35:
	ld.param.u64 	%rd336, [_Z20single_buffer_kernelPfS_mi_param_2];
	ld.param.u64 	%rd280, [_Z20single_buffer_kernelPfS_mi_param_0];
	shl.b64 	%rd176, %rd409, 2;
	add.s64 	%rd175, %rd280, %rd176;
	// begin inline asm
	ld.global.cg.f32 %f47, [%rd175];
	// end inline asm
	add.f32 	%f12, %f11, %f47;
	or.b64  	%rd177, %rd12, %rd336;
	and.b64  	%rd178, %rd177, -4294967296;
	setp.ne.s64 	%p13, %rd178, 0;
	@%p13 bra 	$L__BB2_37;
	ld.param.u64 	%rd338, [_Z20single_buffer_kernelPfS_mi_param_2];
	cvt.u32.u64 	%r90, %rd338;
	cvt.u32.u64 	%r91, %rd12;
	rem.u32 	%r92, %r91, %r90;
	cvt.u64.u32 	%rd410, %r92;
	bra.uni 	$L__BB2_38;
$L__BB2_37:
	ld.param.u64 	%rd337, [_Z20single_buffer_kernelPfS_mi_param_2];
	rem.u64 	%rd410, %rd12, %rd337;
$L__BB2_38:
	ld.param.u64 	%rd339, [_Z20single_buffer_kernelPfS_mi_param_2];
	ld.param.u64 	%rd281, [_Z20single_buffer_kernelPfS_mi_param_0];
	shl.b64 	%rd180, %rd410, 2;
	add.s64 	%rd179, %rd281, %rd180;
	// begin inline asm
	ld.global.cg.f32 %f48, [%rd179];
	// end inline asm
	add.f32 	%f13, %f12, %f48;
	or.b64  	%rd181, %rd13, %rd339;
	and.b64  	%rd182, %rd181, -4294967296;
	setp.ne.s64 	%p14, %rd182, 0;
	@%p14 bra 	$L__BB2_40;
	ld.param.u64 	%rd341, [_Z20single_buffer_kernelPfS_mi_param_2];
	cvt.u32.u64 	%r93, %rd341;
	cvt.u32.u64 	%r94, %rd13;
	rem.u32 	%r95, %r94, %r93;
	cvt.u64.u32 	%rd411, %r95;
	bra.uni 	$L__BB2_41;
$L__BB2_40:
	ld.param.u64 	%rd340, [_Z20single_buffer_kernelPfS_mi_param_2];
	rem.u64 	%rd411, %rd13, %rd340;
$L__BB2_41:
	ld.param.u64 	%rd342, [_Z20single_buffer_kernelPfS_mi_param_2];
	ld.param.u64 	%rd282, [_Z20single_buffer_kernelPfS_mi_param_0];
	shl.b64 	%rd184, %rd411, 2;
	add.s64 	%rd183, %rd282, %rd184;
	// begin inline asm
	ld.global.cg.f32 %f49, [%rd183];
	// end inline asm
	add.f32 	%f14, %f13, %f49;
	or.b64  	%rd185, %rd14, %rd342;
	and.b64  	%rd186, %rd185, -4294967296;
	setp.ne.s64 	%p15, %rd186, 0;
	@%p15 bra 	$L__BB2_43;
	ld.param.u64 	%rd344, [_Z20single_buffer_kernelPfS_mi_param_2];
	cvt.u32.u64 	%r96, %rd344;
	cvt.u32.u64 	%r97, %rd14;
	rem.u32 	%r98, %r97, %r96;
	cvt.u64.u32 	%rd412, %r98;
	bra.uni 	$L__BB2_44;
$L__BB2_43:
	ld.param.u64 	%rd343, [_Z20single_buffer_kernelPfS_mi_param_2];
	rem.u64 	%rd412, %rd14, %rd343;
$L__BB2_44:
	ld.param.u64 	%rd345, [_Z20single_buffer_kernelPfS_mi_param_2];
	ld.param.u64 	%rd283, [_Z20single_buffer_kernelPfS_mi_param_0];
	shl.b64 	%rd188, %rd412, 2;
	add.s64 	%rd187, %rd283, %rd188;
	// begin inline asm
	ld.global.cg.f32 %f50, [%rd187];
	// end inline asm
	add.f32 	%f15, %f14, %f50;
	or.b64  	%rd189, %rd15, %rd345;
	and.b64  	%rd190, %rd189, -4294967296;
	setp.ne.s64 	%p16, %rd190, 0;
	@%p16 bra 	$L__BB2_46;
	ld.param.u64 	%rd347, [_Z20single_buffer_kernelPfS_mi_param_2];
	cvt.u32.u64 	%r99, %rd347;
	cvt.u32.u64 	%r100, %rd15;
	rem.u32 	%r101, %r100, %r99;
	cvt.u64.u32 	%rd413, %r101;
	bra.uni 	$L__BB2_47;
$L__BB2_46:
	ld.param.u64 	%rd346, [_Z20single_buffer_kernelPfS_mi_param_2];
	rem.u64 	%rd413, %rd15, %rd346;
$L__BB2_47:
	ld.param.u64 	%rd348, [_Z20single_buffer_kernelPfS_mi_param_2];
	ld.param.u64 	%rd284, [_Z20single_buffer_kernelPfS_mi_param_0];
	shl.b64 	%rd192, %rd413, 2;
	add.s64 	%rd191, %rd284, %rd192;
	// begin inline asm
	ld.global.cg.f32 %f51, [%rd191];
	// end inline asm
	add.f32 	%f16, %f15, %f51;
	or.b64  	%rd193, %rd16, %rd348;
	and.b64  	%rd194, %rd193, -4294967296;
	setp.ne.s64 	%p17, %rd194, 0;
	@%p17 bra 	$L__BB2_49;
	ld.param.u64 	%rd350, [_Z20single_buffer_kernelPfS_mi_param_2];
	cvt.u32.u64 	%r102, %rd350;
	cvt.u32.u64 	%r103, %rd16;
	rem.u32 	%r104, %r103, %r102;
	cvt.u64.u32 	%rd414, %r104;
	bra.uni 	$L__BB2_50;
$L__BB2_49:
	ld.param.u64 	%rd349, [_Z20single_buffer_kernelPfS_mi_param_2];
	rem.u64 	%rd414, %rd16, %rd349;
$L__BB2_50:
	ld.param.u64 	%rd351, [_Z20single_buffer_kernelPfS_mi_param_2];
	ld.param.u64 	%rd285, [_Z20single_buffer_kernelPfS_mi_param_0];
	shl.b64 	%rd196, %rd414, 2;
	add.s64 	%rd195, %rd285, %rd196;
	// begin inline asm
	ld.global.cg.f32 %f52, [%rd195];
	// end inline asm
	add.f32 	%f17, %f16, %f52;
	or.b64  	%rd197, %rd17, %rd351;
	and.b64  	%rd198, %rd197, -4294967296;
	setp.ne.s64 	%p18, %rd198, 0;
	@%p18 bra 	$L__BB2_52;
	ld.param.u64 	%rd353, [_Z20single_buffer_kernelPfS_mi_param_2];
	cvt.u32.u64 	%r105, %rd353;
	cvt.u32.u64 	%r106, %rd17;
	rem.u32 	%r107, %r106, %r105;
	cvt.u64.u32 	%rd415, %r107;
	bra.uni 	$L__BB2_53;
$L__BB2_52:
	ld.param.u64 	%rd352, [_Z20single_buffer_kernelPfS_mi_param_2];
	rem.u64 	%rd415, %rd17, %rd352;
$L__BB2_53:
	ld.param.u64 	%rd354, [_Z20single_buffer_kernelPfS_mi_param_2];
	ld.param.u64 	%rd286, [_Z20single_buffer_kernelPfS_mi_param_0];
	shl.b64 	%rd200, %rd415, 2;
	add.s64 	%rd199, %rd286, %rd200;
	// begin inline asm
	ld.global.cg.f32 %f53, [%rd199];
	// end inline asm
	add.f32 	%f18, %f17, %f53;
	or.b64  	%rd201, %rd18, %rd354;
	and.b64  	%rd202, %rd201, -4294967296;
	setp.ne.s64 	%p19, %rd202, 0;
	@%p19 bra 	$L__BB2_55;
	ld.param.u64 	%rd356, [_Z20single_buffer_kernelPfS_mi_param_2];
	cvt.u32.u64 	%r108, %rd356;
	cvt.u32.u64 	%r109, %rd18;
	rem.u32 	%r110, %r109, %r108;
	cvt.u64.u32 	%rd416, %r110;
	bra.uni 	$L__BB2_56;
$L__BB2_55:
	ld.param.u64 	%rd355, [_Z20single_buffer_kernelPfS_mi_param_2];
	rem.u64 	%rd416, %rd18, %rd355;
$L__BB2_56:
	ld.param.u64 	%rd357, [_Z20single_buffer_kernelPfS_mi_param_2];
	ld.param.u64 	%rd287, [_Z20single_buffer_kernelPfS_mi_param_0];
	shl.b64 	%rd204, %rd416, 2;
	add.s64 	%rd203, %rd287, %rd204;
	// begin inline asm
	ld.global.cg.f32 %f54, [%rd203];
	// end inline asm
	add.f32 	%f19, %f18, %f54;
	or.b64  	%rd205, %rd19, %rd357;
	and.b64  	%rd206, %rd205, -4294967296;
	setp.ne.s64 	%p20, %rd206, 0;
	@%p20 bra 	$L__BB2_58;
	ld.param.u64 	%rd359, [_Z20single_buffer_kernelPfS_mi_param_2];
	cvt.u32.u64 	%r111, %rd359;
	cvt.u32.u64 	%r112, %rd19;
	rem.u32 	%r113, %r112, %r111;
	cvt.u64.u32 	%rd417, %r113;
	bra.uni 	$L__BB2_59;
$L__BB2_58:
	ld.param.u64 	%rd358, [_Z20single_buffer_kernelPfS_mi_param_2];
	rem.u64 	%rd417, %rd19, %rd358;
$L__BB2_59:
	ld.param.u64 	%rd360, [_Z20single_buffer_kernelPfS_mi_param_2];
	ld.param.u64 	%rd288, [_Z20single_buffer_kernelPfS_mi_param_0];
	shl.b64 	%rd208, %rd417, 2;
	add.s64 	%rd207, %rd288, %rd208;
	// begin inline asm
	ld.global.cg.f32 %f55, [%rd207];
	// end inline asm
	add.f32 	%f20, %f19, %f55;
	or.b64  	%rd209, %rd20, %rd360;
	and.b64  	%rd210, %rd209, -4294967296;
	setp.ne.s64 	%p21, %rd210, 0;
	@%p21 bra 	$L__BB2_61;
	ld.param.u64 	%rd362, [_Z20single_buffer_kernelPfS_mi_param_2];
	cvt.u32.u64 	%r114, %rd362;
	cvt.u32.u64 	%r115, %rd20;
	rem.u32 	%r116, %r115, %r114;
	cvt.u64.u32 	%rd418, %r116;
	bra.uni 	$L__BB2_62;
$L__BB2_61:
	ld.param.u64 	%rd361, [_Z20single_buffer_kernelPfS_mi_param_2];
	rem.u64 	%rd418, %rd20, %rd361;
$L__BB2_62:
	ld.param.u64 	%rd363, [_Z20single_buffer_kernelPfS_mi_param_2];
	ld.param.u64 	%rd289, [_Z20single_buffer_kernelPfS_mi_param_0];
	shl.b64 	%rd212, %rd418, 2;
	add.s64 	%rd211, %rd289, %rd212;
	// begin inline asm
	ld.global.cg.f32 %f56, [%rd211];
	// end inline asm
	add.f32 	%f21, %f20, %f56;
	or.b32  	%r118, %r56, 20;
	cvt.s64.s32 	%rd85, %r118;
	or.b64  	%rd213, %rd85, %rd363;
	and.b64  	%rd214, %rd213, -4294967296;
	setp.ne.s64 	%p22, %rd214, 0;
	@%p22 bra 	$L__BB2_64;
	ld.param.u64 	%rd365, [_Z20single_buffer_kernelPfS_mi_param_2];
	cvt.u32.u64 	%r119, %rd365;
	or.b32  	%r121, %r56, 20;
	rem.u32 	%r122, %r121, %r119;
	cvt.u64.u32 	%rd419, %r122;
	bra.uni 	$L__BB2_65;
$L__BB2_64:
	ld.param.u64 	%rd364, [_Z20single_buffer_kernelPfS_mi_param_2];
	rem.u64 	%rd419, %rd85, %rd364;
$L__BB2_65:
	ld.param.u64 	%rd366, [_Z20single_buffer_kernelPfS_mi_param_2];
	ld.param.u64 	%rd290, [_Z20single_buffer_kernelPfS_mi_param_0];
	shl.b64 	%rd216, %rd419, 2;
	add.s64 	%rd215, %rd290, %rd216;
	// begin inline asm
	ld.global.cg.f32 %f57, [%rd215];
	// end inline asm
	add.f32 	%f22, %f21, %f57;
	cvt.s64.s32 	%rd217, %r56;
	or.b64  	%rd218, %rd217, %rd366;
	and.b64  	%rd219, %rd218, -4294967296;
	setp.ne.s64 	%p23, %rd219, 0;
	@%p23 bra 	$L__BB2_67;
	ld.param.u64 	%rd368, [_Z20single_buffer_kernelPfS_mi_param_2];
	cvt.u32.u64 	%r126, %rd368;
	or.b32  	%r128, %r56, 21;
	rem.u32 	%r129, %r128, %r126;
	cvt.u64.u32 	%rd420, %r129;
	bra.uni 	$L__BB2_68;
$L__BB2_67:
	ld.param.u64 	%rd367, [_Z20single_buffer_kernelPfS_mi_param_2];
	or.b32  	%r125, %r56, 21;
	cvt.s64.s32 	%rd220, %r125;
	rem.u64 	%rd420, %rd220, %rd367;
$L__BB2_68:
	ld.param.u64 	%rd369, [_Z20single_buffer_kernelPfS_mi_param_2];
	ld.param.u64 	%rd291, [_Z20single_buffer_kernelPfS_mi_param_0];
	shl.b64 	%rd222, %rd420, 2;
	add.s64 	%rd221, %rd291, %rd222;
	// begin inline asm
	ld.global.cg.f32 %f58, [%rd221];
	// end inline asm
	add.f32 	%f23, %f22, %f58;
	cvt.s64.s32 	%rd223, %r56;
	or.b64  	%rd224, %rd223, %rd369;
	and.b64  	%rd225, %rd224, -4294967296;
	setp.ne.s64 	%p24, %rd225, 0;
	@%p24 bra 	$L__BB2_70;
	ld.param.u64 	%rd371, [_Z20single_buffer_kernelPfS_mi_param_2];
	cvt.u32.u64 	%r133, %rd371;
	or.b32  	%r135, %r56, 22;
	rem.u32 	%r136, %r135, %r133;
	cvt.u64.u32 	%rd421, %r136;
	bra.uni 	$L__BB2_71;
$L__BB2_70:
	ld.param.u64 	%rd370, [_Z20single_buffer_kernelPfS_mi_param_2];
	or.b32  	%r132, %r56, 22;
	cvt.s64.s32 	%rd226, %r132;
	rem.u64 	%rd421, %rd226, %rd370;
$L__BB2_71:
	ld.param.u64 	%rd372, [_Z20single_buffer_kernelPfS_mi_param_2];
	ld.param.u64 	%rd292, [_Z20single_buffer_kernelPfS_mi_param_0];
	shl.b64 	%rd228, %rd421, 2;
	add.s64 	%rd227, %rd292, %rd228;
	// begin inline asm
	ld.global.cg.f32 %f59, [%rd227];
	// end inline asm
	add.f32 	%f24, %f23, %f59;
	cvt.s64.s32 	%rd229, %r56;
	or.b64  	%rd230, %rd229, %rd372;
	and.b64  	%rd231, %rd230, -4294967296;
	setp.ne.s64 	%p25, %rd231, 0;
	@%p25 bra 	$L__BB2_73;
	ld.param.u64 	%rd374, [_Z20single_buffer_kernelPfS_mi_param_2];
	cvt.u32.u64 	%r140, %rd374;
	or.b32  	%r142, %r56, 23;
	rem.u32 	%r143, %r142, %r140;
	cvt.u64.u32 	%rd422, %r143;
	bra.uni 	$L__BB2_74;
$L__BB2_73:
	ld.param.u64 	%rd373, [_Z20single_buffer_kernelPfS_mi_param_2];
	or.b32  	%r139, %r56, 23;
	cvt.s64.s32 	%rd232, %r139;
	rem.u64 	%rd422, %rd232, %rd373;
$L__BB2_74:
	ld.param.u64 	%rd375, [_Z20single_buffer_kernelPfS_mi_param_2];
	ld.param.u64 	%rd293, [_Z20single_buffer_kernelPfS_mi_param_0];
	shl.b64 	%rd234, %rd422, 2;
	add.s64 	%rd233, %rd293, %rd234;
	// begin inline asm
	ld.global.cg.f32 %f60, [%rd233];
	// end inline asm
	add.f32 	%f25, %f24, %f60;
	cvt.s64.s32 	%rd235, %r56;
	or.b64  	%rd236, %rd235, %rd375;
	and.b64  	%rd237, %rd236, -4294967296;
	setp.ne.s64 	%p26, %rd237, 0;
	@%p26 bra 	$L__BB2_76;
	ld.param.u64 	%rd377, [_Z20single_buffer_kernelPfS_mi_param_2];
	cvt.u32.u64 	%r147, %rd377;
	or.b32  	%r149, %r56, 24;
	rem.u32 	%r150, %r149, %r147;
	cvt.u64.u32 	%rd423, %r150;
	bra.uni 	$L__BB2_77;
$L__BB2_76:
	ld.param.u64 	%rd376, [_Z20single_buffer_kernelPfS_mi_param_2];
	or.b32  	%r146, %r56, 24;
	cvt.s64.s32 	%rd238, %r146;
	rem.u64 	%rd423, %rd238, %rd376;
$L__BB2_77:
	ld.param.u64 	%rd378, [_Z20single_buffer_kernelPfS_mi_param_2];
	ld.param.u64 	%rd294, [_Z20single_buffer_kernelPfS_mi_param_0];
	shl.b64 	%rd240, %rd423, 2;
	add.s64 	%rd239, %rd294, %rd240;
	// begin inline asm
	ld.global.cg.f32 %f61, [%rd239];
	// end inline asm
	add.f32 	%f26, %f25, %f61;
	or.b64  	%rd241, %rd21, %rd378;
	and.b64  	%rd242, %rd241, -4294967296;
	setp.ne.s64 	%p27, %rd242, 0;
	@%p27 bra 	$L__BB2_79;
	ld.param.u64 	%rd380, [_Z20single_buffer_kernelPfS_mi_param_2];
	cvt.u32.u64 	%r151, %rd380;
	cvt.u32.u64 	%r152, %rd21;
	rem.u32 	%r153, %r152, %r151;
	cvt.u64.u32 	%rd424, %r153;
	bra.uni 	$L__BB2_80;
$L__BB2_79:
	ld.param.u64 	%rd379, [_Z20single_buffer_kernelPfS_mi_param_2];
	rem.u64 	%rd424, %rd21, %rd379;
$L__BB2_80:
	ld.param.u64 	%rd381, [_Z20single_buffer_kernelPfS_mi_param_2];
	ld.param.u64 	%rd295, [_Z20single_buffer_kernelPfS_mi_param_0];
	shl.b64 	%rd244, %rd424, 2;
	add.s64 	%rd243, %rd295, %rd244;
	// begin inline asm
	ld.global.cg.f32 %f62, [%rd243];
	// end inline asm
	add.f32 	%f27, %f26, %f62;
	or.b64  	%rd245, %rd22, %rd381;
	and.b64  	%rd246, %rd245, -4294967296;
	setp.ne.s64 	%p28, %rd246, 0;
	@%p28 bra 	$L__BB2_82;
	ld.param.u64 	%rd383, [_Z20single_buffer_kernelPfS_mi_param_2];
	cvt.u32.u64 	%r154, %rd383;
	cvt.u32.u64 	%r155, %rd22;
	rem.u32 	%r156, %r155, %r154;
	cvt.u64.u32 	%rd425, %r156;
	bra.uni 	$L__BB2_83;
$L__BB2_82:
	ld.param.u64 	%rd382, [_Z20single_buffer_kernelPfS_mi_param_2];
	rem.u64 	%rd425, %rd22, %rd382;
$L__BB2_83:
	ld.param.u64 	%rd384, [_Z20single_buffer_kernelPfS_mi_param_2];
	ld.param.u64 	%rd296, [_Z20single_buffer_kernelPfS_mi_param_0];
	shl.b64 	%rd248, %rd425, 2;
	add.s64 	%rd247, %rd296, %rd248;
	// begin inline asm
	ld.global.cg.f32 %f63, [%rd247];
	// end inline asm
	add.f32 	%f28, %f27, %f63;
	or.b64  	%rd249, %rd23, %rd384;
	and.b64  	%rd250, %rd249, -4294967296;
	setp.ne.s64 	%p29, %rd250, 0;
	@%p29 bra 	$L__BB2_85;
	ld.param.u64 	%rd386, [_Z20single_buffer_kernelPfS_mi_param_2];
	cvt.u32.u64 	%r157, %rd386;
	cvt.u32.u64 	%r158, %rd23;
	rem.u32 	%r159, %r158, %r157;
	cvt.u64.u32 	%rd426, %r159;
	bra.uni 	$L__BB2_86;
$L__BB2_85:
	ld.param.u64 	%rd385, [_Z20single_buffer_kernelPfS_mi_param_2];
	rem.u64 	%rd426, %rd23, %rd385;
$L__BB2_86:
	ld.param.u64 	%rd387, [_Z20single_buffer_kernelPfS_mi_param_2];
	ld.param.u64 	%rd297, [_Z20single_buffer_kernelPfS_mi_param_0];
	shl.b64 	%rd252, %rd426, 2;
	add.s64 	%rd251, %rd297, %rd252;
	// begin inline asm
	ld.global.cg.f32 %f64, [%rd251];
	// end inline asm
	add.f32 	%f29, %f28, %f64;
	or.b64  	%rd253, %rd24, %rd387;
	and.b64  	%rd254, %rd253, -4294967296;
	setp.ne.s64 	%p30, %rd254, 0;
	@%p30 bra 	$L__BB2_88;
	ld.param.u64 	%rd389, [_Z20single_buffer_kernelPfS_mi_param_2];
	cvt.u32.u64 	%r160, %rd389;
	cvt.u32.u64 	%r161, %rd24;
	rem.u32 	%r162, %r161, %r160;
	cvt.u64.u32 	%rd427, %r162;
	bra.uni 	$L__BB2_89;
$L__BB2_88:
	ld.param.u64 	%rd388, [_Z20single_buffer_kernelPfS_mi_param_2];
	rem.u64 	%rd427, %rd24, %rd388;
$L__BB2_89:
	ld.param.u64 	%rd390, [_Z20single_buffer_kernelPfS_mi_param_2];
	ld.param.u64 	%rd298, [_Z20single_buffer_kernelPfS_mi_param_0];
	shl.b64 	%rd256, %rd427, 2;
	add.s64 	%rd255, %rd298, %rd256;
	// begin inline asm
	ld.global.cg.f32 %f65, [%rd255];
	// end inline asm
	add.f32 	%f30, %f29, %f65;
	or.b64  	%rd257, %rd25, %rd390;
	and.b64  	%rd258, %rd257, -4294967296;
	setp.ne.s64 	%p31, %rd258, 0;
	@%p31 bra 	$L__BB2_91;
	ld.param.u64 	%rd392, [_Z20single_buffer_kernelPfS_mi_param_2];
	cvt.u32.u64 	%r163, %rd392;
	cvt.u32.u64 	%r164, %rd25;
	rem.u32 	%r165, %r164, %r163;
	cvt.u64.u32 	%rd428, %r165;
	bra.uni 	$L__BB2_92;
$L__BB2_91:
	ld.param.u64 	%rd391, [_Z20single_buffer_kernelPfS_mi_param_2];
	rem.u64 	%rd428, %rd25, %rd391;
$L__BB2_92:
	ld.param.u64 	%rd393, [_Z20single_buffer_kernelPfS_mi_param_2];
	ld.param.u64 	%rd299, [_Z20single_buffer_kernelPfS_mi_param_0];
	shl.b64 	%rd260, %rd428, 2;
	add.s64 	%rd259, %rd299, %rd260;
	// begin inline asm
	ld.global.cg.f32 %f66, [%rd259];
	// end inline asm
	add.f32 	%f31, %f30, %f66;
	or.b64  	%rd261, %rd26, %rd393;
	and.b64  	%rd262, %rd261, -4294967296;
	setp.ne.s64 	%p32, %rd262, 0;
	@%p32 bra 	$L__BB2_94;
	ld.param.u64 	%rd395, [_Z20single_buffer_kernelPfS_mi_param_2];
	cvt.u32.u64 	%r166, %rd395;
	cvt.u32.u64 	%r167, %rd26;
	rem.u32 	%r168, %r167, %r166;
	cvt.u64.u32 	%rd429, %r168;
	bra.uni 	$L__BB2_95;
$L__BB2_94:
	ld.param.u64 	%rd394, [_Z20single_buffer_kernelPfS_mi_param_2];
	rem.u64 	%rd429, %rd26, %rd394;
$L__BB2_95:
	ld.param.u64 	%rd396, [_Z20single_buffer_kernelPfS_mi_param_2];
	ld.param.u64 	%rd300, [_Z20single_buffer_kernelPfS_mi_param_0];
	shl.b64 	%rd264, %rd429, 2;
	add.s64 	%rd263, %rd300, %rd264;
	// begin inline asm
	ld.global.cg.f32 %f67, [%rd263];
	// end inline asm
	add.f32 	%f32, %f31, %f67;
	or.b64  	%rd265, %rd27, %rd396;
	and.b64  	%rd266, %rd265, -4294967296;
	setp.ne.s64 	%p33, %rd266, 0;
	@%p33 bra 	$L__BB2_97;
	ld.param.u64 	%rd398, [_Z20single_buffer_kernelPfS_mi_param_2];
	cvt.u32.u64 	%r169, %rd398;
	cvt.u32.u64 	%r170, %rd27;
	rem.u32 	%r171, %r170, %r169;
	cvt.u64.u32 	%rd430, %r171;
	bra.uni 	$L__BB2_98;
$L__BB2_97:
	ld.param.u64 	%rd397, [_Z20single_buffer_kernelPfS_mi_param_2];
	rem.u64 	%rd430, %rd27, %rd397;
$L__BB2_98:
	ld.param.u64 	%rd301, [_Z20single_buffer_kernelPfS_mi_param_0];
	shl.b64 	%rd268, %rd430, 2;
	add.s64 	%rd267, %rd301, %rd268;
	// begin inline asm
	ld.global.cg.f32 %f68, [%rd267];
	// end inline asm
	add.f32 	%f70, %f32, %f68;
	add.s32 	%r177, %r177, 1;
	setp.ne.s32 	%p34, %r177, 0;
	@%p34 bra 	$L__BB2_5;
$L__BB2_99:
	mov.u32 	%r172, %ctaid.x;
	mov.u32 	%r173, %ntid.x;
	mov.u32 	%r174, %tid.x;
	mad.lo.s32 	%r175, %r172, %r173, %r174;
	setp.ne.s32 	%p35, %r175, 0;
	@%p35 bra 	$L__BB2_101;
	ld.param.u64 	%rd302, [_Z20single_buffer_kernelPfS_mi_param_1];
	cvta.to.global.u64 	%rd269, %rd302;
	st.global.f32 	[%rd269], %f70;
$L__BB2_101:
	ret;

}
	// .globl	_Z19multi_buffer_kernelPfS_S_S_mi
.visible .entry _Z19multi_buffer_kernelPfS_S_S_mi(
	.param .u64 .ptr .align 1 _Z19multi_buffer_kernelPfS_S_S_mi_param_0,
	.param .u64 .ptr .align 1 _Z19multi_buffer_kernelPfS_S_S_mi_param_1,
	.param .u64 .ptr .align 1 _Z19multi_buffer_kernelPfS_S_S_mi_param_2,
	.param .u64 .ptr .align 1 _Z19multi_buffer_kernelPfS_S_S_mi_param_3,
	.param .u64 _Z19multi_buffer_kernelPfS_S_S_mi_param_4,
	.param .u32 _Z19multi_buffer_kernelPfS_S_S_mi_param_5
)
{
	.reg .pred 	%p<13>;
	.reg .b32 	%r<78>;
	.reg .b32 	%f<57>;
	.reg .b64 	%rd<95>;

	ld.param.u64 	%rd33, [_Z19multi_buffer_kernelPfS_S_S_mi_param_0];
	ld.param.u64 	%rd34, [_Z19multi_buffer_kernelPfS_S_S_mi_param_1];
	ld.param.u64 	%rd35, [_Z19multi_buffer_kernelPfS_S_S_mi_param_2];
	ld.param.u64 	%rd36, [_Z19multi_buffer_kernelPfS_S_S_mi_param_3];
	ld.param.u64 	%rd37, [_Z19multi_buffer_kernelPfS_S_S_mi_param_4];
	ld.param.u32 	%r30, [_Z19multi_buffer_kernelPfS_S_S_mi_param_5];
	mov.u32 	%r31, %ctaid.x;
	mov.u32 	%r32, %ntid.x;
	mov.u32 	%r33, %tid.x;
	mad.lo.s32 	%r1, %r31, %r32, %r33;
	setp.lt.s32 	%p1, %r30, 1;
	mov.f32 	%f55, 0f00000000;
	@%p1 bra 	$L__BB3_29;
	shl.b32 	%r2, %r1, 5;
	or.b32  	%r3, %r2, 3;
	or.b32  	%r4, %r2, 5;
	or.b32  	%r5, %r2, 6;
	mov.f32 	%f55, 0f00000000;
	mov.b32 	%r68, 0;
$L__BB3_2:
	add.s32 	%r76, %r2, 1;
	add.s32 	%r75, %r2, 2;
	add.s32 	%r73, %r2, 4;
	add.s32 	%r70, %r2, 7;
	mov.b32 	%r77, 0;
	mov.u32 	%r69, %r2;
	mov.u32 	%r71, %r5;
	mov.u32 	%r72, %r4;
	mov.u32 	%r74, %r3;
$L__BB3_3:
	cvt.s64.s32 	%rd1, %r76;
	cvt.s64.s32 	%rd2, %r75;
	cvt.s64.s32 	%rd3, %r74;
	cvt.s64.s32 	%rd4, %r73;
	cvt.s64.s32 	%rd5, %r72;
	cvt.s64.s32 	%rd6, %r71;
	cvt.s64.s32 	%rd7, %r70;
	cvt.s64.s32 	%rd8, %r69;
	or.b64  	%rd38, %rd8, %rd37;
	and.b64  	%rd39, %rd38, -4294967296;
	setp.ne.s64 	%p2, %rd39, 0;
	@%p2 bra 	$L__BB3_5;
	cvt.u32.u64 	%r36, %rd37;
	cvt.u32.u64 	%r37, %rd8;
	rem.u32 	%r38, %r37, %r36;
	cvt.u64.u32 	%rd87, %r38;
	bra.uni 	$L__BB3_6;
$L__BB3_5:
	rem.u64 	%rd87, %rd8, %rd37;
$L__BB3_6:
	shl.b64 	%rd43, %rd87, 2;
	add.s64 	%rd40, %rd33, %rd43;
	// begin inline asm
	ld.global.cg.f32 %f14, [%rd40];
	// end inline asm
	add.f32 	%f17, %f55, %f14;
	add.s64 	%rd41, %rd34, %rd43;
	// begin inline asm
	ld.global.cg.f32 %f15, [%rd41];
	// end inline asm
	add.f32 	%f18, %f17, %f15;
	add.s64 	%rd42, %rd35, %rd43;
	// begin inline asm
	ld.global.cg.f32 %f16, [%rd42];
	// end inline asm
	add.f32 	%f3, %f18, %f16;
	or.b64  	%rd44, %rd1, %rd37;
	and.b64  	%rd45, %rd44, -4294967296;
	setp.ne.s64 	%p3, %rd45, 0;
	@%p3 bra 	$L__BB3_8;
	cvt.u32.u64 	%r39, %rd37;
	cvt.u32.u64 	%r40, %rd1;
	rem.u32 	%r41, %r40, %r39;
	cvt.u64.u32 	%rd88, %r41;
	bra.uni 	$L__BB3_9;
$L__BB3_8:
	rem.u64 	%rd88, %rd1, %rd37;
$L__BB3_9:
	shl.b64 	%rd49, %rd88, 2;
	add.s64 	%rd46, %rd33, %rd49;
	// begin inline asm
	ld.global.cg.f32 %f19, [%rd46];
	// end inline asm
	add.f32 	%f22, %f3, %f19;
	add.s64 	%rd47, %rd34, %rd49;
	// begin inline asm
	ld.global.cg.f32 %f20, [%rd47];
	// end inline asm
	add.f32 	%f23, %f22, %f20;
	add.s64 	%rd48, %rd35, %rd49;
	// begin inline asm
	ld.global.cg.f32 %f21, [%rd48];
	// end inline asm
	add.f32 	%f4, %f23, %f21;
	or.b64  	%rd50, %rd2, %rd37;
	and.b64  	%rd51, %rd50, -4294967296;
	setp.ne.s64 	%p4, %rd51, 0;
	@%p4 bra 	$L__BB3_11;
	cvt.u32.u64 	%r42, %rd37;
	cvt.u32.u64 	%r43, %rd2;
	rem.u32 	%r44, %r43, %r42;
	cvt.u64.u32 	%rd89, %r44;
	bra.uni 	$L__BB3_12;
$L__BB3_11:
	rem.u64 	%rd89, %rd2, %rd37;
$L__BB3_12:
	shl.b64 	%rd55, %rd89, 2;
	add.s64 	%rd52, %rd33, %rd55;
	// begin inline asm
	ld.global.cg.f32 %f24, [%rd52];
	// end inline asm
	add.f32 	%f27, %f4, %f24;
	add.s64 	%rd53, %rd34, %rd55;
	// begin inline asm
	ld.global.cg.f32 %f25, [%rd53];
	// end inline asm
	add.f32 	%f28, %f27, %f25;
	add.s64 	%rd54, %rd35, %rd55;
	// begin inline asm
	ld.global.cg.f32 %f26, [%rd54];
	// end inline asm
	add.f32 	%f5, %f28, %f26;
	or.b64  	%rd56, %rd3, %rd37;
	and.b64  	%rd57, %rd56, -4294967296;
	setp.ne.s64 	%p5, %rd57, 0;
	@%p5 bra 	$L__BB3_14;
	cvt.u32.u64 	%r45, %rd37;
	cvt.u32.u64 	%r46, %rd3;
	rem.u32 	%r47, %r46, %r45;
	cvt.u64.u32 	%rd90, %r47;
	bra.uni 	$L__BB3_15;
$L__BB3_14:
	rem.u64 	%rd90, %rd3, %rd37;
$L__BB3_15:
	shl.b64 	%rd61, %rd90, 2;
	add.s64 	%rd58, %rd33, %rd61;
	// begin inline asm
	ld.global.cg.f32 %f29, [%rd58];
	// end inline asm
	add.f32 	%f32, %f5, %f29;
	add.s64 	%rd59, %rd34, %rd61;
	// begin inline asm
	ld.global.cg.f32 %f30, [%rd59];
	// end inline asm
	add.f32 	%f33, %f32, %f30;
	add.s64 	%rd60, %rd35, %rd61;
	// begin inline asm
	ld.global.cg.f32 %f31, [%rd60];
	// end inline asm
	add.f32 	%f6, %f33, %f31;
	or.b64  	%rd62, %rd4, %rd37;
	and.b64  	%rd63, %rd62, -4294967296;
	setp.ne.s64 	%p6, %rd63, 0;
	@%p6 bra 	$L__BB3_17;
	cvt.u32.u64 	%r48, %rd37;
	cvt.u32.u64 	%r49, %rd4;
	rem.u32 	%r50, %r49, %r48;
	cvt.u64.u32 	%rd91, %r50;
	bra.uni 	$L__BB3_18;
$L__BB3_17:
	rem.u64 	%rd91, %rd4, %rd37;
$L__BB3_18:
	shl.b64 	%rd67, %rd91, 2;
	add.s64 	%rd64, %rd33, %rd67;
	// begin inline asm
	ld.global.cg.f32 %f34, [%rd64];
	// end inline asm
	add.f32 	%f37, %f6, %f34;
	add.s64 	%rd65, %rd34, %rd67;
	// begin inline asm
	ld.global.cg.f32 %f35, [%rd65];
	// end inline asm
	add.f32 	%f38, %f37, %f35;
	add.s64 	%rd66, %rd35, %rd67;
	// begin inline asm
	ld.global.cg.f32 %f36, [%rd66];
	// end inline asm
	add.f32 	%f7, %f38, %f36;
	or.b64  	%rd68, %rd5, %rd37;
	and.b64  	%rd69, %rd68, -4294967296;
	setp.ne.s64 	%p7, %rd69, 0;
	@%p7 bra 	$L__BB3_20;
	cvt.u32.u64 	%r51, %rd37;
	cvt.u32.u64 	%r52, %rd5;
	rem.u32 	%r53, %r52, %r51;
	cvt.u64.u32 	%rd92, %r53;
	bra.uni 	$L__BB3_21;
$L__BB3_20:
	rem.u64 	%rd92, %rd5, %rd37;
$L__BB3_21:
	shl.b64 	%rd73, %rd92, 2;
	add.s64 	%rd70, %rd33, %rd73;
	// begin inline asm
	ld.global.cg.f32 %f39, [%rd70];
	// end inline asm
	add.f32 	%f42, %f7, %f39;
	add.s64 	%rd71, %rd34, %rd73;
	// begin inline asm
	ld.global.cg.f32 %f40, [%rd71];
	// end inline asm
	add.f32 	%f43, %f42, %f40;
	add.s64 	%rd72, %rd35, %rd73;
	// begin inline asm
	ld.global.cg.f32 %f41, [%rd72];
	// end inline asm
	add.f32 	%f8, %f43, %f41;
	or.b64  	%rd74, %rd6, %rd37;
	and.b64  	%rd75, %rd74, -4294967296;
	setp.ne.s64 	%p8, %rd75, 0;
	@%p8 bra 	$L__BB3_23;
	cvt.u32.u64 	%r54, %rd37;
	cvt.u32.u64 	%r55, %rd6;
	rem.u32 	%r56, %r55, %r54;
	cvt.u64.u32 	%rd93, %r56;
	bra.uni 	$L__BB3_24;
$L__BB3_23:
	rem.u64 	%rd93, %rd6, %rd37;
$L__BB3_24:
	shl.b64 	%rd79, %rd93, 2;
	add.s64 	%rd76, %rd33, %rd79;
	// begin inline asm
	ld.global.cg.f32 %f44, [%rd76];
	// end inline asm
	add.f32 	%f47, %f8, %f44;
	add.s64 	%rd77, %rd34, %rd79;
	// begin inline asm
	ld.global.cg.f32 %f45, [%rd77];
	// end inline asm
	add.f32 	%f48, %f47, %f45;
	add.s64 	%rd78, %rd35, %rd79;
	// begin inline asm
	ld.global.cg.f32 %f46, [%rd78];
	// end inline asm
	add.f32 	%f9, %f48, %f46;
	or.b64  	%rd80, %rd7, %rd37;
	and.b64  	%rd81, %rd80, -4294967296;
	setp.ne.s64 	%p9, %rd81, 0;
	@%p9 bra 	$L__BB3_26;
	cvt.u32.u64 	%r57, %rd37;
	cvt.u32.u64 	%r58, %rd7;
	rem.u32 	%r59, %r58, %r57;
	cvt.u64.u32 	%rd94, %r59;
	bra.uni 	$L__BB3_27;
$L__BB3_26:
	rem.u64 	%rd94, %rd7, %rd37;
$L__BB3_27:
	cvt.u32.u64 	%r60, %rd8;
	cvt.u32.u64 	%r61, %rd7;
	cvt.u32.u64 	%r62, %rd6;
	cvt.u32.u64 	%r63, %rd5;
	cvt.u32.u64 	%r64, %rd4;
	cvt.u32.u64 	%r65, %rd3;
	cvt.u32.u64 	%r66, %rd2;
	cvt.u32.u64 	%r67, %rd1;
	shl.b64 	%rd85, %rd94, 2;
	add.s64 	%rd82, %rd33, %rd85;
	// begin inline asm
	ld.global.cg.f32 %f49, [%rd82];
	// end inline asm
	add.f32 	%f52, %f9, %f49;
	add.s64 	%rd83, %rd34, %rd85;
	// begin inline asm
	ld.global.cg.f32 %f50, [%rd83];
	// end inline asm
	add.f32 	%f53, %f52, %f50;
	add.s64 	%rd84, %rd35, %rd85;
	// begin inline asm
	ld.global.cg.f32 %f51, [%rd84];
	// end inline asm
	add.f32 	%f55, %f53, %f51;
	add.s32 	%r77, %r77, 8;
	add.s32 	%r76, %r67, 8;
	add.s32 	%r75, %r66, 8;
	add.s32 	%r74, %r65, 8;
	add.s32 	%r73, %r64, 8;
	add.s32 	%r72, %r63, 8;
	add.s32 	%r71, %r62, 8;
	add.s32 	%r70, %r61, 8;
	add.s32 	%r69, %r60, 8;
	setp.ne.s32 	%p10, %r77, 32;
	@%p10 bra 	$L__BB3_3;
	add.s32 	%r68, %r68, 1;
	setp.ne.s32 	%p11, %r68, %r30;
	@%p11 bra 	$L__BB3_2;
$L__BB3_29:
	setp.ne.s32 	%p12, %r1, 0;
	@%p12 bra 	$L__BB3_31;
	cvta.to.global.u64 	%rd86, %rd36;
	st.global.f32 	[%rd86], %f55;
$L__BB3_31:
	ret;

}
	// .globl	_Z23single_buffer_3x_kernelPfS_mi
.visible .entry _Z23single_buffer_3x_kernelPfS_mi(
	.param .u64 .ptr .align 1 _Z23single_buffer_3x_kernelPfS_mi_param_0,
	.param .u64 .ptr .align 1 _Z23single_buffer_3x_kernelPfS_mi_param_1,
	.param .u64 _Z23single_buffer_3x_kernelPfS_mi_param_2,
	.param .u32 _Z23single_buffer_3x_kernelPfS_mi_param_3
)
{
	.reg .pred 	%p<36>;
	.reg .b32 	%r<178>;
	.reg .b32 	%f<199>;
	.reg .b64 	%rd<495>;

	ld.param.u32 	%r6, [_Z23single_buffer_3x_kernelPfS_mi_param_3];
	mov.u32 	%r7, %ctaid.x;
	mov.u32 	%r8, %ntid.x;
	mov.u32 	%r9, %tid.x;
	mad.lo.s32 	%r1, %r7, %r8, %r9;
	setp.lt.s32 	%p1, %r6, 1;
	mov.f32 	%f198, 0f00000000;
	@%p1 bra 	$L__BB4_99;
	ld.param.u64 	%rd367, [_Z23single_buffer_3x_kernelPfS_mi_param_2];
	shl.b32 	%r10, %r1, 5;
	cvt.s64.s32 	%rd1, %r10;
	or.b64  	%rd125, %rd1, %rd367;
	and.b64  	%rd126, %rd125, -4294967296;
	setp.ne.s64 	%p2, %rd126, 0;
	@%p2 bra 	$L__BB4_3;
	ld.param.u64 	%rd369, [_Z23single_buffer_3x_kernelPfS_mi_param_2];
	cvt.u32.u64 	%r11, %rd369;
	cvt.u32.u64 	%r12, %rd1;
	rem.u32 	%r13, %r12, %r11;
	cvt.u64.u32 	%rd463, %r13;
	bra.uni 	$L__BB4_4;
$L__BB4_3:
	ld.param.u64 	%rd368, [_Z23single_buffer_3x_kernelPfS_mi_param_2];
	rem.u64 	%rd463, %rd1, %rd368;
$L__BB4_4:
	ld.param.u32 	%r176, [_Z23single_buffer_3x_kernelPfS_mi_param_3];
	ld.param.u64 	%rd334, [_Z23single_buffer_3x_kernelPfS_mi_param_0];
	mov.u32 	%r14, %ctaid.x;
	mov.u32 	%r15, %ntid.x;
	mov.u32 	%r16, %tid.x;
	mad.lo.s32 	%r17, %r14, %r15, %r16;
	shl.b32 	%r18, %r17, 5;
	shl.b64 	%rd127, %rd463, 2;
	add.s64 	%rd5, %rd334, %rd127;
	or.b32  	%r19, %r18, 1;
	cvt.s64.s32 	%rd6, %r19;
	or.b32  	%r20, %r18, 2;
	cvt.s64.s32 	%rd7, %r20;
	or.b32  	%r21, %r18, 3;
	cvt.s64.s32 	%rd8, %r21;
	or.b32  	%r22, %r18, 4;
	cvt.s64.s32 	%rd9, %r22;
	or.b32  	%r23, %r18, 9;
	cvt.s64.s32 	%rd10, %r23;
	or.b32  	%r24, %r18, 10;
	cvt.s64.s32 	%rd11, %r24;
	or.b32  	%r25, %r18, 11;
	cvt.s64.s32 	%rd12, %r25;
	or.b32  	%r26, %r18, 12;
	cvt.s64.s32 	%rd13, %r26;
	or.b32  	%r27, %r18, 13;
	cvt.s64.s32 	%rd14, %r27;
	or.b32  	%r28, %r18, 14;
	cvt.s64.s32 	%rd15, %r28;
	or.b32  	%r29, %r18, 15;
	cvt.s64.s32 	%rd16, %r29;
	or.b32  	%r30, %r18, 16;
	cvt.s64.s32 	%rd17, %r30;
	or.b32  	%r31, %r18, 17;
	cvt.s64.s32 	%rd18, %r31;
	or.b32  	%r32, %r18, 18;
	cvt.s64.s32 	%rd19, %r32;
	or.b32  	%r33, %r18, 19;
	cvt.s64.s32 	%rd20, %r33;
	or.b32  	%r34, %r18, 25;
	cvt.s64.s32 	%rd21, %r34;
	or.b32  	%r35, %r18, 26;
	cvt.s64.s32 	%rd22, %r35;
	or.b32  	%r36, %r18, 27;
	cvt.s64.s32 	%rd23, %r36;
	or.b32  	%r37, %r18, 28;
	cvt.s64.s32 	%rd24, %r37;
	or.b32  	%r38, %r18, 29;
	cvt.s64.s32 	%rd25, %r38;
	or.b32  	%r39, %r18, 30;
	cvt.s64.s32 	%rd26, %r39;
	or.b32  	%r40, %r18, 31;
	cvt.s64.s32 	%rd27, %r40;
	neg.s32 	%r177, %r176;
	mov.f32 	%f198, 0f00000000;
	cvt.u32.u64 	%r42, %rd6;
	cvt.u32.u64 	%r45, %rd7;
	cvt.u32.u64 	%r48, %rd8;
	cvt.u32.u64 	%r51, %rd9;
$L__BB4_5:
	ld.param.u64 	%rd370, [_Z23single_buffer_3x_kernelPfS_mi_param_2];
	// begin inline asm
	ld.global.cg.f32 %f37, [%rd5];
	// end inline asm
	add.f32 	%f40, %f198, %f37;
	// begin inline asm
	ld.global.cg.f32 %f38, [%rd5];
	// end inline asm
	add.f32 	%f41, %f40, %f38;
	// begin inline asm
	ld.global.cg.f32 %f39, [%rd5];
	// end inline asm
	add.f32 	%f2, %f41, %f39;
	or.b64  	%rd131, %rd6, %rd370;
	and.b64  	%rd132, %rd131, -4294967296;
	setp.ne.s64 	%p3, %rd132, 0;
	@%p3 bra 	$L__BB4_7;
	ld.param.u64 	%rd372, [_Z23single_buffer_3x_kernelPfS_mi_param_2];
	cvt.u32.u64 	%r41, %rd372;
	rem.u32 	%r43, %r42, %r41;
	cvt.u64.u32 	%rd464, %r43;
	bra.uni 	$L__BB4_8;
$L__BB4_7:
	ld.param.u64 	%rd371, [_Z23single_buffer_3x_kernelPfS_mi_param_2];
	rem.u64 	%rd464, %rd6, %rd371;
$L__BB4_8:
	ld.param.u64 	%rd373, [_Z23single_buffer_3x_kernelPfS_mi_param_2];
	ld.param.u64 	%rd335, [_Z23single_buffer_3x_kernelPfS_mi_param_0];
	shl.b64 	%rd136, %rd464, 2;
	add.s64 	%rd135, %rd335, %rd136;
	// begin inline asm
	ld.global.cg.f32 %f42, [%rd135];
	// end inline asm
	add.f32 	%f45, %f2, %f42;
	// begin inline asm
	ld.global.cg.f32 %f43, [%rd135];
	// end inline asm
	add.f32 	%f46, %f45, %f43;
	// begin inline asm
	ld.global.cg.f32 %f44, [%rd135];
	// end inline asm
	add.f32 	%f3, %f46, %f44;
	or.b64  	%rd137, %rd7, %rd373;
	and.b64  	%rd138, %rd137, -4294967296;
	setp.ne.s64 	%p4, %rd138, 0;
	@%p4 bra 	$L__BB4_10;
	ld.param.u64 	%rd375, [_Z23single_buffer_3x_kernelPfS_mi_param_2];
	cvt.u32.u64 	%r44, %rd375;
	rem.u32 	%r46, %r45, %r44;
	cvt.u64.u32 	%rd465, %r46;
	bra.uni 	$L__BB4_11;
$L__BB4_10:
	ld.param.u64 	%rd374, [_Z23single_buffer_3x_kernelPfS_mi_param_2];
	rem.u64 	%rd465, %rd7, %rd374;
$L__BB4_11:
	ld.param.u64 	%rd376, [_Z23single_buffer_3x_kernelPfS_mi_param_2];
	ld.param.u64 	%rd336, [_Z23single_buffer_3x_kernelPfS_mi_param_0];
	shl.b64 	%rd142, %rd465, 2;
	add.s64 	%rd141, %rd336, %rd142;
	// begin inline asm
	ld.global.cg.f32 %f47, [%rd141];
	// end inline asm
	add.f32 	%f50, %f3, %f47;
	// begin inline asm
	ld.global.cg.f32 %f48, [%rd141];
	// end inline asm
	add.f32 	%f51, %f50, %f48;
	// begin inline asm
	ld.global.cg.f32 %f49, [%rd141];
	// end inline asm
	add.f32 	%f4, %f51, %f49;
	or.b64  	%rd143, %rd8, %rd376;
	and.b64  	%rd144, %rd143, -4294967296;
	setp.ne.s64 	%p5, %rd144, 0;
	@%p5 bra 	$L__BB4_13;
	ld.param.u64 	%rd378, [_Z23single_buffer_3x_kernelPfS_mi_param_2];
	cvt.u32.u64 	%r47, %rd378;
	rem.u32 	%r49, %r48, %r47;
	cvt.u64.u32 	%rd466, %r49;
	bra.uni 	$L__BB4_14;
$L__BB4_13:
	ld.param.u64 	%rd377, [_Z23single_buffer_3x_kernelPfS_mi_param_2];
	rem.u64 	%rd466, %rd8, %rd377;
$L__BB4_14:
	ld.param.u64 	%rd379, [_Z23single_buffer_3x_kernelPfS_mi_param_2];
	ld.param.u64 	%rd337, [_Z23single_buffer_3x_kernelPfS_mi_param_0];
	shl.b64 	%rd148, %rd466, 2;
	add.s64 	%rd147, %rd337, %rd148;
	// begin inline asm
	ld.global.cg.f32 %f52, [%rd147];
	// end inline asm
	add.f32 	%f55, %f4, %f52;
	// begin inline asm
	ld.global.cg.f32 %f53, [%rd147];
	// end inline asm
	add.f32 	%f56, %f55, %f53;
	// begin inline asm
	ld.global.cg.f32 %f54, [%rd147];
	// end inline asm
	add.f32 	%f5, %f56, %f54;
	or.b64  	%rd149, %rd9, %rd379;
	and.b64  	%rd150, %rd149, -4294967296;
	setp.ne.s64 	%p6, %rd150, 0;
	@%p6 bra 	$L__BB4_16;
	ld.param.u64 	%rd381, [_Z23single_buffer_3x_kernelPfS_mi_param_2];
	cvt.u32.u64 	%r50, %rd381;
	rem.u32 	%r52, %r51, %r50;
	cvt.u64.u32 	%rd467, %r52;
	bra.uni 	$L__BB4_17;
$L__BB4_16:
	ld.param.u64 	%rd380, [_Z23single_buffer_3x_kernelPfS_mi_param_2];
	rem.u64 	%rd467, %rd9, %rd380;
$L__BB4_17:
	ld.param.u64 	%rd382, [_Z23single_buffer_3x_kernelPfS_mi_param_2];
	ld.param.u64 	%rd338, [_Z23single_buffer_3x_kernelPfS_mi_param_0];
	shl.b64 	%rd154, %rd467, 2;
	add.s64 	%rd153, %rd338, %rd154;
	// begin inline asm
	ld.global.cg.f32 %f57, [%rd153];
	// end inline asm
	add.f32 	%f60, %f5, %f57;
	// begin inline asm
	ld.global.cg.f32 %f58, [%rd153];
	// end inline asm
	add.f32 	%f61, %f60, %f58;
	// begin inline asm
	ld.global.cg.f32 %f59, [%rd153];
	// end inline asm
	add.f32 	%f6, %f61, %f59;
	mov.u32 	%r53, %ctaid.x;
	mov.u32 	%r54, %ntid.x;
	mov.u32 	%r55, %tid.x;
	mad.lo.s32 	%r4, %r53, %r54, %r55;
	shl.b32 	%r56, %r4, 5;
	cvt.s64.s32 	%rd155, %r56;
	or.b64  	%rd156, %rd155, %rd382;
	and.b64  	%rd157, %rd156, -4294967296;
	setp.ne.s64 	%p7, %rd157, 0;
	@%p7 bra 	$L__BB4_19;
	ld.param.u64 	%rd384, [_Z23single_buffer_3x_kernelPfS_mi_param_2];
	cvt.u32.u64 	%r59, %rd384;
	or.b32  	%r61, %r56, 5;
	rem.u32 	%r62, %r61, %r59;
	cvt.u64.u32 	%rd468, %r62;
	bra.uni 	$L__BB4_20;
$L__BB4_19:
	ld.param.u64 	%rd383, [_Z23single_buffer_3x_kernelPfS_mi_param_2];
	or.b32  	%r58, %r56, 5;
	cvt.s64.s32 	%rd158, %r58;
	rem.u64 	%rd468, %rd158, %rd383;
$L__BB4_20:
	ld.param.u64 	%rd385, [_Z23single_buffer_3x_kernelPfS_mi_param_2];
	ld.param.u64 	%rd339, [_Z23single_buffer_3x_kernelPfS_mi_param_0];
	shl.b64 	%rd162, %rd468, 2;
	add.s64 	%rd161, %rd339, %rd162;
	// begin inline asm
	ld.global.cg.f32 %f62, [%rd161];
	// end inline asm
	add.f32 	%f65, %f6, %f62;
	// begin inline asm
	ld.global.cg.f32 %f63, [%rd161];
	// end inline asm
	add.f32 	%f66, %f65, %f63;
	// begin inline asm
	ld.global.cg.f32 %f64, [%rd161];
	// end inline asm
	add.f32 	%f7, %f66, %f64;
	cvt.s64.s32 	%rd163, %r56;
	or.b64  	%rd164, %rd163, %rd385;
	and.b64  	%rd165, %rd164, -4294967296;
	setp.ne.s64 	%p8, %rd165, 0;
	@%p8 bra 	$L__BB4_22;
	ld.param.u64 	%rd387, [_Z23single_buffer_3x_kernelPfS_mi_param_2];
	cvt.u32.u64 	%r66, %rd387;
	or.b32  	%r68, %r56, 6;
	rem.u32 	%r69, %r68, %r66;
	cvt.u64.u32 	%rd469, %r69;
	bra.uni 	$L__BB4_23;
$L__BB4_22:
	ld.param.u64 	%rd386, [_Z23single_buffer_3x_kernelPfS_mi_param_2];
	or.b32  	%r65, %r56, 6;
	cvt.s64.s32 	%rd166, %r65;
	rem.u64 	%rd469, %rd166, %rd386;
$L__BB4_23:
	ld.param.u64 	%rd388, [_Z23single_buffer_3x_kernelPfS_mi_param_2];
	ld.param.u64 	%rd340, [_Z23single_buffer_3x_kernelPfS_mi_param_0];
	shl.b64 	%rd170, %rd469, 2;
	add.s64 	%rd169, %rd340, %rd170;
	// begin inline asm
	ld.global.cg.f32 %f67, [%rd169];
	// end inline asm
	add.f32 	%f70, %f7, %f67;
	// begin inline asm
	ld.global.cg.f32 %f68, [%rd169];
	// end inline asm
	add.f32 	%f71, %f70, %f68;
	// begin inline asm
	ld.global.cg.f32 %f69, [%rd169];
	// end inline asm
	add.f32 	%f8, %f71, %f69;
	cvt.s64.s32 	%rd171, %r56;
	or.b64  	%rd172, %rd171, %rd388;
	and.b64  	%rd173, %rd172, -4294967296;
	setp.ne.s64 	%p9, %rd173, 0;
	@%p9 bra 	$L__BB4_25;
	ld.param.u64 	%rd390, [_Z23single_buffer_3x_kernelPfS_mi_param_2];
	cvt.u32.u64 	%r73, %rd390;
	or.b32  	%r75, %r56, 7;
	rem.u32 	%r76, %r75, %r73;
	cvt.u64.u32 	%rd470, %r76;
	bra.uni 	$L__BB4_26;
$L__BB4_25:
	ld.param.u64 	%rd389, [_Z23single_buffer_3x_kernelPfS_mi_param_2];
	or.b32  	%r72, %r56, 7;
	cvt.s64.s32 	%rd174, %r72;
	rem.u64 	%rd470, %rd174, %rd389;
$L__BB4_26:
	ld.param.u64 	%rd391, [_Z23single_buffer_3x_kernelPfS_mi_param_2];
	ld.param.u64 	%rd341, [_Z23single_buffer_3x_kernelPfS_mi_param_0];
	shl.b64 	%rd178, %rd470, 2;
	add.s64 	%rd177, %rd341, %rd178;
	// begin inline asm
	ld.global.cg.f32 %f72, [%rd177];
	// end inline asm
	add.f32 	%f75, %f8, %f72;
	// begin inline asm
	ld.global.cg.f32 %f73, [%rd177];
	// end inline asm
	add.f32 	%f76, %f75, %f73;
	// begin inline asm
	ld.global.cg.f32 %f74, [%rd177];
	// end inline asm
	add.f32 	%f9, %f76, %f74;
	cvt.s64.s32 	%rd179, %r56;
	or.b64  	%rd180, %rd179, %rd391;
	and.b64  	%rd181, %rd180, -4294967296;
	setp.ne.s64 	%p10, %rd181, 0;
	@%p10 bra 	$L__BB4_28;
	ld.param.u64 	%rd393, [_Z23single_buffer_3x_kernelPfS_mi_param_2];
	cvt.u32.u64 	%r80, %rd393;
	or.b32  	%r82, %r56, 8;
	rem.u32 	%r83, %r82, %r80;
	cvt.u64.u32 	%rd471, %r83;
	bra.uni 	$L__BB4_29;
$L__BB4_28:
	ld.param.u64 	%rd392, [_Z23single_buffer_3x_kernelPfS_mi_param_2];
	or.b32  	%r79, %r56, 8;
	cvt.s64.s32 	%rd182, %r79;
	rem.u64 	%rd471, %rd182, %rd392;
$L__BB4_29:
	ld.param.u64 	%rd394, [_Z23single_buffer_3x_kernelPfS_mi_param_2];
	ld.param.u64 	%rd342, [_Z23single_buffer_3x_kernelPfS_mi_param_0];
	shl.b64 	%rd186, %rd471, 2;
	add.s64 	%rd185, %rd342, %rd186;
	// begin inline asm
	ld.global.cg.f32 %f77, [%rd185];
	// end inline asm
	add.f32 	%f80, %f9, %f77;
	// begin inline asm
	ld.global.cg.f32 %f78, [%rd185];
	// end inline asm
	add.f32 	%f81, %f80, %f78;
	// begin inline asm
	ld.global.cg.f32 %f79, [%rd185];
	// end inline asm
	add.f32 	%f10, %f81, %f79;
	or.b64  	%rd187, %rd10, %rd394;
	and.b64  	%rd188, %rd187, -4294967296;
	setp.ne.s64 	%p11, %rd188, 0;
	@%p11 bra 	$L__BB4_31;
	ld.param.u64 	%rd396, [_Z23single_buffer_3x_kernelPfS_mi_param_2];
	cvt.u32.u64 	%r84, %rd396;
	cvt.u32.u64 	%r85, %rd10;
	rem.u32 	%r86, %r85, %r84;
	cvt.u64.u32 	%rd472, %r86;
	bra.uni 	$L__BB4_32;
$L__BB4_31:
	ld.param.u64 	%rd395, [_Z23single_buffer_3x_kernelPfS_mi_param_2];
	rem.u64 	%rd472, %rd10, %rd395;
$L__BB4_32:
	ld.param.u64 	%rd397, [_Z23single_buffer_3x_kernelPfS_mi_param_2];
	ld.param.u64 	%rd343, [_Z23single_buffer_3x_kernelPfS_mi_param_0];
	shl.b64 	%rd192, %rd472, 2;
	add.s64 	%rd191, %rd343, %rd192;
	// begin inline asm
	ld.global.cg.f32 %f82, [%rd191];
	// end inline asm
	add.f32 	%f85, %f10, %f82;
	// begin inline asm
	ld.global.cg.f32 %f83, [%rd191];
	// end inline asm
	add.f32 	%f86, %f85, %f83;
	// begin inline asm
	ld.global.cg.f32 %f84, [%rd191];
	// end inline asm
	add.f32 	%f11, %f86, %f84;
	or.b64  	%rd193, %rd11, %rd397;
	and.b64  	%rd194, %rd193, -4294967296;
	setp.ne.s64 	%p12, %rd194, 0;
	@%p12 bra 	$L__BB4_34;
	ld.param.u64 	%rd399, [_Z23single_buffer_3x_kernelPfS_mi_param_2];
	cvt.u32.u64 	%r87, %rd399;
	cvt.u32.u64 	%r88, %rd11;
	rem.u32 	%r89, %r88, %r87;
	cvt.u64.u32 	%rd473, %r89;
	bra.uni 	$L__BB4_35;
$L__BB4_34:
	ld.param.u64 	%rd398, [_Z23single_buffer_3x_kernelPfS_mi_param_2];
	rem.u64 	%rd473, %rd11, %rd398;
$L__BB4_35:
	ld.param.u64 	%rd400, [_Z23single_buffer_3x_kernelPfS_mi_param_2];
	ld.param.u64 	%rd344, [_Z23single_buffer_3x_kernelPfS_mi_param_0];
	shl.b64 	%rd198, %rd473, 2;
	add.s64 	%rd197, %rd344, %rd198;
	// begin inline asm
	ld.global.cg.f32 %f87, [%rd197];
	// end inline asm
	add.f32 	%f90, %f11, %f87;
	// begin inline asm
	ld.global.cg.f32 %f88, [%rd197];
	// end inline asm
	add.f32 	%f91, %f90, %f88;
	// begin inline asm
	ld.global.cg.f32 %f89, [%rd197];
	// end inline asm
	add.f32 	%f12, %f91, %f89;
	or.b64  	%rd199, %rd12, %rd400;
	and.b64  	%rd200, %rd199, -4294967296;
	setp.ne.s64 	%p13, %rd200, 0;
	@%p13 bra 	$L__BB4_37;
	ld.param.u64 	%rd402, [_Z23single_buffer_3x_kernelPfS_mi_param_2];
	cvt.u32.u64 	%r90, %rd402;
	cvt.u32.u64 	%r91, %rd12;
	rem.u32 	%r92, %r91, %r90;
	cvt.u64.u32 	%rd474, %r92;
	bra.uni 	$L__BB4_38;
$L__BB4_37:
	ld.param.u64 	%rd401, [_Z23single_buffer_3x_kernelPfS_mi_param_2];
	rem.u64 	%rd474, %rd12, %rd401;
$L__BB4_38:
	ld.param.u64 	%rd403, [_Z23single_buffer_3x_kernelPfS_mi_param_2];
	ld.param.u64 	%rd345, [_Z23single_buffer_3x_kernelPfS_mi_param_0];
	shl.b64 	%rd204, %rd474, 2;
	add.s64 	%rd203, %rd345, %rd204;
	// begin inline asm
	ld.global.cg.f32 %f92, [%rd203];
	// end inline asm
	add.f32 	%f95, %f12, %f92;
	// begin inline asm
	ld.global.cg.f32 %f93, [%rd203];
	// end inline asm
	add.f32 	%f96, %f95, %f93;
	// begin inline asm
	ld.global.cg.f32 %f94, [%rd203];
	// end inline asm
	add.f32 	%f13, %f96, %f94;
	or.b64  	%rd205, %rd13, %rd403;
	and.b64  	%rd206, %rd205, -4294967296;
	setp.ne.s64 	%p14, %rd206, 0;
	@%p14 bra 	$L__BB4_40;
	ld.param.u64 	%rd405, [_Z23single_buffer_3x_kernelPfS_mi_param_2];
	cvt.u32.u64 	%r93, %rd405;
	cvt.u32.u64 	%r94, %rd13;
	rem.u32 	%r95, %r94, %r93;
	cvt.u64.u32 	%rd475, %r95;
	bra.uni 	$L__BB4_41;
$L__BB4_40:
	ld.param.u64 	%rd404, [_Z23single_buffer_3x_kernelPfS_mi_param_2];
	rem.u64 	%rd475, %rd13, %rd404;
$L__BB4_41:
	ld.param.u64 	%rd406, [_Z23single_buffer_3x_kernelPfS_mi_param_2];
	ld.param.u64 	%rd346, [_Z23single_buffer_3x_kernelPfS_mi_param_0];
	shl.b64 	%rd210, %rd475, 2;
	add.s64 	%rd209, %rd346, %rd210;
	// begin inline asm
	ld.global.cg.f32 %f97, [%rd209];
	// end inline asm
	add.f32 	%f100, %f13, %f97;
	// begin inline asm
	ld.global.cg.f32 %f98, [%rd209];
	// end inline asm
	add.f32 	%f101, %f100, %f98;
	// begin inline asm
	ld.global.cg.f32 %f99, [%rd209];
	// end inline asm
	add.f32 	%f14, %f101, %f99;
	or.b64  	%rd211, %rd14, %rd406;
	and.b64  	%rd212, %rd211, -4294967296;
	setp.ne.s64 	%p15, %rd212, 0;
	@%p15 bra 	$L__BB4_43;
	ld.param.u64 	%rd408, [_Z23single_buffer_3x_kernelPfS_mi_param_2];
	cvt.u32.u64 	%r96, %rd408;
	cvt.u32.u64 	%r97, %rd14;
	rem.u32 	%r98, %r97, %r96;
	cvt.u64.u32 	%rd476, %r98;
	bra.uni 	$L__BB4_44;
$L__BB4_43:
	ld.param.u64 	%rd407, [_Z23single_buffer_3x_kernelPfS_mi_param_2];
	rem.u64 	%rd476, %rd14, %rd407;
$L__BB4_44:
	ld.param.u64 	%rd409, [_Z23single_buffer_3x_kernelPfS_mi_param_2];
	ld.param.u64 	%rd347, [_Z23single_buffer_3x_kernelPfS_mi_param_0];
	shl.b64 	%rd216, %rd476, 2;
	add.s64 	%rd215, %rd347, %rd216;
	// begin inline asm
	ld.global.cg.f32 %f102, [%rd215];
	// end inline asm
	add.f32 	%f105, %f14, %f102;
	// begin inline asm
	ld.global.cg.f32 %f103, [%rd215];
	// end inline asm
	add.f32 	%f106, %f105, %f103;
	// begin inline asm
	ld.global.cg.f32 %f104, [%rd215];
	// end inline asm
	add.f32 	%f15, %f106, %f104;
	or.b64  	%rd217, %rd15, %rd409;
	and.b64  	%rd218, %rd217, -4294967296;
	setp.ne.s64 	%p16, %rd218, 0;
	@%p16 bra 	$L__BB4_46;
	ld.param.u64 	%rd411, [_Z23single_buffer_3x_kernelPfS_mi_param_2];
	cvt.u32.u64 	%r99, %rd411;
	cvt.u32.u64 	%r100, %rd15;
	rem.u32 	%r101, %r100, %r99;
	cvt.u64.u32 	%rd477, %r101;
	bra.uni 	$L__BB4_47;
$L__BB4_46:
	ld.param.u64 	%rd410, [_Z23single_buffer_3x_kernelPfS_mi_param_2];
	rem.u64 	%rd477, %rd15, %rd410;
$L__BB4_47:
	ld.param.u64 	%rd412, [_Z23single_buffer_3x_kernelPfS_mi_param_2];
	ld.param.u64 	%rd348, [_Z23single_buffer_3x_kernelPfS_mi_param_0];
	shl.b64 	%rd222, %rd477, 2;
	add.s64 	%rd221, %rd348, %rd222;
	// begin inline asm
	ld.global.cg.f32 %f107, [%rd221];
	// end inline asm
	add.f32 	%f110, %f15, %f107;
	// begin inline asm
	ld.global.cg.f32 %f108, [%rd221];
	// end inline asm
	add.f32 	%f111, %f110, %f108;
	// begin inline asm
	ld.global.cg.f32 %f109, [%rd221];
	// end inline asm
	add.f32 	%f16, %f111, %f109;
	or.b64  	%rd223, %rd16, %rd412;
	and.b64  	%rd224, %rd223, -4294967296;
	setp.ne.s64 	%p17, %rd224, 0;
	@%p17 bra 	$L__BB4_49;
	ld.param.u64 	%rd414, [_Z23single_buffer_3x_kernelPfS_mi_param_2];
	cvt.u32.u64 	%r102, %rd414;
	cvt.u32.u64 	%r103, %rd16;
	rem.u32 	%r104, %r103, %r102;
	cvt.u64.u32 	%rd478, %r104;
	bra.uni 	$L__BB4_50;
$L__BB4_49:
	ld.param.u64 	%rd413, [_Z23single_buffer_3x_kernelPfS_mi_param_2];
	rem.u64 	%rd478, %rd16, %rd413;
$L__BB4_50:
	ld.param.u64 	%rd415, [_Z23single_buffer_3x_kernelPfS_mi_param_2];
	ld.param.u64 	%rd349, [_Z23single_buffer_3x_kernelPfS_mi_param_0];
	shl.b64 	%rd228, %rd478, 2;
	add.s64 	%rd227, %rd349, %rd228;
	// begin inline asm
	ld.global.cg.f32 %f112, [%rd227];
	// end inline asm
	add.f32 	%f115, %f16, %f112;
	// begin inline asm
	ld.global.cg.f32 %f113, [%rd227];
	// end inline asm
	add.f32 	%f116, %f115, %f113;
	// begin inline asm
	ld.global.cg.f32 %f114, [%rd227];
	// end inline asm
	add.f32 	%f17, %f116, %f114;
	or.b64  	%rd229, %rd17, %rd415;
	and.b64  	%rd230, %rd229, -4294967296;
	setp.ne.s64 	%p18, %rd230, 0;
	@%p18 bra 	$L__BB4_52;
	ld.param.u64 	%rd417, [_Z23single_buffer_3x_kernelPfS_mi_param_2];
	cvt.u32.u64 	%r105, %rd417;
	cvt.u32.u64 	%r106, %rd17;
	rem.u32 	%r107, %r106, %r105;
	cvt.u64.u32 	%rd479, %r107;
	bra.uni 	$L__BB4_53;
$L__BB4_52:
	ld.param.u64 	%rd416, [_Z23single_buffer_3x_kernelPfS_mi_param_2];
	rem.u64 	%rd479, %rd17, %rd416;
$L__BB4_53:
	ld.param.u64 	%rd418, [_Z23single_buffer_3x_kernelPfS_mi_param_2];
	ld.param.u64 	%rd350, [_Z23single_buffer_3x_kernelPfS_mi_param_0];
	shl.b64 	%rd234, %rd479, 2;
	add.s64 	%rd233, %rd350, %rd234;
	// begin inline asm
	ld.global.cg.f32 %f117, [%rd233];
	// end inline asm
	add.f32 	%f120, %f17, %f117;
	// begin inline asm
	ld.global.cg.f32 %f118, [%rd233];
	// end inline asm
	add.f32 	%f121, %f120, %f118;
	// begin inline asm
	ld.global.cg.f32 %f119, [%rd233];
	// end inline asm
	add.f32 	%f18, %f121, %f119;
	or.b64  	%rd235, %rd18, %rd418;
	and.b64  	%rd236, %rd235, -4294967296;
	setp.ne.s64 	%p19, %rd236, 0;
	@%p19 bra 	$L__BB4_55;
	ld.param.u64 	%rd420, [_Z23single_buffer_3x_kernelPfS_mi_param_2];
	cvt.u32.u64 	%r108, %rd420;
	cvt.u32.u64 	%r109, %rd18;
	rem.u32 	%r110, %r109, %r108;
	cvt.u64.u32 	%rd480, %r110;
	bra.uni 	$L__BB4_56;
$L__BB4_55:
	ld.param.u64 	%rd419, [_Z23single_buffer_3x_kernelPfS_mi_param_2];
	rem.u64 	%rd480, %rd18, %rd419;
$L__BB4_56:
	ld.param.u64 	%rd421, [_Z23single_buffer_3x_kernelPfS_mi_param_2];
	ld.param.u64 	%rd351, [_Z23single_buffer_3x_kernelPfS_mi_param_0];
	shl.b64 	%rd240, %rd480, 2;
	add.s64 	%rd239, %rd351, %rd240;
	// begin inline asm
	ld.global.cg.f32 %f122, [%rd239];
	// end inline asm
	add.f32 	%f125, %f18, %f122;
	// begin inline asm
	ld.global.cg.f32 %f123, [%rd239];
	// end inline asm
	add.f32 	%f126, %f125, %f123;
	// begin inline asm
	ld.global.cg.f32 %f124, [%rd239];
	// end inline asm
	add.f32 	%f19, %f126, %f124;
	or.b64  	%rd241, %rd19, %rd421;
	and.b64  	%rd242, %rd241, -4294967296;
	setp.ne.s64 	%p20, %rd242, 0;
	@%p20 bra 	$L__BB4_58;
	ld.param.u64 	%rd423, [_Z23single_buffer_3x_kernelPfS_mi_param_2];
	cvt.u32.u64 	%r111, %rd423;
	cvt.u32.u64 	%r112, %rd19;
	rem.u32 	%r113, %r112, %r111;
	cvt.u64.u32 	%rd481, %r113;
	bra.uni 	$L__BB4_59;
$L__BB4_58:
	ld.param.u64 	%rd422, [_Z23single_buffer_3x_kernelPfS_mi_param_2];
	rem.u64 	%rd481, %rd19, %rd422;
$L__BB4_59:
	ld.param.u64 	%rd424, [_Z23single_buffer_3x_kernelPfS_mi_param_2];
	ld.param.u64 	%rd352, [_Z23single_buffer_3x_kernelPfS_mi_param_0];
	shl.b64 	%rd246, %rd481, 2;
	add.s64 	%rd245, %rd352, %rd246;
	// begin inline asm
	ld.global.cg.f32 %f127, [%rd245];
	// end inline asm
	add.f32 	%f130, %f19, %f127;
	// begin inline asm
	ld.global.cg.f32 %f128, [%rd245];
	// end inline asm
	add.f32 	%f131, %f130, %f128;
	// begin inline asm
	ld.global.cg.f32 %f129, [%rd245];
	// end inline asm
	add.f32 	%f20, %f131, %f129;
	or.b64  	%rd247, %rd20, %rd424;
	and.b64  	%rd248, %rd247, -4294967296;
	setp.ne.s64 	%p21, %rd248, 0;
	@%p21 bra 	$L__BB4_61;
	ld.param.u64 	%rd426, [_Z23single_buffer_3x_kernelPfS_mi_param_2];
	cvt.u32.u64 	%r114, %rd426;
	cvt.u32.u64 	%r115, %rd20;
	rem.u32 	%r116, %r115, %r114;
	cvt.u64.u32 	%rd482, %r116;
	bra.uni 	$L__BB4_62;
$L__BB4_61:
	ld.param.u64 	%rd425, [_Z23single_buffer_3x_kernelPfS_mi_param_2];
	rem.u64 	%rd482, %rd20, %rd425;
$L__BB4_62:
	ld.param.u64 	%rd427, [_Z23single_buffer_3x_kernelPfS_mi_param_2];
	ld.param.u64 	%rd353, [_Z23single_buffer_3x_kernelPfS_mi_param_0];
	shl.b64 	%rd252, %rd482, 2;
	add.s64 	%rd251, %rd353, %rd252;
	// begin inline asm
	ld.global.cg.f32 %f132, [%rd251];
	// end inline asm
	add.f32 	%f135, %f20, %f132;
	// begin inline asm
	ld.global.cg.f32 %f133, [%rd251];
	// end inline asm
	add.f32 	%f136, %f135, %f133;
	// begin inline asm
	ld.global.cg.f32 %f134, [%rd251];
	// end inline asm
	add.f32 	%f21, %f136, %f134;
	or.b32  	%r118, %r56, 20;
	cvt.s64.s32 	%rd85, %r118;
	or.b64  	%rd253, %rd85, %rd427;
	and.b64  	%rd254, %rd253, -4294967296;
	setp.ne.s64 	%p22, %rd254, 0;
	@%p22 bra 	$L__BB4_64;
	ld.param.u64 	%rd429, [_Z23single_buffer_3x_kernelPfS_mi_param_2];
	cvt.u32.u64 	%r119, %rd429;
	or.b32  	%r121, %r56, 20;
	rem.u32 	%r122, %r121, %r119;
	cvt.u64.u32 	%rd483, %r122;
	bra.uni 	$L__BB4_65;
$L__BB4_64:
	ld.param.u64 	%rd428, [_Z23single_buffer_3x_kernelPfS_mi_param_2];
	rem.u64 	%rd483, %rd85, %rd428;
$L__BB4_65:
	ld.param.u64 	%rd430, [_Z23single_buffer_3x_kernelPfS_mi_param_2];
	ld.param.u64 	%rd354, [_Z23single_buffer_3x_kernelPfS_mi_param_0];
	shl.b64 	%rd258, %rd483, 2;
	add.s64 	%rd257, %rd354, %rd258;
	// begin inline asm
	ld.global.cg.f32 %f137, [%rd257];
	// end inline asm
	add.f32 	%f140, %f21, %f137;
	// begin inline asm
	ld.global.cg.f32 %f138, [%rd257];
	// end inline asm
	add.f32 	%f141, %f140, %f138;
	// begin inline asm
	ld.global.cg.f32 %f139, [%rd257];
	// end inline asm
	add.f32 	%f22, %f141, %f139;
	cvt.s64.s32 	%rd259, %r56;
	or.b64  	%rd260, %rd259, %rd430;
	and.b64  	%rd261, %rd260, -4294967296;
	setp.ne.s64 	%p23, %rd261, 0;
	@%p23 bra 	$L__BB4_67;
	ld.param.u64 	%rd432, [_Z23single_buffer_3x_kernelPfS_mi_param_2];
	cvt.u32.u64 	%r126, %rd432;
	or.b32  	%r128, %r56, 21;
	rem.u32 	%r129, %r128, %r126;
	cvt.u64.u32 	%rd484, %r129;
	bra.uni 	$L__BB4_68;
$L__BB4_67:
	ld.param.u64 	%rd431, [_Z23single_buffer_3x_kernelPfS_mi_param_2];
	or.b32  	%r125, %r56, 21;
	cvt.s64.s32 	%rd262, %r125;
	rem.u64 	%rd484, %rd262, %rd431;
$L__BB4_68:
	ld.param.u64 	%rd433, [_Z23single_buffer_3x_kernelPfS_mi_param_2];
	ld.param.u64 	%rd355, [_Z23single_buffer_3x_kernelPfS_mi_param_0];
	shl.b64 	%rd266, %rd484, 2;
	add.s64 	%rd265, %rd355, %rd266;
	// begin inline asm
	ld.global.cg.f32 %f142, [%rd265];
	// end inline asm
	add.f32 	%f145, %f22, %f142;
	// begin inline asm
	ld.global.cg.f32 %f143, [%rd265];
	// end inline asm
	add.f32 	%f146, %f145, %f143;
	// begin inline asm
	ld.global.cg.f32 %f144, [%rd265];
	// end inline asm
	add.f32 	%f23, %f146, %f144;
	cvt.s64.s32 	%rd267, %r56;
	or.b64  	%rd268, %rd267, %rd433;
	and.b64  	%rd269, %rd268, -4294967296;
	setp.ne.s64 	%p24, %rd269, 0;
	@%p24 bra 	$L__BB4_70;
	ld.param.u64 	%rd435, [_Z23single_buffer_3x_kernelPfS_mi_param_2];
	cvt.u32.u64 	%r133, %rd435;
	or.b32  	%r135, %r56, 22;
	rem.u32 	%r136, %r135, %r133;
	cvt.u64.u32 	%rd485, %r136;
	bra.uni 	$L__BB4_71;
$L__BB4_70:
	ld.param.u64 	%rd434, [_Z23single_buffer_3x_kernelPfS_mi_param_2];
	or.b32  	%r132, %r56, 22;
	cvt.s64.s32 	%rd270, %r132;
	rem.u64 	%rd485, %rd270, %rd434;
$L__BB4_71:
	ld.param.u64 	%rd436, [_Z23single_buffer_3x_kernelPfS_mi_param_2];
	ld.param.u64 	%rd356, [_Z23single_buffer_3x_kernelPfS_mi_param_0];
	shl.b64 	%rd274, %rd485, 2;
	add.s64 	%rd273, %rd356, %rd274;
	// begin inline asm
	ld.global.cg.f32 %f147, [%rd273];
	// end inline asm
	add.f32 	%f150, %f23, %f147;
	// begin inline asm
	ld.global.cg.f32 %f148, [%rd273];
	// end inline asm
	add.f32 	%f151, %f150, %f148;
	// begin inline asm
	ld.global.cg.f32 %f149, [%rd273];
	// end inline asm
	add.f32 	%f24, %f151, %f149;
	cvt.s64.s32 	%rd275, %r56;
	or.b64  	%rd276, %rd275, %rd436;
	and.b64  	%rd277, %rd276, -4294967296;
	setp.ne.s64 	%p25, %rd277, 0;
	@%p25 bra 	$L__BB4_73;
	ld.param.u64 	%rd438, [_Z23single_buffer_3x_kernelPfS_mi_param_2];
	cvt.u32.u64 	%r140, %rd438;
	or.b32  	%r142, %r56, 23;
	rem.u32 	%r143, %r142, %r140;
	cvt.u64.u32 	%rd486, %r143;
	bra.uni 	$L__BB4_74;
$L__BB4_73:
	ld.param.u64 	%rd437, [_Z23single_buffer_3x_kernelPfS_mi_param_2];
	or.b32  	%r139, %r56, 23;
	cvt.s64.s32 	%rd278, %r139;
	rem.u64 	%rd486, %rd278, %rd437;
$L__BB4_74:
	ld.param.u64 	%rd439, [_Z23single_buffer_3x_kernelPfS_mi_param_2];
	ld.param.u64 	%rd357, [_Z23single_buffer_3x_kernelPfS_mi_param_0];
	shl.b64 	%rd282, %rd486, 2;
	add.s64 	%rd281, %rd357, %rd282;
	// begin inline asm
	ld.global.cg.f32 %f152, [%rd281];
	// end inline asm
	add.f32 	%f155, %f24, %f152;
	// begin inline asm
	ld.global.cg.f32 %f153, [%rd281];
	// end inline asm
	add.f32 	%f156, %f155, %f153;
	// begin inline asm
	ld.global.cg.f32 %f154, [%rd281];
	// end inline asm
	add.f32 	%f25, %f156, %f154;
	cvt.s64.s32 	%rd283, %r56;
	or.b64  	%rd284, %rd283, %rd439;
	and.b64  	%rd285, %rd284, -4294967296;
	setp.ne.s64 	%p26, %rd285, 0;
	@%p26 bra 	$L__BB4_76;
	ld.param.u64 	%rd441, [_Z23single_buffer_3x_kernelPfS_mi_param_2];
	cvt.u32.u64 	%r147, %rd441;
	or.b32  	%r149, %r56, 24;
	rem.u32 	%r150, %r149, %r147;
	cvt.u64.u32 	%rd487, %r150;
	bra.uni 	$L__BB4_77;
$L__BB4_76:
	ld.param.u64 	%rd440, [_Z23single_buffer_3x_kernelPfS_mi_param_2];
	or.b32  	%r146, %r56, 24;
	cvt.s64.s32 	%rd286, %r146;
	rem.u64 	%rd487, %rd286, %rd440;
$L__BB4_77:
	ld.param.u64 	%rd442, [_Z23single_buffer_3x_kernelPfS_mi_param_2];
	ld.param.u64 	%rd358, [_Z23single_buffer_3x_kernelPfS_mi_param_0];
	shl.b64 	%rd290, %rd487, 2;
	add.s64 	%rd289, %rd358, %rd290;
	// begin inline asm
	ld.global.cg.f32 %f157, [%rd289];
	// end inline asm
	add.f32 	%f160, %f25, %f157;
	// begin inline asm
	ld.global.cg.f32 %f158, [%rd289];
	// end inline asm
	add.f32 	%f161, %f160, %f158;
	// begin inline asm
	ld.global.cg.f32 %f159, [%rd289];
	// end inline asm
	add.f32 	%f26, %f161, %f159;
	or.b64  	%rd291, %rd21, %rd442;
	and.b64  	%rd292, %rd291, -4294967296;
	setp.ne.s64 	%p27, %rd292, 0;
	@%p27 bra 	$L__BB4_79;
	ld.param.u64 	%rd444, [_Z23single_buffer_3x_kernelPfS_mi_param_2];
	cvt.u32.u64 	%r151, %rd444;
	cvt.u32.u64 	%r152, %rd21;
	rem.u32 	%r153, %r152, %r151;
	cvt.u64.u32 	%rd488, %r153;
	bra.uni 	$L__BB4_80;
$L__BB4_79:
	ld.param.u64 	%rd443, [_Z23single_buffer_3x_kernelPfS_mi_param_2];
	rem.u64 	%rd488, %rd21, %rd443;
$L__BB4_80:
	ld.param.u64 	%rd445, [_Z23single_buffer_3x_kernelPfS_mi_param_2];
	ld.param.u64 	%rd359, [_Z23single_buffer_3x_kernelPfS_mi_param_0];
	shl.b64 	%rd296, %rd488, 2;
	add.s64 	%rd295, %rd359, %rd296;
	// begin inline asm
	ld.global.cg.f32 %f162, [%rd295];
	// end inline asm
	add.f32 	%f165, %f26, %f162;
	// begin inline asm
	ld.global.cg.f32 %f163, [%rd295];
	// end inline asm
	add.f32 	%f166, %f165, %f163;
	// begin inline asm
	ld.global.cg.f32 %f164, [%rd295];
	// end inline asm
	add.f32 	%f27, %f166, %f164;
	or.b64  	%rd297, %rd22, %rd445;
	and.b64  	%rd298, %rd297, -4294967296;
	setp.ne.s64 	%p28, %rd298, 0;
	@%p28 bra 	$L__BB4_82;
	ld.param.u64 	%rd447, [_Z23single_buffer_3x_kernelPfS_mi_param_2];
	cvt.u32.u64 	%r154, %rd447;
	cvt.u32.u64 	%r155, %rd22;
	rem.u32 	%r156, %r155, %r154;
	cvt.u64.u32 	%rd489, %r156;
	bra.uni 	$L__BB4_83;
$L__BB4_82:
	ld.param.u64 	%rd446, [_Z23single_buffer_3x_kernelPfS_mi_param_2];
	rem.u64 	%rd489, %rd22, %rd446;
$L__BB4_83:
	ld.param.u64 	%rd448, [_Z23single_buffer_3x_kernelPfS_mi_param_2];
	ld.param.u64 	%rd360, [_Z23single_buffer_3x_kernelPfS_mi_param_0];
	shl.b64 	%rd302, %rd489, 2;
	add.s64 	%rd301, %rd360, %rd302;
	// begin inline asm
	ld.global.cg.f32 %f167, [%rd301];
	// end inline asm
	add.f32 	%f170, %f27, %f167;
	// begin inline asm
	ld.global.cg.f32 %f168, [%rd301];
	// end inline asm
	add.f32 	%f171, %f170, %f168;
	// begin inline asm
	ld.global.cg.f32 %f169, [%rd301];
	// end inline asm
	add.f32 	%f28, %f171, %f169;
	or.b64  	%rd303, %rd23, %rd448;
	and.b64  	%rd304, %rd303, -4294967296;
	setp.ne.s64 	%p29, %rd304, 0;
	@%p29 bra 	$L__BB4_85;
	ld.param.u64 	%rd450, [_Z23single_buffer_3x_kernelPfS_mi_param_2];
	cvt.u32.u64 	%r157, %rd450;
	cvt.u32.u64 	%r158, %rd23;
	rem.u32 	%r159, %r158, %r157;
	cvt.u64.u32 	%rd490, %r159;
	bra.uni 	$L__BB4_86;
$L__BB4_85:
	ld.param.u64 	%rd449, [_Z23single_buffer_3x_kernelPfS_mi_param_2];
	rem.u64 	%rd490, %rd23, %rd449;
$L__BB4_86:
	ld.param.u64 	%rd451, [_Z23single_buffer_3x_kernelPfS_mi_param_2];
	ld.param.u64 	%rd361, [_Z23single_buffer_3x_kernelPfS_mi_param_0];
	shl.b64 	%rd308, %rd490, 2;
	add.s64 	%rd307, %rd361, %rd308;
	// begin inline asm
	ld.global.cg.f32 %f172, [%rd307];
	// end inline asm
	add.f32 	%f175, %f28, %f172;
	// begin inline asm
	ld.global.cg.f32 %f173, [%rd307];
	// end inline asm
	add.f32 	%f176, %f175, %f173;
	// begin inline asm
	ld.global.cg.f32 %f174, [%rd307];
	// end inline asm
	add.f32 	%f29, %f176, %f174;
	or.b64  	%rd309, %rd24, %rd451;
	and.b64  	%rd310, %rd309, -4294967296;
	setp.ne.s64 	%p30, %rd310, 0;
	@%p30 bra 	$L__BB4_88;
	ld.param.u64 	%rd453, [_Z23single_buffer_3x_kernelPfS_mi_param_2];
	cvt.u32.u64 	%r160, %rd453;
	cvt.u32.u64 	%r161, %rd24;
	rem.u32 	%r162, %r161, %r160;
	cvt.u64.u32 	%rd491, %r162;
	bra.uni 	$L__BB4_89;
$L__BB4_88:
	ld.param.u64 	%rd452, [_Z23single_buffer_3x_kernelPfS_mi_param_2];
	rem.u64 	%rd491, %rd24, %rd452;
$L__BB4_89:
	ld.param.u64 	%rd454, [_Z23single_buffer_3x_kernelPfS_mi_param_2];
	ld.param.u64 	%rd362, [_Z23single_buffer_3x_kernelPfS_mi_param_0];
	shl.b64 	%rd314, %rd491, 2;
	add.s64 	%rd313, %rd362, %rd314;
	// begin inline asm
	ld.global.cg.f32 %f177, [%rd313];
	// end inline asm
	add.f32 	%f180, %f29, %f177;
	// begin inline asm
	ld.global.cg.f32 %f178, [%rd313];
	// end inline asm
	add.f32 	%f181, %f180, %f178;
	// begin inline asm
	ld.global.cg.f32 %f179, [%rd313];
	// end inline asm
	add.f32 	%f30, %f181, %f179;
	or.b64  	%rd315, %rd25, %rd454;
	and.b64  	%rd316, %rd315, -4294967296;
	setp.ne.s64 	%p31, %rd316, 0;
	@%p31 bra 	$L__BB4_91;
	ld.param.u64 	%rd456, [_Z23single_buffer_3x_kernelPfS_mi_param_2];
	cvt.u32.u64 	%r163, %rd456;
	cvt.u32.u64 	%r164, %rd25;
	rem.u32 	%r165, %r164, %r163;
	cvt.u64.u32 	%rd492, %r165;
	bra.uni 	$L__BB4_92;
$L__BB4_91:
	ld.param.u64 	%rd455, [_Z23single_buffer_3x_kernelPfS_mi_param_2];
	rem.u64 	%rd492, %rd25, %rd455;
$L__BB4_92:
	ld.param.u64 	%rd457, [_Z23single_buffer_3x_kernelPfS_mi_param_2];
	ld.param.u64 	%rd363, [_Z23single_buffer_3x_kernelPfS_mi_param_0];
	shl.b64 	%rd320, %rd492, 2;
	add.s64 	%rd319, %rd363, %rd320;
	// begin inline asm
	ld.global.cg.f32 %f182, [%rd319];
	// end inline asm
	add.f32 	%f185, %f30, %f182;
	// begin inline asm
	ld.global.cg.f32 %f183, [%rd319];
	// end inline asm
	add.f32 	%f186, %f185, %f183;
	// begin inline asm
	ld.global.cg.f32 %f184, [%rd319];
	// end inline asm
	add.f32 	%f31, %f186, %f184;
	or.b64  	%rd321, %rd26, %rd457;
	and.b64  	%rd322, %rd321, -4294967296;
	setp.ne.s64 	%p32, %rd322, 0;
	@%p32 bra 	$L__BB4_94;
	ld.param.u64 	%rd459, [_Z23single_buffer_3x_kernelPfS_mi_param_2];
	cvt.u32.u64 	%r166, %rd459;
	cvt.u32.u64 	%r167, %rd26;
	rem.u32 	%r168, %r167, %r166;
	cvt.u64.u32 	%rd493, %r168;
	bra.uni 	$L__BB4_95;
$L__BB4_94:
	ld.param.u64 	%rd458, [_Z23single_buffer_3x_kernelPfS_mi_param_2];
	rem.u64 	%rd493, %rd26, %rd458;
$L__BB4_95:
	ld.param.u64 	%rd460, [_Z23single_buffer_3x_kernelPfS_mi_param_2];
	ld.param.u64 	%rd364, [_Z23single_buffer_3x_kernelPfS_mi_param_0];
	shl.b64 	%rd326, %rd493, 2;
	add.s64 	%rd325, %rd364, %rd326;
	// begin inline asm
	ld.global.cg.f32 %f187, [%rd325];
	// end inline asm
	add.f32 	%f190, %f31, %f187;
	// begin inline asm
	ld.global.cg.f32 %f188, [%rd325];
	// end inline asm
	add.f32 	%f191, %f190, %f188;
	// begin inline asm
	ld.global.cg.f32 %f189, [%rd325];
	// end inline asm
	add.f32 	%f32, %f191, %f189;
	or.b64  	%rd327, %rd27, %rd460;
	and.b64  	%rd328, %rd327, -4294967296;
	setp.ne.s64 	%p33, %rd328, 0;
	@%p33 bra 	$L__BB4_97;
	ld.param.u64 	%rd462, [_Z23single_buffer_3x_kernelPfS_mi_param_2];
	cvt.u32.u64 	%r169, %rd462;
	cvt.u32.u64 	%r170, %rd27;
	rem.u32 	%r171, %r170, %r169;
	cvt.u64.u32 	%rd494, %r171;
	bra.uni 	$L__BB4_98;
$L__BB4_97:
	ld.param.u64 	%rd461, [_Z23single_buffer_3x_kernelPfS_mi_param_2];
	rem.u64 	%rd494, %rd27, %rd461;
$L__BB4_98:
	ld.param.u64 	%rd365, [_Z23single_buffer_3x_kernelPfS_mi_param_0];
	shl.b64 	%rd332, %rd494, 2;
	add.s64 	%rd331, %rd365, %rd332;
	// begin inline asm
	ld.global.cg.f32 %f192, [%rd331];
	// end inline asm
	add.f32 	%f195, %f32, %f192;
	// begin inline asm
	ld.global.cg.f32 %f193, [%rd331];
	// end inline asm
	add.f32 	%f196, %f195, %f193;
	// begin inline asm
	ld.global.cg.f32 %f194, [%rd331];
	// end inline asm
	add.f32 	%f198, %f196, %f194;
	add.s32 	%r177, %r177, 1;
	setp.ne.s32 	%p34, %r177, 0;
	@%p34 bra 	$L__BB4_5;
$L__BB4_99:
	mov.u32 	%r172, %ctaid.x;
	mov.u32 	%r173, %ntid.x;
	mov.u32 	%r174, %tid.x;
	mad.lo.s32 	%r175, %r172, %r173, %r174;
	setp.ne.s32 	%p35, %r175, 0;
	@%p35 bra 	$L__BB4_101;
	ld.param.u64 	%rd366, [_Z23single_buffer_3x_kernelPfS_mi_param_1];
	cvta.to.global.u64 	%rd333, %rd366;
	st.global.f32 	[%rd333], %f198;
$L__BB4_101:
	ret;

}
	// .globl	_Z25unoptimized_access_kernelPfPiS_mi
.visible .entry _Z25unoptimized_access_kernelPfPiS_mi(
	.param .u64 .ptr .align 1 _Z25unoptimized_access_kernelPfPiS_mi_param_0,
	.param .u64 .ptr .align 1 _Z25unoptimized_access_kernelPfPiS_mi_param_1,
	.param .u64 .ptr .align 1 _Z25unoptimized_access_kernelPfPiS_mi_param_2,
	.param .u64 _Z25unoptimized_access_kernelPfPiS_mi_param_3,
	.param .u32 _Z25unoptimized_access_kernelPfPiS_mi_param_4
)
{
	.reg .pred 	%p<15>;
	.reg .b32 	%r<48>;
	.reg .b32 	%f<88>;
	.reg .b64 	%rd<114>;

	ld.param.u64 	%rd20, [_Z25unoptimized_access_kernelPfPiS_mi_param_0];
	ld.param.u64 	%rd23, [_Z25unoptimized_access_kernelPfPiS_mi_param_1];
	ld.param.u64 	%rd22, [_Z25unoptimized_access_kernelPfPiS_mi_param_3];
	cvta.to.global.u64 	%rd1, %rd23;
	mov.u32 	%r5, %ctaid.x;
	mov.u32 	%r6, %ntid.x;
	mov.u32 	%r7, %tid.x;
	mad.lo.s32 	%r1, %r5, %r6, %r7;
	mov.u32 	%r8, %nctaid.x;
	mul.lo.s32 	%r9, %r8, %r6;
	cvt.s64.s32 	%rd2, %r9;
	or.b64  	%rd24, %rd22, %rd2;
	and.b64  	%rd25, %rd24, -4294967296;
	setp.ne.s64 	%p1, %rd25, 0;
	@%p1 bra 	$L__BB5_2;
	cvt.u32.u64 	%r10, %rd2;
	cvt.u32.u64 	%r11, %rd22;
	div.u32 	%r12, %r11, %r10;
	cvt.u64.u32 	%rd108, %r12;
	bra.uni 	$L__BB5_3;
$L__BB5_2:
	div.u64 	%rd108, %rd22, %rd2;
$L__BB5_3:
	ld.param.u32 	%r45, [_Z25unoptimized_access_kernelPfPiS_mi_param_4];
	setp.lt.s32 	%p2, %r45, 1;
	mov.f32 	%f86, 0f00000000;
	@%p2 bra 	$L__BB5_20;
	max.u64 	%rd26, %rd108, 1;
	and.b64  	%rd6, %rd26, 15;
	and.b64  	%rd7, %rd26, -16;
	and.b64  	%rd8, %rd26, 7;
	and.b64  	%rd9, %rd26, 3;
	mov.f32 	%f86, 0f00000000;
	mov.b32 	%r47, 0;
$L__BB5_5:
	setp.lt.u64 	%p3, %rd22, %rd2;
	@%p3 bra 	$L__BB5_19;
	setp.lt.u64 	%p4, %rd108, 16;
	mov.b64 	%rd112, 0;
	@%p4 bra 	$L__BB5_9;
	mov.b64 	%rd110, 0;
	mov.u64 	%rd109, %rd7;
$L__BB5_8:
	.pragma "nounroll";
	cvt.s64.s32 	%rd45, %r1;
	mad.lo.s64 	%rd46, %rd108, %rd45, %rd110;
	shl.b64 	%rd47, %rd46, 2;
	add.s64 	%rd48, %rd1, %rd47;
	ld.global.nc.u32 	%r14, [%rd48];
	mul.wide.s32 	%rd49, %r14, 4;
	add.s64 	%rd29, %rd20, %rd49;
	// begin inline asm
	ld.global.cg.f32 %f20, [%rd29];
	// end inline asm
	add.f32 	%f36, %f86, %f20;
	ld.global.nc.u32 	%r15, [%rd48+4];
	mul.wide.s32 	%rd50, %r15, 4;
	add.s64 	%rd30, %rd20, %rd50;
	// begin inline asm
	ld.global.cg.f32 %f21, [%rd30];
	// end inline asm
	add.f32 	%f37, %f36, %f21;
	ld.global.nc.u32 	%r16, [%rd48+8];
	mul.wide.s32 	%rd51, %r16, 4;
	add.s64 	%rd31, %rd20, %rd51;
	// begin inline asm
	ld.global.cg.f32 %f22, [%rd31];
	// end inline asm
	add.f32 	%f38, %f37, %f22;
	ld.global.nc.u32 	%r17, [%rd48+12];
	mul.wide.s32 	%rd52, %r17, 4;
	add.s64 	%rd32, %rd20, %rd52;
	// begin inline asm
	ld.global.cg.f32 %f23, [%rd32];
	// end inline asm
	add.f32 	%f39, %f38, %f23;
	ld.global.nc.u32 	%r18, [%rd48+16];
	mul.wide.s32 	%rd53, %r18, 4;
	add.s64 	%rd33, %rd20, %rd53;
	// begin inline asm
	ld.global.cg.f32 %f24, [%rd33];
	// end inline asm
	add.f32 	%f40, %f39, %f24;
	ld.global.nc.u32 	%r19, [%rd48+20];
	mul.wide.s32 	%rd54, %r19, 4;
	add.s64 	%rd34, %rd20, %rd54;
	// begin inline asm
	ld.global.cg.f32 %f25, [%rd34];
	// end inline asm
	add.f32 	%f41, %f40, %f25;
	ld.global.nc.u32 	%r20, [%rd48+24];
	mul.wide.s32 	%rd55, %r20, 4;
	add.s64 	%rd35, %rd20, %rd55;
	// begin inline asm
	ld.global.cg.f32 %f26, [%rd35];
	// end inline asm
	add.f32 	%f42, %f41, %f26;
	ld.global.nc.u32 	%r21, [%rd48+28];
	mul.wide.s32 	%rd56, %r21, 4;
	add.s64 	%rd36, %rd20, %rd56;
	// begin inline asm
	ld.global.cg.f32 %f27, [%rd36];
	// end inline asm
	add.f32 	%f43, %f42, %f27;
	ld.global.nc.u32 	%r22, [%rd48+32];
	mul.wide.s32 	%rd57, %r22, 4;
	add.s64 	%rd37, %rd20, %rd57;
	// begin inline asm
	ld.global.cg.f32 %f28, [%rd37];
	// end inline asm
	add.f32 	%f44, %f43, %f28;
	ld.global.nc.u32 	%r23, [%rd48+36];
	mul.wide.s32 	%rd58, %r23, 4;
	add.s64 	%rd38, %rd20, %rd58;
	// begin inline asm
	ld.global.cg.f32 %f29, [%rd38];
	// end inline asm
	add.f32 	%f45, %f44, %f29;
	ld.global.nc.u32 	%r24, [%rd48+40];
	mul.wide.s32 	%rd59, %r24, 4;
	add.s64 	%rd39, %rd20, %rd59;
	// begin inline asm
	ld.global.cg.f32 %f30, [%rd39];
	// end inline asm
	add.f32 	%f46, %f45, %f30;
	ld.global.nc.u32 	%r25, [%rd48+44];
	mul.wide.s32 	%rd60, %r25, 4;
	add.s64 	%rd40, %rd20, %rd60;
	// begin inline asm
	ld.global.cg.f32 %f31, [%rd40];
	// end inline asm
	add.f32 	%f47, %f46, %f31;
	ld.global.nc.u32 	%r26, [%rd48+48];
	mul.wide.s32 	%rd61, %r26, 4;
	add.s64 	%rd41, %rd20, %rd61;
	// begin inline asm
	ld.global.cg.f32 %f32, [%rd41];
	// end inline asm
	add.f32 	%f48, %f47, %f32;
	ld.global.nc.u32 	%r27, [%rd48+52];
	mul.wide.s32 	%rd62, %r27, 4;
	add.s64 	%rd42, %rd20, %rd62;
	// begin inline asm
	ld.global.cg.f32 %f33, [%rd42];
	// end inline asm
	add.f32 	%f49, %f48, %f33;
	ld.global.nc.u32 	%r28, [%rd48+56];
	mul.wide.s32 	%rd63, %r28, 4;
	add.s64 	%rd43, %rd20, %rd63;
	// begin inline asm
	ld.global.cg.f32 %f34, [%rd43];
	// end inline asm
	add.f32 	%f50, %f49, %f34;
	ld.global.nc.u32 	%r29, [%rd48+60];
	mul.wide.s32 	%rd64, %r29, 4;
	add.s64 	%rd44, %rd20, %rd64;
	// begin inline asm
	ld.global.cg.f32 %f35, [%rd44];
	// end inline asm
	add.f32 	%f86, %f50, %f35;
	add.s64 	%rd110, %rd110, 16;
	add.s64 	%rd109, %rd109, -16;
	setp.ne.s64 	%p5, %rd109, 0;
	mov.u64 	%rd112, %rd7;
	@%p5 bra 	$L__BB5_8;
$L__BB5_9:
	setp.eq.s64 	%p6, %rd6, 0;
	@%p6 bra 	$L__BB5_19;
	setp.lt.u64 	%p7, %rd6, 8;
	@%p7 bra 	$L__BB5_12;
	cvt.s64.s32 	%rd73, %r1;
	mad.lo.s64 	%rd74, %rd108, %rd73, %rd112;
	shl.b64 	%rd75, %rd74, 2;
	add.s64 	%rd76, %rd1, %rd75;
	ld.global.nc.u32 	%r30, [%rd76];
	mul.wide.s32 	%rd77, %r30, 4;
	add.s64 	%rd65, %rd20, %rd77;
	// begin inline asm
	ld.global.cg.f32 %f52, [%rd65];
	// end inline asm
	add.f32 	%f60, %f86, %f52;
	ld.global.nc.u32 	%r31, [%rd76+4];
	mul.wide.s32 	%rd78, %r31, 4;
	add.s64 	%rd66, %rd20, %rd78;
	// begin inline asm
	ld.global.cg.f32 %f53, [%rd66];
	// end inline asm
	add.f32 	%f61, %f60, %f53;
	ld.global.nc.u32 	%r32, [%rd76+8];
	mul.wide.s32 	%rd79, %r32, 4;
	add.s64 	%rd67, %rd20, %rd79;
	// begin inline asm
	ld.global.cg.f32 %f54, [%rd67];
	// end inline asm
	add.f32 	%f62, %f61, %f54;
	ld.global.nc.u32 	%r33, [%rd76+12];
	mul.wide.s32 	%rd80, %r33, 4;
	add.s64 	%rd68, %rd20, %rd80;
	// begin inline asm
	ld.global.cg.f32 %f55, [%rd68];
	// end inline asm
	add.f32 	%f63, %f62, %f55;
	ld.global.nc.u32 	%r34, [%rd76+16];
	mul.wide.s32 	%rd81, %r34, 4;
	add.s64 	%rd69, %rd20, %rd81;
	// begin inline asm
	ld.global.cg.f32 %f56, [%rd69];
	// end inline asm
	add.f32 	%f64, %f63, %f56;
	ld.global.nc.u32 	%r35, [%rd76+20];
	mul.wide.s32 	%rd82, %r35, 4;
	add.s64 	%rd70, %rd20, %rd82;
	// begin inline asm
	ld.global.cg.f32 %f57, [%rd70];
	// end inline asm
	add.f32 	%f65, %f64, %f57;
	ld.global.nc.u32 	%r36, [%rd76+24];
	mul.wide.s32 	%rd83, %r36, 4;
	add.s64 	%rd71, %rd20, %rd83;
	// begin inline asm
	ld.global.cg.f32 %f58, [%rd71];
	// end inline asm
	add.f32 	%f66, %f65, %f58;
	ld.global.nc.u32 	%r37, [%rd76+28];
	mul.wide.s32 	%rd84, %r37, 4;
	add.s64 	%rd72, %rd20, %rd84;
	// begin inline asm
	ld.global.cg.f32 %f59, [%rd72];
	// end inline asm
	add.f32 	%f86, %f66, %f59;
	add.s64 	%rd112, %rd112, 8;
$L__BB5_12:
	setp.eq.s64 	%p8, %rd8, 0;
	@%p8 bra 	$L__BB5_19;
	setp.lt.u64 	%p9, %rd8, 4;
	@%p9 bra 	$L__BB5_15;
	cvt.s64.s32 	%rd89, %r1;
	mad.lo.s64 	%rd90, %rd108, %rd89, %rd112;
	shl.b64 	%rd91, %rd90, 2;
	add.s64 	%rd92, %rd1, %rd91;
	ld.global.nc.u32 	%r38, [%rd92];
	mul.wide.s32 	%rd93, %r38, 4;
	add.s64 	%rd85, %rd20, %rd93;
	// begin inline asm
	ld.global.cg.f32 %f68, [%rd85];
	// end inline asm
	add.f32 	%f72, %f86, %f68;
	ld.global.nc.u32 	%r39, [%rd92+4];
	mul.wide.s32 	%rd94, %r39, 4;
	add.s64 	%rd86, %rd20, %rd94;
	// begin inline asm
	ld.global.cg.f32 %f69, [%rd86];
	// end inline asm
	add.f32 	%f73, %f72, %f69;
	ld.global.nc.u32 	%r40, [%rd92+8];
	mul.wide.s32 	%rd95, %r40, 4;
	add.s64 	%rd87, %rd20, %rd95;
	// begin inline asm
	ld.global.cg.f32 %f70, [%rd87];
	// end inline asm
	add.f32 	%f74, %f73, %f70;
	ld.global.nc.u32 	%r41, [%rd92+12];
	mul.wide.s32 	%rd96, %r41, 4;
	add.s64 	%rd88, %rd20, %rd96;
	// begin inline asm
	ld.global.cg.f32 %f71, [%rd88];
	// end inline asm
	add.f32 	%f86, %f74, %f71;
	add.s64 	%rd112, %rd112, 4;
$L__BB5_15:
	setp.eq.s64 	%p10, %rd9, 0;
	@%p10 bra 	$L__BB5_19;
	setp.eq.s64 	%p11, %rd9, 1;
	cvt.s64.s32 	%rd98, %r1;
	mad.lo.s64 	%rd99, %rd108, %rd98, %rd112;
	shl.b64 	%rd100, %rd99, 2;
	add.s64 	%rd19, %rd1, %rd100;
	ld.global.nc.u32 	%r42, [%rd19];
	mul.wide.s32 	%rd101, %r42, 4;
	add.s64 	%rd97, %rd20, %rd101;
	// begin inline asm
	ld.global.cg.f32 %f75, [%rd97];
	// end inline asm
	add.f32 	%f86, %f86, %f75;
	@%p11 bra 	$L__BB5_19;
	setp.eq.s64 	%p12, %rd9, 2;
	ld.global.nc.u32 	%r43, [%rd19+4];
	mul.wide.s32 	%rd103, %r43, 4;
	add.s64 	%rd102, %rd20, %rd103;
	// begin inline asm
	ld.global.cg.f32 %f76, [%rd102];
	// end inline asm
	add.f32 	%f86, %f86, %f76;
	@%p12 bra 	$L__BB5_19;
	ld.global.nc.u32 	%r44, [%rd19+8];
	mul.wide.s32 	%rd105, %r44, 4;
	add.s64 	%rd104, %rd20, %rd105;
	// begin inline asm
	ld.global.cg.f32 %f77, [%rd104];
	// end inline asm
	add.f32 	%f86, %f86, %f77;
$L__BB5_19:
	ld.param.u32 	%r46, [_Z25unoptimized_access_kernelPfPiS_mi_param_4];
	add.s32 	%r47, %r47, 1;
	setp.ne.s32 	%p13, %r47, %r46;
	@%p13 bra 	$L__BB5_5;
$L__BB5_20:
	setp.ne.s32 	%p14, %r1, 0;
	@%p14 bra 	$L__BB5_22;
	ld.param.u64 	%rd107, [_Z25unoptimized_access_kernelPfPiS_mi_param_2];
	cvta.to.global.u64 	%rd106, %rd107;
	st.global.f32 	[%rd106], %f86;
$L__BB5_22:
	ret;

}
	// .globl	_Z18working_set_kernelPfS_mi
.visible .entry _Z18working_set_kernelPfS_mi(
	.param .u64 .ptr .align 1 _Z18working_set_kernelPfS_mi_param_0,
	.param .u64 .ptr .align 1 _Z18working_set_kernelPfS_mi_param_1,
	.param .u64 _Z18working_set_kernelPfS_mi_param_2,
	.param .u32 _Z18working_set_kernelPfS_mi_param_3
)
{
	.reg .pred 	%p<21>;
	.reg .b32 	%r<62>;
	.reg .b32 	%f<41>;
	.reg .b64 	%rd<153>;

	ld.param.u64 	%rd67, [_Z18working_set_kernelPfS_mi_param_0];
	ld.param.u64 	%rd68, [_Z18working_set_kernelPfS_mi_param_1];
	ld.param.u64 	%rd69, [_Z18working_set_kernelPfS_mi_param_2];
	ld.param.u32 	%r6, [_Z18working_set_kernelPfS_mi_param_3];
	mov.u32 	%r7, %ctaid.x;
	mov.u32 	%r8, %ntid.x;
	mov.u32 	%r9, %tid.x;
	mad.lo.s32 	%r1, %r7, %r8, %r9;
	setp.lt.s32 	%p1, %r6, 1;
	mov.f32 	%f39, 0f00000000;
	@%p1 bra 	$L__BB6_53;
	mul.wide.s32 	%rd70, %r1, 64;
	or.b64  	%rd1, %rd70, 7;
	mov.f32 	%f39, 0f00000000;
	mov.b32 	%r60, 0;
$L__BB6_2:
	mov.b32 	%r61, 0;
	mov.u64 	%rd136, %rd1;
$L__BB6_3:
	add.s64 	%rd3, %rd136, -7;
	or.b64  	%rd71, %rd3, %rd69;
	and.b64  	%rd72, %rd71, -4294967296;
	setp.ne.s64 	%p2, %rd72, 0;
	@%p2 bra 	$L__BB6_5;
	cvt.u32.u64 	%r12, %rd69;
	cvt.u32.u64 	%r13, %rd3;
	rem.u32 	%r14, %r13, %r12;
	cvt.u64.u32 	%rd137, %r14;
	bra.uni 	$L__BB6_6;
$L__BB6_5:
	rem.u64 	%rd137, %rd3, %rd69;
$L__BB6_6:
	shl.b64 	%rd74, %rd137, 2;
	add.s64 	%rd73, %rd67, %rd74;
	// begin inline asm
	ld.global.cg.f32 %f22, [%rd73];
	// end inline asm
	add.f32 	%f3, %f39, %f22;
	add.s64 	%rd7, %rd136, -6;
	or.b64  	%rd75, %rd7, %rd69;
	and.b64  	%rd76, %rd75, -4294967296;
	setp.ne.s64 	%p3, %rd76, 0;
	@%p3 bra 	$L__BB6_8;
	cvt.u32.u64 	%r15, %rd69;
	cvt.u32.u64 	%r16, %rd7;
	rem.u32 	%r17, %r16, %r15;
	cvt.u64.u32 	%rd138, %r17;
	bra.uni 	$L__BB6_9;
$L__BB6_8:
	rem.u64 	%rd138, %rd7, %rd69;
$L__BB6_9:
	shl.b64 	%rd78, %rd138, 2;
	add.s64 	%rd77, %rd67, %rd78;
	// begin inline asm
	ld.global.cg.f32 %f23, [%rd77];
	// end inline asm
	add.f32 	%f4, %f3, %f23;
	add.s64 	%rd11, %rd136, -5;
	or.b64  	%rd79, %rd11, %rd69;
	and.b64  	%rd80, %rd79, -4294967296;
	setp.ne.s64 	%p4, %rd80, 0;
	@%p4 bra 	$L__BB6_11;
	cvt.u32.u64 	%r18, %rd69;
	cvt.u32.u64 	%r19, %rd11;
	rem.u32 	%r20, %r19, %r18;
	cvt.u64.u32 	%rd139, %r20;
	bra.uni 	$L__BB6_12;
$L__BB6_11:
	rem.u64 	%rd139, %rd11, %rd69;
$L__BB6_12:
	shl.b64 	%rd82, %rd139, 2;
	add.s64 	%rd81, %rd67, %rd82;
	// begin inline asm
	ld.global.cg.f32 %f24, [%rd81];
	// end inline asm
	add.f32 	%f5, %f4, %f24;
	add.s64 	%rd15, %rd136, -4;
	or.b64  	%rd83, %rd15, %rd69;
	and.b64  	%rd84, %rd83, -4294967296;
	setp.ne.s64 	%p5, %rd84, 0;
	@%p5 bra 	$L__BB6_14;
	cvt.u32.u64 	%r21, %rd69;
	cvt.u32.u64 	%r22, %rd15;
	rem.u32 	%r23, %r22, %r21;
	cvt.u64.u32 	%rd140, %r23;
	bra.uni 	$L__BB6_15;
$L__BB6_14:
	rem.u64 	%rd140, %rd15, %rd69;
$L__BB6_15:
	shl.b64 	%rd86, %rd140, 2;
	add.s64 	%rd85, %rd67, %rd86;
	// begin inline asm
	ld.global.cg.f32 %f25, [%rd85];
	// end inline asm
	add.f32 	%f6, %f5, %f25;
	add.s64 	%rd19, %rd136, -3;
	or.b64  	%rd87, %rd19, %rd69;
	and.b64  	%rd88, %rd87, -4294967296;
	setp.ne.s64 	%p6, %rd88, 0;
	@%p6 bra 	$L__BB6_17;
	cvt.u32.u64 	%r24, %rd69;
	cvt.u32.u64 	%r25, %rd19;
	rem.u32 	%r26, %r25, %r24;
	cvt.u64.u32 	%rd141, %r26;
	bra.uni 	$L__BB6_18;
$L__BB6_17:
	rem.u64 	%rd141, %rd19, %rd69;
$L__BB6_18:
	shl.b64 	%rd90, %rd141, 2;
	add.s64 	%rd89, %rd67, %rd90;
	// begin inline asm
	ld.global.cg.f32 %f26, [%rd89];
	// end inline asm
	add.f32 	%f7, %f6, %f26;
	add.s64 	%rd23, %rd136, -2;
	or.b64  	%rd91, %rd23, %rd69;
	and.b64  	%rd92, %rd91, -4294967296;
	setp.ne.s64 	%p7, %rd92, 0;
	@%p7 bra 	$L__BB6_20;
	cvt.u32.u64 	%r27, %rd69;
	cvt.u32.u64 	%r28, %rd23;
	rem.u32 	%r29, %r28, %r27;
	cvt.u64.u32 	%rd142, %r29;
	bra.uni 	$L__BB6_21;
$L__BB6_20:
	rem.u64 	%rd142, %rd23, %rd69;
$L__BB6_21:
	shl.b64 	%rd94, %rd142, 2;
	add.s64 	%rd93, %rd67, %rd94;
	// begin inline asm
	ld.global.cg.f32 %f27, [%rd93];
	// end inline asm
	add.f32 	%f8, %f7, %f27;
	add.s64 	%rd27, %rd136, -1;
	or.b64  	%rd95, %rd27, %rd69;
	and.b64  	%rd96, %rd95, -4294967296;
	setp.ne.s64 	%p8, %rd96, 0;
	@%p8 bra 	$L__BB6_23;
	cvt.u32.u64 	%r30, %rd69;
	cvt.u32.u64 	%r31, %rd27;
	rem.u32 	%r32, %r31, %r30;
	cvt.u64.u32 	%rd143, %r32;
	bra.uni 	$L__BB6_24;
$L__BB6_23:
	rem.u64 	%rd143, %rd27, %rd69;
$L__BB6_24:
	shl.b64 	%rd98, %rd143, 2;
	add.s64 	%rd97, %rd67, %rd98;
	// begin inline asm
	ld.global.cg.f32 %f28, [%rd97];
	// end inline asm
	add.f32 	%f9, %f8, %f28;
	or.b64  	%rd99, %rd136, %rd69;
	and.b64  	%rd100, %rd99, -4294967296;
	setp.ne.s64 	%p9, %rd100, 0;
	@%p9 bra 	$L__BB6_26;
	cvt.u32.u64 	%r33, %rd69;
	cvt.u32.u64 	%r34, %rd136;
	rem.u32 	%r35, %r34, %r33;
	cvt.u64.u32 	%rd144, %r35;
	bra.uni 	$L__BB6_27;
$L__BB6_26:
	rem.u64 	%rd144, %rd136, %rd69;
$L__BB6_27:
	shl.b64 	%rd102, %rd144, 2;
	add.s64 	%rd101, %rd67, %rd102;
	// begin inline asm
	ld.global.cg.f32 %f29, [%rd101];
	// end inline asm
	add.f32 	%f10, %f9, %f29;
	add.s64 	%rd34, %rd136, 1;
	or.b64  	%rd103, %rd34, %rd69;
	and.b64  	%rd104, %rd103, -4294967296;
	setp.ne.s64 	%p10, %rd104, 0;
	@%p10 bra 	$L__BB6_29;
	cvt.u32.u64 	%r36, %rd69;
	cvt.u32.u64 	%r37, %rd34;
	rem.u32 	%r38, %r37, %r36;
	cvt.u64.u32 	%rd145, %r38;
	bra.uni 	$L__BB6_30;
$L__BB6_29:
	rem.u64 	%rd145, %rd34, %rd69;
$L__BB6_30:
	shl.b64 	%rd106, %rd145, 2;
	add.s64 	%rd105, %rd67, %rd106;
	// begin inline asm
	ld.global.cg.f32 %f30, [%rd105];
	// end inline asm
	add.f32 	%f11, %f10, %f30;
	add.s64 	%rd38, %rd136, 2;
	or.b64  	%rd107, %rd38, %rd69;
	and.b64  	%rd108, %rd107, -4294967296;
	setp.ne.s64 	%p11, %rd108, 0;
	@%p11 bra 	$L__BB6_32;
	cvt.u32.u64 	%r39, %rd69;
	cvt.u32.u64 	%r40, %rd38;
	rem.u32 	%r41, %r40, %r39;
	cvt.u64.u32 	%rd146, %r41;
	bra.uni 	$L__BB6_33;
$L__BB6_32:
	rem.u64 	%rd146, %rd38, %rd69;
$L__BB6_33:
	shl.b64 	%rd110, %rd146, 2;
	add.s64 	%rd109, %rd67, %rd110;
	// begin inline asm
	ld.global.cg.f32 %f31, [%rd109];
	// end inline asm
	add.f32 	%f12, %f11, %f31;
	add.s64 	%rd42, %rd136, 3;
	or.b64  	%rd111, %rd42, %rd69;
	and.b64  	%rd112, %rd111, -4294967296;
	setp.ne.s64 	%p12, %rd112, 0;
	@%p12 bra 	$L__BB6_35;
	cvt.u32.u64 	%r42, %rd69;
	cvt.u32.u64 	%r43, %rd42;
	rem.u32 	%r44, %r43, %r42;
	cvt.u64.u32 	%rd147, %r44;
	bra.uni 	$L__BB6_36;
$L__BB6_35:
	rem.u64 	%rd147, %rd42, %rd69;
$L__BB6_36:
	shl.b64 	%rd114, %rd147, 2;
	add.s64 	%rd113, %rd67, %rd114;
	// begin inline asm
	ld.global.cg.f32 %f32, [%rd113];
	// end inline asm
	add.f32 	%f13, %f12, %f32;
	add.s64 	%rd46, %rd136, 4;
	or.b64  	%rd115, %rd46, %rd69;
	and.b64  	%rd116, %rd115, -4294967296;
	setp.ne.s64 	%p13, %rd116, 0;
	@%p13 bra 	$L__BB6_38;
	cvt.u32.u64 	%r45, %rd69;
	cvt.u32.u64 	%r46, %rd46;
	rem.u32 	%r47, %r46, %r45;
	cvt.u64.u32 	%rd148, %r47;
	bra.uni 	$L__BB6_39;
$L__BB6_38:
	rem.u64 	%rd148, %rd46, %rd69;
$L__BB6_39:
	shl.b64 	%rd118, %rd148, 2;
	add.s64 	%rd117, %rd67, %rd118;
	// begin inline asm
	ld.global.cg.f32 %f33, [%rd117];
	// end inline asm
	add.f32 	%f14, %f13, %f33;
	add.s64 	%rd50, %rd136, 5;
	or.b64  	%rd119, %rd50, %rd69;
	and.b64  	%rd120, %rd119, -4294967296;
	setp.ne.s64 	%p14, %rd120, 0;
	@%p14 bra 	$L__BB6_41;
	cvt.u32.u64 	%r48, %rd69;
	cvt.u32.u64 	%r49, %rd50;
	rem.u32 	%r50, %r49, %r48;
	cvt.u64.u32 	%rd149, %r50;
	bra.uni 	$L__BB6_42;
$L__BB6_41:
	rem.u64 	%rd149, %rd50, %rd69;
$L__BB6_42:
	shl.b64 	%rd122, %rd149, 2;
	add.s64 	%rd121, %rd67, %rd122;
	// begin inline asm
	ld.global.cg.f32 %f34, [%rd121];
	// end inline asm
	add.f32 	%f15, %f14, %f34;
	add.s64 	%rd54, %rd136, 6;
	or.b64  	%rd123, %rd54, %rd69;
	and.b64  	%rd124, %rd123, -4294967296;
	setp.ne.s64 	%p15, %rd124, 0;
	@%p15 bra 	$L__BB6_44;
	cvt.u32.u64 	%r51, %rd69;
	cvt.u32.u64 	%r52, %rd54;
	rem.u32 	%r53, %r52, %r51;
	cvt.u64.u32 	%rd150, %r53;
	bra.uni 	$L__BB6_45;
$L__BB6_44:
	rem.u64 	%rd150, %rd54, %rd69;
$L__BB6_45:
	shl.b64 	%rd126, %rd150, 2;
	add.s64 	%rd125, %rd67, %rd126;
	// begin inline asm
	ld.global.cg.f32 %f35, [%rd125];
	// end inline asm
	add.f32 	%f16, %f15, %f35;
	add.s64 	%rd58, %rd136, 7;
	or.b64  	%rd127, %rd58, %rd69;
	and.b64  	%rd128, %rd127, -4294967296;
	setp.ne.s64 	%p16, %rd128, 0;
	@%p16 bra 	$L__BB6_47;
	cvt.u32.u64 	%r54, %rd69;
	cvt.u32.u64 	%r55, %rd58;
	rem.u32 	%r56, %r55, %r54;
	cvt.u64.u32 	%rd151, %r56;
	bra.uni 	$L__BB6_48;
$L__BB6_47:
	rem.u64 	%rd151, %rd58, %rd69;
$L__BB6_48:
	shl.b64 	%rd130, %rd151, 2;
	add.s64 	%rd129, %rd67, %rd130;
	// begin inline asm
	ld.global.cg.f32 %f36, [%rd129];
	// end inline asm
	add.f32 	%f17, %f16, %f36;
	add.s64 	%rd62, %rd136, 8;
	or.b64  	%rd131, %rd62, %rd69;
	and.b64  	%rd132, %rd131, -4294967296;
	setp.ne.s64 	%p17, %rd132, 0;
	@%p17 bra 	$L__BB6_50;
	cvt.u32.u64 	%r57, %rd69;
	cvt.u32.u64 	%r58, %rd62;
	rem.u32 	%r59, %r58, %r57;
	cvt.u64.u32 	%rd152, %r59;
	bra.uni 	$L__BB6_51;
$L__BB6_50:
	rem.u64 	%rd152, %rd62, %rd69;
$L__BB6_51:
	shl.b64 	%rd134, %rd152, 2;
	add.s64 	%rd133, %rd67, %rd134;
	// begin inline asm
	ld.global.cg.f32 %f37, [%rd133];
	// end inline asm
	add.f32 	%f39, %f17, %f37;
	add.s32 	%r61, %r61, 16;
	add.s64 	%rd136, %rd136, 16;
	setp.ne.s32 	%p18, %r61, 64;
	@%p18 bra 	$L__BB6_3;
	add.s32 	%r60, %r60, 1;
	setp.ne.s32 	%p19, %r60, %r6;
	@%p19 bra 	$L__BB6_2;
$L__BB6_53:
	setp.ne.s32 	%p20, %r1, 0;
	@%p20 bra 	$L__BB6_55;
	cvta.to.global.u64 	%rd135, %rd68;
	st.global.f32 	[%rd135], %f39;
$L__BB6_55:
	ret;

}
	// .globl	_Z23bandwidth_stress_kernelPfS_mi
.visible .entry _Z23bandwidth_stress_kernelPfS_mi(
	.param .u64 .ptr .align 1 _Z23bandwidth_stress_kernelPfS_mi_param_0,
	.param .u64 .ptr .align 1 _Z23bandwidth_stress_kernelPfS_mi_param_1,
	.param .u64 _Z23bandwidth_stress_kernelPfS_mi_param_2,
	.param .u32 _Z23bandwidth_stress_kernelPfS_mi_param_3
)
{
	.reg .pred 	%p<12>;
	.reg .b32 	%r<60>;
	.reg .b32 	%f<25>;
	.reg .b64 	%rd<56>;

	ld.param.u64 	%rd22, [_Z23bandwidth_stress_kernelPfS_mi_param_0];
	ld.param.u64 	%rd23, [_Z23bandwidth_stress_kernelPfS_mi_param_1];
	ld.param.u64 	%rd24, [_Z23bandwidth_stress_kernelPfS_mi_param_2];
	ld.param.u32 	%r29, [_Z23bandwidth_stress_kernelPfS_mi_param_3];
	mov.u32 	%r30, %ctaid.x;
	mov.u32 	%r1, %ntid.x;
	mov.u32 	%r31, %tid.x;
	mad.lo.s32 	%r2, %r30, %r1, %r31;
	setp.lt.s32 	%p1, %r29, 1;
	mov.f32 	%f24, 0f00000000;
	@%p1 bra 	$L__BB7_22;
	mov.u32 	%r3, %nctaid.x;
	mul.wide.s32 	%rd1, %r2, 128;
	and.b32  	%r4, %r29, 3;
	setp.lt.u32 	%p2, %r29, 4;
	mov.f32 	%f24, 0f00000000;
	mov.b32 	%r57, 0;
	@%p2 bra 	$L__BB7_16;
	and.b32  	%r57, %r29, 2147483644;
	neg.s32 	%r56, %r57;
	mul.lo.s32 	%r34, %r1, %r3;
	shl.b32 	%r7, %r34, 9;
	shl.b32 	%r54, %r34, 8;
	mul.lo.s32 	%r53, %r34, 384;
	shl.b32 	%r55, %r34, 7;
	mov.f32 	%f24, 0f00000000;
	mov.b32 	%r52, 0;
$L__BB7_3:
	cvt.s64.s32 	%rd25, %r52;
	add.s64 	%rd2, %rd1, %rd25;
	or.b64  	%rd26, %rd2, %rd24;
	and.b64  	%rd27, %rd26, -4294967296;
	setp.ne.s64 	%p3, %rd27, 0;
	@%p3 bra 	$L__BB7_5;
	cvt.u32.u64 	%r35, %rd24;
	cvt.u32.u64 	%r36, %rd2;
	rem.u32 	%r37, %r36, %r35;
	cvt.u64.u32 	%rd51, %r37;
	bra.uni 	$L__BB7_6;
$L__BB7_5:
	rem.u64 	%rd51, %rd2, %rd24;
$L__BB7_6:
	shl.b64 	%rd29, %rd51, 2;
	add.s64 	%rd28, %rd22, %rd29;
	// begin inline asm
	ld.global.cg.f32 %f15, [%rd28];
	// end inline asm
	add.f32 	%f2, %f24, %f15;
	cvt.s64.s32 	%rd30, %r55;
	add.s64 	%rd6, %rd1, %rd30;
	or.b64  	%rd31, %rd6, %rd24;
	and.b64  	%rd32, %rd31, -4294967296;
	setp.ne.s64 	%p4, %rd32, 0;
	@%p4 bra 	$L__BB7_8;
	cvt.u32.u64 	%r38, %rd24;
	cvt.u32.u64 	%r39, %rd6;
	rem.u32 	%r40, %r39, %r38;
	cvt.u64.u32 	%rd52, %r40;
	bra.uni 	$L__BB7_9;
$L__BB7_8:
	rem.u64 	%rd52, %rd6, %rd24;
$L__BB7_9:
	shl.b64 	%rd34, %rd52, 2;
	add.s64 	%rd33, %rd22, %rd34;
	// begin inline asm
	ld.global.cg.f32 %f16, [%rd33];
	// end inline asm
	add.f32 	%f3, %f2, %f16;
	cvt.s64.s32 	%rd35, %r54;
	add.s64 	%rd10, %rd1, %rd35;
	or.b64  	%rd36, %rd10, %rd24;
	and.b64  	%rd37, %rd36, -4294967296;
	setp.ne.s64 	%p5, %rd37, 0;
	@%p5 bra 	$L__BB7_11;
	cvt.u32.u64 	%r41, %rd24;
	cvt.u32.u64 	%r42, %rd10;
	rem.u32 	%r43, %r42, %r41;
	cvt.u64.u32 	%rd53, %r43;
	bra.uni 	$L__BB7_12;
$L__BB7_11:
	rem.u64 	%rd53, %rd10, %rd24;
$L__BB7_12:
	shl.b64 	%rd39, %rd53, 2;
	add.s64 	%rd38, %rd22, %rd39;
	// begin inline asm
	ld.global.cg.f32 %f17, [%rd38];
	// end inline asm
	add.f32 	%f4, %f3, %f17;
	cvt.s64.s32 	%rd40, %r53;
	add.s64 	%rd14, %rd1, %rd40;
	or.b64  	%rd41, %rd14, %rd24;
	and.b64  	%rd42, %rd41, -4294967296;
	setp.ne.s64 	%p6, %rd42, 0;
	@%p6 bra 	$L__BB7_14;
	cvt.u32.u64 	%r44, %rd24;
	cvt.u32.u64 	%r45, %rd14;
	rem.u32 	%r46, %r45, %r44;
	cvt.u64.u32 	%rd54, %r46;
	bra.uni 	$L__BB7_15;
$L__BB7_14:
	rem.u64 	%rd54, %rd14, %rd24;
$L__BB7_15:
	shl.b64 	%rd44, %rd54, 2;
	add.s64 	%rd43, %rd22, %rd44;
	// begin inline asm
	ld.global.cg.f32 %f18, [%rd43];
	// end inline asm
	add.f32 	%f24, %f4, %f18;
	add.s32 	%r56, %r56, 4;
	add.s32 	%r55, %r55, %r7;
	add.s32 	%r54, %r54, %r7;
	add.s32 	%r53, %r53, %r7;
	add.s32 	%r52, %r52, %r7;
	setp.ne.s32 	%p7, %r56, 0;
	@%p7 bra 	$L__BB7_3;
$L__BB7_16:
	setp.eq.s32 	%p8, %r4, 0;
	@%p8 bra 	$L__BB7_22;
	mul.lo.s32 	%r47, %r1, %r3;
	mul.lo.s32 	%r48, %r47, %r57;
	shl.b32 	%r59, %r48, 7;
	shl.b32 	%r23, %r47, 7;
	neg.s32 	%r58, %r4;
$L__BB7_18:
	.pragma "nounroll";
	cvt.s64.s32 	%rd45, %r59;
	add.s64 	%rd18, %rd1, %rd45;
	or.b64  	%rd46, %rd18, %rd24;
	and.b64  	%rd47, %rd46, -4294967296;
	setp.ne.s64 	%p9, %rd47, 0;
	@%p9 bra 	$L__BB7_20;
	cvt.u32.u64 	%r49, %rd24;
	cvt.u32.u64 	%r50, %rd18;
	rem.u32 	%r51, %r50, %r49;
	cvt.u64.u32 	%rd55, %r51;
	bra.uni 	$L__BB7_21;
$L__BB7_20:
	rem.u64 	%rd55, %rd18, %rd24;
$L__BB7_21:
	shl.b64 	%rd49, %rd55, 2;
	add.s64 	%rd48, %rd22, %rd49;
	// begin inline asm
	ld.global.cg.f32 %f19, [%rd48];
	// end inline asm
	add.f32 	%f24, %f24, %f19;
	add.s32 	%r59, %r59, %r23;
	add.s32 	%r58, %r58, 1;
	setp.ne.s32 	%p10, %r58, 0;
	@%p10 bra 	$L__BB7_18;
$L__BB7_22:
	setp.ne.s32 	%p11, %r2, 0;
	@%p11 bra 	$L__BB7_24;
	cvta.to.global.u64 	%rd50, %rd23;
	st.global.f32 	[%rd50], %f24;
$L__BB7_24:
	ret;

}


// ===== COMPILED SASS (sm_100) =====

	.target	sm_100

	.elftype	@"ET_EXEC"


//--------------------- .note.nv.tkinfo           --------------------------
	.section	.note.nv.tkinfo,"",@"SHT_NOTE"
	.sectionflags	@"SHF_NOTE_NV_TKINFO"
	.tkinfo
        /*0018*/ 	.word	0x00000002
        /*0030*/ 	.string	""
        /*0030*/ 	.string	"ptxas"
        /*0030*/ 	.string	"Cuda compilation tools, release 13.0, V13.0.88"
        /*0030*/ 	.string	"Build cuda_13.0.r13.0/compiler.36424714_0"
        /*0030*/ 	.string	"-arch sm_100 -m 64 "



//--------------------- .note.nv.cuinfo           --------------------------
	.section	.note.nv.cuinfo,"",@"SHT_NOTE"
	.sectionflags	@"SHF_NOTE_NV_CUINFO"
        /*0018*/ 	.short	0x0002
        /*001a*/ 	.short	0x0064
        /*001c*/ 	.short	0x0082
	.zero		2


//--------------------- .nv.info                  --------------------------
	.section	.nv.info,"",@"SHT_CUDA_INFO"
	.align	4


	//----- nvinfo : EIATTR_REGCOUNT
	.align		4
        /*0000*/ 	.byte	0x04, 0x2f
        /*0002*/ 	.short	(.L_1 - .L_0)
	.align		4
.L_0:
        /*0004*/ 	.word	index@(_Z19local_access_kernelPfS_mi)
        /*0008*/ 	.word	0x0000001f


	//----- nvinfo : EIATTR_FRAME_SIZE
	.align		4
.L_1:
        /*000c*/ 	.byte	0x04, 0x11
        /*000e*/ 	.short	(.L_3 - .L_2)
	.align		4
.L_2:
        /*0010*/ 	.word	index@($__internal_8_$__cuda_sm20_div_u64)
        /*0014*/ 	.word	0x00000000


	//----- nvinfo : EIATTR_FRAME_SIZE
	.align		4
.L_3:
        /*0018*/ 	.byte	0x04, 0x11
        /*001a*/ 	.short	(.L_5 - .L_4)
	.align		4
.L_4:
        /*001c*/ 	.word	index@(_Z19local_access_kernelPfS_mi)
        /*0020*/ 	.word	0x00000000


	//----- nvinfo : EIATTR_REGCOUNT
	.align		4
.L_5:
        /*0024*/ 	.byte	0x04, 0x2f
        /*0026*/ 	.short	(.L_7 - .L_6)
	.align		4
.L_6:
        /*0028*/ 	.word	index@(_Z22cross_partition_kernelPfS_mim)
        /*002c*/ 	.word	0x00000020


	//----- nvinfo : EIATTR_FRAME_SIZE
	.align		4
.L_7:
        /*0030*/ 	.byte	0x04, 0x11
        /*0032*/ 	.short	(.L_9 - .L_8)
	.align		4
.L_8:
        /*0034*/ 	.word	index@($__internal_7_$__cuda_sm20_rem_u64)
        /*0038*/ 	.word	0x00000000


	//----- nvinfo : EIATTR_FRAME_SIZE
	.align		4
.L_9:
        /*003c*/ 	.byte	0x04, 0x11
        /*003e*/ 	.short	(.L_11 - .L_10)
	.align		4
.L_10:
        /*0040*/ 	.word	index@($__internal_6_$__cuda_sm20_div_u64)
        /*0044*/ 	.word	0x00000000


	//----- nvinfo : EIATTR_FRAME_SIZE
	.align		4
.L_11:
        /*0048*/ 	.byte	0x04, 0x11
        /*004a*/ 	.short	(.L_13 - .L_12)
	.align		4
.L_12:
        /*004c*/ 	.word	index@(_Z22cross_partition_kernelPfS_mim)
        /*0050*/ 	.word	0x00000000


	//----- nvinfo : EIATTR_REGCOUNT
	.align		4
.L_13:
        /*0054*/ 	.byte	0x04, 0x2f
        /*0056*/ 	.short	(.L_15 - .L_14)
	.align		4
.L_14:
        /*0058*/ 	.word	index@(_Z20single_buffer_kernelPfS_mi)
        /*005c*/ 	.word	0x0000003e


	//----- nvinfo : EIATTR_FRAME_SIZE
	.align		4
.L_15:
        /*0060*/ 	.byte	0x04, 0x11
        /*0062*/ 	.short	(.L_17 - .L_16)
	.align		4
.L_16:
        /*0064*/ 	.word	index@($__internal_5_$__cuda_sm20_rem_u64)
        /*0068*/ 	.word	0x00000000


	//----- nvinfo : EIATTR_FRAME_SIZE
	.align		4
.L_17:
        /*006c*/ 	.byte	0x04, 0x11
        /*006e*/ 	.short	(.L_19 - .L_18)
	.align		4
.L_18:
        /*0070*/ 	.word	index@(_Z20single_buffer_kernelPfS_mi)
        /*0074*/ 	.word	0x00000000


	//----- nvinfo : EIATTR_REGCOUNT
	.align		4
.L_19:
        /*0078*/ 	.byte	0x04, 0x2f
        /*007a*/ 	.short	(.L_21 - .L_20)
	.align		4
.L_20:
        /*007c*/ 	.word	index@(_Z19multi_buffer_kernelPfS_S_S_mi)
        /*0080*/ 	.word	0x00000020


	//----- nvinfo : EIATTR_FRAME_SIZE
	.align		4
.L_21:
        /*0084*/ 	.byte	0x04, 0x11
        /*0086*/ 	.short	(.L_23 - .L_22)
	.align		4
.L_22:
        /*0088*/ 	.word	index@($__internal_4_$__cuda_sm20_rem_u64)
        /*008c*/ 	.word	0x00000000


	//----- nvinfo : EIATTR_FRAME_SIZE
	.align		4
.L_23:
        /*0090*/ 	.byte	0x04, 0x11
        /*0092*/ 	.short	(.L_25 - .L_24)
	.align		4
.L_24:
        /*0094*/ 	.word	index@(_Z19multi_buffer_kernelPfS_S_S_mi)
        /*0098*/ 	.word	0x00000000


	//----- nvinfo : EIATTR_REGCOUNT
	.align		4
.L_25:
        /*009c*/ 	.byte	0x04, 0x2f
        /*009e*/ 	.short	(.L_27 - .L_26)
	.align		4
.L_26:
        /*00a0*/ 	.word	index@(_Z23single_buffer_3x_kernelPfS_mi)
        /*00a4*/ 	.word	0x0000003e


	//----- nvinfo : EIATTR_FRAME_SIZE
	.align		4
.L_27:
        /*00a8*/ 	.byte	0x04, 0x11
        /*00aa*/ 	.short	(.L_29 - .L_28)
	.align		4
.L_28:
        /*00ac*/ 	.word	index@($__internal_3_$__cuda_sm20_rem_u64)
        /*00b0*/ 	.word	0x00000000


	//----- nvinfo : EIATTR_FRAME_SIZE
	.align		4
.L_29:
        /*00b4*/ 	.byte	0x04, 0x11
        /*00b6*/ 	.short	(.L_31 - .L_30)
	.align		4
.L_30:
        /*00b8*/ 	.word	index@(_Z23single_buffer_3x_kernelPfS_mi)
        /*00bc*/ 	.word	0x00000000


	//----- nvinfo : EIATTR_REGCOUNT
	.align		4
.L_31:
        /*00c0*/ 	.byte	0x04, 0x2f
        /*00c2*/ 	.short	(.L_33 - .L_32)
	.align		4
.L_32:
        /*00c4*/ 	.word	index@(_Z25unoptimized_access_kernelPfPiS_mi)
        /*00c8*/ 	.word	0x00000020


	//----- nvinfo : EIATTR_FRAME_SIZE
	.align		4
.L_33:
        /*00cc*/ 	.byte	0x04, 0x11
        /*00ce*/ 	.short	(.L_35 - .L_34)
	.align		4
.L_34:
        /*00d0*/ 	.word	index@($__internal_2_$__cuda_sm20_div_u64)
        /*00d4*/ 	.word	0x00000000


	//----- nvinfo : EIATTR_FRAME_SIZE
	.align		4
.L_35:
        /*00d8*/ 	.byte	0x04, 0x11
        /*00da*/ 	.short	(.L_37 - .L_36)
	.align		4
.L_36:
        /*00dc*/ 	.word	index@(_Z25unoptimized_access_kernelPfPiS_mi)
        /*00e0*/ 	.word	0x00000000


	//----- nvinfo : EIATTR_REGCOUNT
	.align		4
.L_37:
        /*00e4*/ 	.byte	0x04, 0x2f
        /*00e6*/ 	.short	(.L_39 - .L_38)
	.align		4
.L_38:
        /*00e8*/ 	.word	index@(_Z18working_set_kernelPfS_mi)
        /*00ec*/ 	.word	0x00000016


	//----- nvinfo : EIATTR_FRAME_SIZE
	.align		4
.L_39:
        /*00f0*/ 	.byte	0x04, 0x11
        /*00f2*/ 	.short	(.L_41 - .L_40)
	.align		4
.L_40:
        /*00f4*/ 	.word	index@($__internal_1_$__cuda_sm20_rem_u64)
        /*00f8*/ 	.word	0x00000000


	//----- nvinfo : EIATTR_FRAME_SIZE
	.align		4
.L_41:
        /*00fc*/ 	.byte	0x04, 0x11
        /*00fe*/ 	.short	(.L_43 - .L_42)
	.align		4
.L_42:
        /*0100*/ 	.word	index@(_Z18working_set_kernelPfS_mi)
        /*0104*/ 	.word	0x00000000


	//----- nvinfo : EIATTR_REGCOUNT
	.align		4
.L_43:
        /*0108*/ 	.byte	0x04, 0x2f
        /*010a*/ 	.short	(.L_45 - .L_44)
	.align		4
.L_44:
        /*010c*/ 	.word	index@(_Z23bandwidth_stress_kernelPfS_mi)
        /*0110*/ 	.word	0x00000018


	//----- nvinfo : EIATTR_FRAME_SIZE
	.align		4
.L_45:
        /*0114*/ 	.byte	0x04, 0x11
        /*0116*/ 	.short	(.L_47 - .L_46)
	.align		4
.L_46:
        /*0118*/ 	.word	index@($__internal_0_$__cuda_sm20_rem_u64)
        /*011c*/ 	.word	0x00000000


	//----- nvinfo : EIATTR_FRAME_SIZE
	.align		4
.L_47:
        /*0120*/ 	.byte	0x04, 0x11
        /*0122*/ 	.short	(.L_49 - .L_48)
	.align		4
.L_48:
        /*0124*/ 	.word	index@(_Z23bandwidth_stress_kernelPfS_mi)
        /*0128*/ 	.word	0x00000000


	//----- nvinfo : EIATTR_MIN_STACK_SIZE
	.align		4
.L_49:
        /*012c*/ 	.byte	0x04, 0x12
        /*012e*/ 	.short	(.L_51 - .L_50)
	.align		4
.L_50:
        /*0130*/ 	.word	index@(_Z23bandwidth_stress_kernelPfS_mi)
        /*0134*/ 	.word	0x00000000


	//----- nvinfo : EIATTR_MIN_STACK_SIZE
	.align		4
.L_51:
        /*0138*/ 	.byte	0x04, 0x12
        /*013a*/ 	.short	(.L_53 - .L_52)
	.align		4
.L_52:
        /*013c*/ 	.word	index@(_Z18working_set_kernelPfS_mi)
        /*0140*/ 	.word	0x00000000


	//----- nvinfo : EIATTR_MIN_STACK_SIZE
	.align		4
.L_53:
        /*0144*/ 	.byte	0x04, 0x12
        /*0146*/ 	.short	(.L_55 - .L_54)
	.align		4
.L_54:
        /*0148*/ 	.word	index@(_Z25unoptimized_access_kernelPfPiS_mi)
        /*014c*/ 	.word	0x00000000


	//----- nvinfo : EIATTR_MIN_STACK_SIZE
	.align		4
.L_55:
        /*0150*/ 	.byte	0x04, 0x12
        /*0152*/ 	.short	(.L_57 - .L_56)
	.align		4
.L_56:
        /*0154*/ 	.word	index@(_Z23single_buffer_3x_kernelPfS_mi)
        /*0158*/ 	.word	0x00000000


	//----- nvinfo : EIATTR_MIN_STACK_SIZE
	.align		4
.L_57:
        /*015c*/ 	.byte	0x04, 0x12
        /*015e*/ 	.short	(.L_59 - .L_58)
	.align		4
.L_58:
        /*0160*/ 	.word	index@(_Z19multi_buffer_kernelPfS_S_S_mi)
        /*0164*/ 	.word	0x00000000


	//----- nvinfo : EIATTR_MIN_STACK_SIZE
	.align		4
.L_59:
        /*0168*/ 	.byte	0x04, 0x12
        /*016a*/ 	.short	(.L_61 - .L_60)
	.align		4
.L_60:
        /*016c*/ 	.word	index@(_Z20single_buffer_kernelPfS_mi)
        /*0170*/ 	.word	0x00000000


	//----- nvinfo : EIATTR_MIN_STACK_SIZE
	.align		4
.L_61:
        /*0174*/ 	.byte	0x04, 0x12
        /*0176*/ 	.short	(.L_63 - .L_62)
	.align		4
.L_62:
        /*0178*/ 	.word	index@(_Z22cross_partition_kernelPfS_mim)
        /*017c*/ 	.word	0x00000000


	//----- nvinfo : EIATTR_MIN_STACK_SIZE
	.align		4
.L_63:
        /*0180*/ 	.byte	0x04, 0x12
        /*0182*/ 	.short	(.L_65 - .L_64)
	.align		4
.L_64:
        /*0184*/ 	.word	index@(_Z19local_access_kernelPfS_mi)
        /*0188*/ 	.word	0x00000000
.L_65:


//--------------------- .nv.compat                --------------------------
	.section	.nv.compat,"",@"SHT_CUDA_COMPAT_INFO"
	.align	4
        /*0000*/ 	.byte	0x02, 0x09, 0x00, 0x00, 0x02, 0x02, 0x01, 0x00, 0x02, 0x05, 0x05, 0x00, 0x03, 0x07, 0x01, 0x01
        /*0010*/ 	.byte	0x02, 0x03, 0x00, 0x00, 0x02, 0x06, 0x01, 0x00, 0x04, 0x0b, 0x08, 0x00, 0x09, 0x00, 0x00, 0x00
        /*0020*/ 	.byte	0x00, 0x00, 0x00, 0x00


//--------------------- .nv.info._Z23bandwidth_stress_kernelPfS_mi --------------------------
	.section	.nv.info._Z23bandwidth_stress_kernelPfS_mi,"",@"SHT_CUDA_INFO"
	.sectionflags	@""
	.align	4


	//----- nvinfo : EIATTR_CUDA_API_VERSION
	.align		4
        /*0000*/ 	.byte	0x04, 0x37
        /*0002*/ 	.short	(.L_67 - .L_66)
.L_66:
        /*0004*/ 	.word	0x00000082


	//----- nvinfo : EIATTR_KPARAM_INFO
	.align		4
.L_67:
        /*0008*/ 	.byte	0x04, 0x17
        /*000a*/ 	.short	(.L_69 - .L_68)
.L_68:
        /*000c*/ 	.word	0x00000000
        /*0010*/ 	.short	0x0003
        /*0012*/ 	.short	0x0018
        /*0014*/ 	.byte	0x00, 0xf0, 0x11, 0x00


	//----- nvinfo : EIATTR_KPARAM_INFO
	.align		4
.L_69:
        /*0018*/ 	.byte	0x04, 0x17
        /*001a*/ 	.short	(.L_71 - .L_70)
.L_70:
        /*001c*/ 	.word	0x00000000
        /*0020*/ 	.short	0x0002
        /*0022*/ 	.short	0x0010
        /*0024*/ 	.byte	0x00, 0xf0, 0x21, 0x00


	//----- nvinfo : EIATTR_KPARAM_INFO
	.align		4
.L_71:
        /*0028*/ 	.byte	0x04, 0x17
        /*002a*/ 	.short	(.L_73 - .L_72)
.L_72:
        /*002c*/ 	.word	0x00000000
        /*0030*/ 	.short	0x0001
        /*0032*/ 	.short	0x0008
        /*0034*/ 	.byte	0x00, 0xf5, 0x21, 0x00


	//----- nvinfo : EIATTR_KPARAM_INFO
	.align		4
.L_73:
        /*0038*/ 	.byte	0x04, 0x17
        /*003a*/ 	.short	(.L_75 - .L_74)
.L_74:
        /*003c*/ 	.word	0x00000000
        /*0040*/ 	.short	0x0000
        /*0042*/ 	.short	0x0000
        /*0044*/ 	.byte	0x00, 0xf5, 0x21, 0x00


	//----- nvinfo : EIATTR_SPARSE_MMA_MASK
	.align		4
.L_75:
        /*0048*/ 	.byte	0x03, 0x50
        /*004a*/ 	.short	0x0000


	//----- nvinfo : EIATTR_MAXREG_COUNT
	.align		4
        /*004c*/ 	.byte	0x03, 0x1b
        /*004e*/ 	.short	0x00ff


	//----- nvinfo : EIATTR_MERCURY_ISA_VERSION
	.align		4
        /*0050*/ 	.byte	0x03, 0x5f
        /*0052*/ 	.short	0x0101


	//----- nvinfo : EIATTR_VRC_CTA_INIT_COUNT
	.align		4
        /*0054*/ 	.byte	0x02, 0x4a
	.zero		1
	.zero		1


	//----- nvinfo : EIATTR_EXIT_INSTR_OFFSETS
	.align		4
        /*0058*/ 	.byte	0x04, 0x1c
        /*005a*/ 	.short	(.L_77 - .L_76)


	//   ....[0]....
.L_76:
        /*005c*/ 	.word	0x00000da0


	//   ....[1]....
        /*0060*/ 	.word	0x00000dd0


	//----- nvinfo : EIATTR_CRS_STACK_SIZE
	.align		4
.L_77:
        /*0064*/ 	.byte	0x04, 0x1e
        /*0066*/ 	.short	(.L_79 - .L_78)
.L_78:
        /*0068*/ 	.word	0x00000000


	//----- nvinfo : EIATTR_CBANK_PARAM_SIZE
	.align		4
.L_79:
        /*006c*/ 	.byte	0x03, 0x19
        /*006e*/ 	.short	0x001c


	//----- nvinfo : EIATTR_PARAM_CBANK
	.align		4
        /*0070*/ 	.byte	0x04, 0x0a
        /*0072*/ 	.short	(.L_81 - .L_80)
	.align		4
.L_80:
        /*0074*/ 	.word	index@(.nv.constant0._Z23bandwidth_stress_kernelPfS_mi)
        /*0078*/ 	.short	0x0380
        /*007a*/ 	.short	0x001c


	//----- nvinfo : EIATTR_SW_WAR
	.align		4
.L_81:
        /*007c*/ 	.byte	0x04, 0x36
        /*007e*/ 	.short	(.L_83 - .L_82)
.L_82:
        /*0080*/ 	.word	0x00000008
.L_83:


//--------------------- .nv.info._Z18working_set_kernelPfS_mi --------------------------
	.section	.nv.info._Z18working_set_kernelPfS_mi,"",@"SHT_CUDA_INFO"
	.sectionflags	@""
	.align	4


	//----- nvinfo : EIATTR_CUDA_API_VERSION
	.align		4
        /*0000*/ 	.byte	0x04, 0x37
        /*0002*/ 	.short	(.L_85 - .L_84)
.L_84:
        /*0004*/ 	.word	0x00000082


	//----- nvinfo : EIATTR_KPARAM_INFO
	.align		4
.L_85:
        /*0008*/ 	.byte	0x04, 0x17
        /*000a*/ 	.short	(.L_87 - .L_86)
.L_86:
        /*000c*/ 	.word	0x00000000
        /*0010*/ 	.short	0x0003
        /*0012*/ 	.short	0x0018
        /*0014*/ 	.byte	0x00, 0xf0, 0x11, 0x00


	//----- nvinfo : EIATTR_KPARAM_INFO
	.align		4
.L_87:
        /*0018*/ 	.byte	0x04, 0x17
        /*001a*/ 	.short	(.L_89 - .L_88)
.L_88:
        /*001c*/ 	.word	0x00000000
        /*0020*/ 	.short	0x0002
        /*0022*/ 	.short	0x0010
        /*0024*/ 	.byte	0x00, 0xf0, 0x21, 0x00


	//----- nvinfo : EIATTR_KPARAM_INFO
	.align		4
.L_89:
        /*0028*/ 	.byte	0x04, 0x17
        /*002a*/ 	.short	(.L_91 - .L_90)
.L_90:
        /*002c*/ 	.word	0x00000000
        /*0030*/ 	.short	0x0001
        /*0032*/ 	.short	0x0008
        /*0034*/ 	.byte	0x00, 0xf5, 0x21, 0x00


	//----- nvinfo : EIATTR_KPARAM_INFO
	.align		4
.L_91:
        /*0038*/ 	.byte	0x04, 0x17
        /*003a*/ 	.short	(.L_93 - .L_92)
.L_92:
        /*003c*/ 	.word	0x00000000
        /*0040*/ 	.short	0x0000
        /*0042*/ 	.short	0x0000
        /*0044*/ 	.byte	0x00, 0xf5, 0x21, 0x00


	//----- nvinfo : EIATTR_SPARSE_MMA_MASK
	.align		4
.L_93:
        /*0048*/ 	.byte	0x03, 0x50
        /*004a*/ 	.short	0x0000


	//----- nvinfo : EIATTR_MAXREG_COUNT
	.align		4
        /*004c*/ 	.byte	0x03, 0x1b
        /*004e*/ 	.short	0x00ff


	//----- nvinfo : EIATTR_MERCURY_ISA_VERSION
	.align		4
        /*0050*/ 	.byte	0x03, 0x5f
        /*0052*/ 	.short	0x0101


	//----- nvinfo : EIATTR_VRC_CTA_INIT_COUNT
	.align		4
        /*0054*/ 	.byte	0x02, 0x4a
	.zero		1
	.zero		1


	//----- nvinfo : EIATTR_EXIT_INSTR_OFFSETS
	.align		4
        /*0058*/ 	.byte	0x04, 0x1c
        /*005a*/ 	.short	(.L_95 - .L_94)


	//   ....[0]....
.L_94:
        /*005c*/ 	.word	0x000024f0


	//   ....[1]....
        /*0060*/ 	.word	0x00002520


	//----- nvinfo : EIATTR_CRS_STACK_SIZE
	.align		4
.L_95:
        /*0064*/ 	.byte	0x04, 0x1e
        /*0066*/ 	.short	(.L_97 - .L_96)
.L_96:
        /*0068*/ 	.word	0x00000000


	//----- nvinfo : EIATTR_CBANK_PARAM_SIZE
	.align		4
.L_97:
        /*006c*/ 	.byte	0x03, 0x19
        /*006e*/ 	.short	0x001c


	//----- nvinfo : EIATTR_PARAM_CBANK
	.align		4
        /*0070*/ 	.byte	0x04, 0x0a
        /*0072*/ 	.short	(.L_99 - .L_98)
	.align		4
.L_98:
        /*0074*/ 	.word	index@(.nv.constant0._Z18working_set_kernelPfS_mi)
        /*0078*/ 	.short	0x0380
        /*007a*/ 	.short	0x001c


	//----- nvinfo : EIATTR_SW_WAR
	.align		4
.L_99:
        /*007c*/ 	.byte	0x04, 0x36
        /*007e*/ 	.short	(.L_101 - .L_100)
.L_100:
        /*0080*/ 	.word	0x00000008
.L_101:


//--------------------- .nv.info._Z25unoptimized_access_kernelPfPiS_mi --------------------------
	.section	.nv.info._Z25unoptimized_access_kernelPfPiS_mi,"",@"SHT_CUDA_INFO"
	.sectionflags	@""
	.align	4


	//----- nvinfo : EIATTR_CUDA_API_VERSION
	.align		4
        /*0000*/ 	.byte	0x04, 0x37
        /*0002*/ 	.short	(.L_103 - .L_102)
.L_102:
        /*0004*/ 	.word	0x00000082


	//----- nvinfo : EIATTR_KPARAM_INFO
	.align		4
.L_103:
        /*0008*/ 	.byte	0x04, 0x17
        /*000a*/ 	.short	(.L_105 - .L_104)
.L_104:
        /*000c*/ 	.word	0x00000000
        /*0010*/ 	.short	0x0004
        /*0012*/ 	.short	0x0020
        /*0014*/ 	.byte	0x00, 0xf0, 0x11, 0x00


	//----- nvinfo : EIATTR_KPARAM_INFO
	.align		4
.L_105:
        /*0018*/ 	.byte	0x04, 0x17
        /*001a*/ 	.short	(.L_107 - .L_106)
.L_106:
        /*001c*/ 	.word	0x00000000
        /*0020*/ 	.short	0x0003
        /*0022*/ 	.short	0x0018
        /*0024*/ 	.byte	0x00, 0xf0, 0x21, 0x00


	//----- nvinfo : EIATTR_KPARAM_INFO
	.align		4
.L_107:
        /*0028*/ 	.byte	0x04, 0x17
        /*002a*/ 	.short	(.L_109 - .L_108)
.L_108:
        /*002c*/ 	.word	0x00000000
        /*0030*/ 	.short	0x0002
        /*0032*/ 	.short	0x0010
        /*0034*/ 	.byte	0x00, 0xf5, 0x21, 0x00


	//----- nvinfo : EIATTR_KPARAM_INFO
	.align		4
.L_109:
        /*0038*/ 	.byte	0x04, 0x17
        /*003a*/ 	.short	(.L_111 - .L_110)
.L_110:
        /*003c*/ 	.word	0x00000000
        /*0040*/ 	.short	0x0001
        /*0042*/ 	.short	0x0008
        /*0044*/ 	.byte	0x00, 0xf5, 0x21, 0x00


	//----- nvinfo : EIATTR_KPARAM_INFO
	.align		4
.L_111:
        /*0048*/ 	.byte	0x04, 0x17
        /*004a*/ 	.short	(.L_113 - .L_112)
.L_112:
        /*004c*/ 	.word	0x00000000
        /*0050*/ 	.short	0x0000
        /*0052*/ 	.short	0x0000
        /*0054*/ 	.byte	0x00, 0xf5, 0x21, 0x00


	//----- nvinfo : EIATTR_SPARSE_MMA_MASK
	.align		4
.L_113:
        /*0058*/ 	.byte	0x03, 0x50
        /*005a*/ 	.short	0x0000


	//----- nvinfo : EIATTR_MAXREG_COUNT
	.align		4
        /*005c*/ 	.byte	0x03, 0x1b
        /*005e*/ 	.short	0x00ff


	//----- nvinfo : EIATTR_MERCURY_ISA_VERSION
	.align		4
        /*0060*/ 	.byte	0x03, 0x5f
        /*0062*/ 	.short	0x0101


	//----- nvinfo : EIATTR_VRC_CTA_INIT_COUNT
	.align		4
        /*0064*/ 	.byte	0x02, 0x4a
	.zero		1
	.zero		1


	//----- nvinfo : EIATTR_EXIT_INSTR_OFFSETS
	.align		4
        /*0068*/ 	.byte	0x04, 0x1c
        /*006a*/ 	.short	(.L_115 - .L_114)


	//   ....[0]....
.L_114:
        /*006c*/ 	.word	0x00001040


	//   ....[1]....
        /*0070*/ 	.word	0x00001070


	//----- nvinfo : EIATTR_CRS_STACK_SIZE
	.align		4
.L_115:
        /*0074*/ 	.byte	0x04, 0x1e
        /*0076*/ 	.short	(.L_117 - .L_116)
.L_116:
        /*0078*/ 	.word	0x00000000


	//----- nvinfo : EIATTR_CBANK_PARAM_SIZE
	.align		4
.L_117:
        /*007c*/ 	.byte	0x03, 0x19
        /*007e*/ 	.short	0x0024


	//----- nvinfo : EIATTR_PARAM_CBANK
	.align		4
        /*0080*/ 	.byte	0x04, 0x0a
        /*0082*/ 	.short	(.L_119 - .L_118)
	.align		4
.L_118:
        /*0084*/ 	.word	index@(.nv.constant0._Z25unoptimized_access_kernelPfPiS_mi)
        /*0088*/ 	.short	0x0380
        /*008a*/ 	.short	0x0024


	//----- nvinfo : EIATTR_SW_WAR
	.align		4
.L_119:
        /*008c*/ 	.byte	0x04, 0x36
        /*008e*/ 	.short	(.L_121 - .L_120)
.L_120:
        /*0090*/ 	.word	0x00000008
.L_121:


//--------------------- .nv.info._Z23single_buffer_3x_kernelPfS_mi --------------------------
	.section	.nv.info._Z23single_buffer_3x_kernelPfS_mi,"",@"SHT_CUDA_INFO"
	.sectionflags	@""
	.align	4


	//----- nvinfo : EIATTR_CUDA_API_VERSION
	.align		4
        /*0000*/ 	.byte	0x04, 0x37
        /*0002*/ 	.short	(.L_123 - .L_122)
.L_122:
        /*0004*/ 	.word	0x00000082


	//----- nvinfo : EIATTR_KPARAM_INFO
	.align		4
.L_123:
        /*0008*/ 	.byte	0x04, 0x17
        /*000a*/ 	.short	(.L_125 - .L_124)
.L_124:
        /*000c*/ 	.word	0x00000000
        /*0010*/ 	.short	0x0003
        /*0012*/ 	.short	0x0018
        /*0014*/ 	.byte	0x00, 0xf0, 0x11, 0x00


	//----- nvinfo : EIATTR_KPARAM_INFO
	.align		4
.L_125:
        /*0018*/ 	.byte	0x04, 0x17
        /*001a*/ 	.short	(.L_127 - .L_126)
.L_126:
        /*001c*/ 	.word	0x00000000
        /*0020*/ 	.short	0x0002
        /*0022*/ 	.short	0x0010
        /*0024*/ 	.byte	0x00, 0xf0, 0x21, 0x00


	//----- nvinfo : EIATTR_KPARAM_INFO
	.align		4
.L_127:
        /*0028*/ 	.byte	0x04, 0x17
        /*002a*/ 	.short	(.L_129 - .L_128)
.L_128:
        /*002c*/ 	.word	0x00000000
        /*0030*/ 	.short	0x0001
        /*0032*/ 	.short	0x0008
        /*0034*/ 	.byte	0x00, 0xf5, 0x21, 0x00


	//----- nvinfo : EIATTR_KPARAM_INFO
	.align		4
.L_129:
        /*0038*/ 	.byte	0x04, 0x17
        /*003a*/ 	.short	(.L_131 - .L_130)
.L_130:
        /*003c*/ 	.word	0x00000000
        /*0040*/ 	.short	0x0000
        /*0042*/ 	.short	0x0000
        /*0044*/ 	.byte	0x00, 0xf5, 0x21, 0x00


	//----- nvinfo : EIATTR_SPARSE_MMA_MASK
	.align		4
.L_131:
        /*0048*/ 	.byte	0x03, 0x50
        /*004a*/ 	.short	0x0000


	//----- nvinfo : EIATTR_MAXREG_COUNT
	.align		4
        /*004c*/ 	.byte	0x03, 0x1b
        /*004e*/ 	.short	0x00ff


	//----- nvinfo : EIATTR_MERCURY_ISA_VERSION
	.align		4
        /*0050*/ 	.byte	0x03, 0x5f
        /*0052*/ 	.short	0x0101


	//----- nvinfo : EIATTR_VRC_CTA_INIT_COUNT
	.align		4
        /*0054*/ 	.byte	0x02, 0x4a
	.zero		1
	.zero		1


	//----- nvinfo : EIATTR_EXIT_INSTR_OFFSETS
	.align		4
        /*0058*/ 	.byte	0x04, 0x1c
        /*005a*/ 	.short	(.L_133 - .L_132)


	//   ....[0]....
.L_132:
        /*005c*/ 	.word	0x00004a20


	//   ....[1]....
        /*0060*/ 	.word	0x00004a50


	//----- nvinfo : EIATTR_CRS_STACK_SIZE
	.align		4
.L_133:
        /*0064*/ 	.byte	0x04, 0x1e
        /*0066*/ 	.short	(.L_135 - .L_134)
.L_134:
        /*0068*/ 	.word	0x00000000


	//----- nvinfo : EIATTR_CBANK_PARAM_SIZE
	.align		4
.L_135:
        /*006c*/ 	.byte	0x03, 0x19
        /*006e*/ 	.short	0x001c


	//----- nvinfo : EIATTR_PARAM_CBANK
	.align		4
        /*0070*/ 	.byte	0x04, 0x0a
        /*0072*/ 	.short	(.L_137 - .L_136)
	.align		4
.L_136:
        /*0074*/ 	.word	index@(.nv.constant0._Z23single_buffer_3x_kernelPfS_mi)
        /*0078*/ 	.short	0x0380
        /*007a*/ 	.short	0x001c


	//----- nvinfo : EIATTR_SW_WAR
	.align		4
.L_137:
        /*007c*/ 	.byte	0x04, 0x36
        /*007e*/ 	.short	(.L_139 - .L_138)
.L_138:
        /*0080*/ 	.word	0x00000008
.L_139:


//--------------------- .nv.info._Z19multi_buffer_kernelPfS_S_S_mi --------------------------
	.section	.nv.info._Z19multi_buffer_kernelPfS_S_S_mi,"",@"SHT_CUDA_INFO"
	.sectionflags	@""
	.align	4


	//----- nvinfo : EIATTR_CUDA_API_VERSION
	.align		4
        /*0000*/ 	.byte	0x04, 0x37
        /*0002*/ 	.short	(.L_141 - .L_140)
.L_140:
        /*0004*/ 	.word	0x00000082


	//----- nvinfo : EIATTR_KPARAM_INFO
	.align		4
.L_141:
        /*0008*/ 	.byte	0x04, 0x17
        /*000a*/ 	.short	(.L_143 - .L_142)
.L_142:
        /*000c*/ 	.word	0x00000000
        /*0010*/ 	.short	0x0005
        /*0012*/ 	.short	0x0028
        /*0014*/ 	.byte	0x00, 0xf0, 0x11, 0x00


	//----- nvinfo : EIATTR_KPARAM_INFO
	.align		4
.L_143:
        /*0018*/ 	.byte	0x04, 0x17
        /*001a*/ 	.short	(.L_145 - .L_144)
.L_144:
        /*001c*/ 	.word	0x00000000
        /*0020*/ 	.short	0x0004
        /*0022*/ 	.short	0x0020
        /*0024*/ 	.byte	0x00, 0xf0, 0x21, 0x00


	//----- nvinfo : EIATTR_KPARAM_INFO
	.align		4
.L_145:
        /*0028*/ 	.byte	0x04, 0x17
        /*002a*/ 	.short	(.L_147 - .L_146)
.L_146:
        /*002c*/ 	.word	0x00000000
        /*0030*/ 	.short	0x0003
        /*0032*/ 	.short	0x0018
        /*0034*/ 	.byte	0x00, 0xf5, 0x21, 0x00


	//----- nvinfo : EIATTR_KPARAM_INFO
	.align		4
.L_147:
        /*0038*/ 	.byte	0x04, 0x17
        /*003a*/ 	.short	(.L_149 - .L_148)
.L_148:
        /*003c*/ 	.word	0x00000000
        /*0040*/ 	.short	0x0002
        /*0042*/ 	.short	0x0010
        /*0044*/ 	.byte	0x00, 0xf5, 0x21, 0x00


	//----- nvinfo : EIATTR_KPARAM_INFO
	.align		4
.L_149:
        /*0048*/ 	.byte	0x04, 0x17
        /*004a*/ 	.short	(.L_151 - .L_150)
.L_150:
        /*004c*/ 	.word	0x00000000
        /*0050*/ 	.short	0x0001
        /*0052*/ 	.short	0x0008
        /*0054*/ 	.byte	0x00, 0xf5, 0x21, 0x00


	//----- nvinfo : EIATTR_KPARAM_INFO
	.align		4
.L_151:
        /*0058*/ 	.byte	0x04, 0x17
        /*005a*/ 	.short	(.L_153 - .L_152)
.L_152:
        /*005c*/ 	.word	0x00000000
        /*0060*/ 	.short	0x0000
        /*0062*/ 	.short	0x0000
        /*0064*/ 	.byte	0x00, 0xf5, 0x21, 0x00


	//----- nvinfo : EIATTR_SPARSE_MMA_MASK
	.align		4
.L_153:
        /*0068*/ 	.byte	0x03, 0x50
        /*006a*/ 	.short	0x0000


	//----- nvinfo : EIATTR_MAXREG_COUNT
	.align		4
        /*006c*/ 	.byte	0x03, 0x1b
        /*006e*/ 	.short	0x00ff


	//----- nvinfo : EIATTR_MERCURY_ISA_VERSION
	.align		4
        /*0070*/ 	.byte	0x03, 0x5f
        /*0072*/ 	.short	0x0101


	//----- nvinfo : EIATTR_VRC_CTA_INIT_COUNT
	.align		4
        /*0074*/ 	.byte	0x02, 0x4a
	.zero		1
	.zero		1


	//----- nvinfo : EIATTR_EXIT_INSTR_OFFSETS
	.align		4
        /*0078*/ 	.byte	0x04, 0x1c
        /*007a*/ 	.short	(.L_155 - .L_154)


	//   ....[0]....
.L_154:
        /*007c*/ 	.word	0x00001830


	//   ....[1]....
        /*0080*/ 	.word	0x00001860


	//----- nvinfo : EIATTR_CRS_STACK_SIZE
	.align		4
.L_155:
        /*0084*/ 	.byte	0x04, 0x1e
        /*0086*/ 	.short	(.L_157 - .L_156)
.L_156:
        /*0088*/ 	.word	0x00000000


	//----- nvinfo : EIATTR_CBANK_PARAM_SIZE
	.align		4
.L_157:
        /*008c*/ 	.byte	0x03, 0x19
        /*008e*/ 	.short	0x002c


	//----- nvinfo : EIATTR_PARAM_CBANK
	.align		4
        /*0090*/ 	.byte	0x04, 0x0a
        /*0092*/ 	.short	(.L_159 - .L_158)
	.align		4
.L_158:
        /*0094*/ 	.word	index@(.nv.constant0._Z19multi_buffer_kernelPfS_S_S_mi)
        /*0098*/ 	.short	0x0380
        /*009a*/ 	.short	0x002c


	//----- nvinfo : EIATTR_SW_WAR
	.align		4
.L_159:
        /*009c*/ 	.byte	0x04, 0x36
        /*009e*/ 	.short	(.L_161 - .L_160)
.L_160:
        /*00a0*/ 	.word	0x00000008
.L_161:


//--------------------- .nv.info._Z20single_buffer_kernelPfS_mi --------------------------
	.section	.nv.info._Z20single_buffer_kernelPfS_mi,"",@"SHT_CUDA_INFO"
	.sectionflags	@""
	.align	4


	//----- nvinfo : EIATTR_CUDA_API_VERSION
	.align		4
        /*0000*/ 	.byte	0x04, 0x37
        /*0002*/ 	.short	(.L_163 - .L_162)
.L_162:
        /*0004*/ 	.word	0x00000082


	//----- nvinfo : EIATTR_KPARAM_INFO
	.align		4
.L_163:
        /*0008*/ 	.byte	0x04, 0x17
        /*000a*/ 	.short	(.L_165 - .L_164)
.L_164:
        /*000c*/ 	.word	0x00000000
        /*0010*/ 	.short	0x0003
        /*0012*/ 	.short	0x0018
        /*0014*/ 	.byte	0x00, 0xf0, 0x11, 0x00


	//----- nvinfo : EIATTR_KPARAM_INFO
	.align		4
.L_165:
        /*0018*/ 	.byte	0x04, 0x17
        /*001a*/ 	.short	(.L_167 - .L_166)
.L_166:
        /*001c*/ 	.word	0x00000000
        /*0020*/ 	.short	0x0002
        /*0022*/ 	.short	0x0010
        /*0024*/ 	.byte	0x00, 0xf0, 0x21, 0x00


	//----- nvinfo : EIATTR_KPARAM_INFO
	.align		4
.L_167:
        /*0028*/ 	.byte	0x04, 0x17
        /*002a*/ 	.short	(.L_169 - .L_168)
.L_168:
        /*002c*/ 	.word	0x00000000
        /*0030*/ 	.short	0x0001
        /*0032*/ 	.short	0x0008
        /*0034*/ 	.byte	0x00, 0xf5, 0x21, 0x00


	//----- nvinfo : EIATTR_KPARAM_INFO
	.align		4
.L_169:
        /*0038*/ 	.byte	0x04, 0x17
        /*003a*/ 	.short	(.L_171 - .L_170)
.L_170:
        /*003c*/ 	.word	0x00000000
        /*0040*/ 	.short	0x0000
        /*0042*/ 	.short	0x0000
        /*0044*/ 	.byte	0x00, 0xf5, 0x21, 0x00


	//----- nvinfo : EIATTR_SPARSE_MMA_MASK
	.align		4
.L_171:
        /*0048*/ 	.byte	0x03, 0x50
        /*004a*/ 	.short	0x0000


	//----- nvinfo : EIATTR_MAXREG_COUNT
	.align		4
        /*004c*/ 	.byte	0x03, 0x1b
        /*004e*/ 	.short	0x00ff


	//----- nvinfo : EIATTR_MERCURY_ISA_VERSION
	.align		4
        /*0050*/ 	.byte	0x03, 0x5f
        /*0052*/ 	.short	0x0101


	//----- nvinfo : EIATTR_VRC_CTA_INIT_COUNT
	.align		4
        /*0054*/ 	.byte	0x02, 0x4a
	.zero		1
	.zero		1


	//----- nvinfo : EIATTR_EXIT_INSTR_OFFSETS
	.align		4
        /*0058*/ 	.byte	0x04, 0x1c
        /*005a*/ 	.short	(.L_173 - .L_172)


	//   ....[0]....
.L_172:
        /*005c*/ 	.word	0x00004620


	//   ....[1]....
        /*0060*/ 	.word	0x00004650


	//----- nvinfo : EIATTR_CRS_STACK_SIZE
	.align		4
.L_173:
        /*0064*/ 	.byte	0x04, 0x1e
        /*0066*/ 	.short	(.L_175 - .L_174)
.L_174:
        /*0068*/ 	.word	0x00000000


	//----- nvinfo : EIATTR_CBANK_PARAM_SIZE
	.align		4
.L_175:
        /*006c*/ 	.byte	0x03, 0x19
        /*006e*/ 	.short	0x001c


	//----- nvinfo : EIATTR_PARAM_CBANK
	.align		4
        /*0070*/ 	.byte	0x04, 0x0a
        /*0072*/ 	.short	(.L_177 - .L_176)
	.align		4
.L_176:
        /*0074*/ 	.word	index@(.nv.constant0._Z20single_buffer_kernelPfS_mi)
        /*0078*/ 	.short	0x0380
        /*007a*/ 	.short	0x001c


	//----- nvinfo : EIATTR_SW_WAR
	.align		4
.L_177:
        /*007c*/ 	.byte	0x04, 0x36
        /*007e*/ 	.short	(.L_179 - .L_178)
.L_178:
        /*0080*/ 	.word	0x00000008
.L_179:


//--------------------- .nv.info._Z22cross_partition_kernelPfS_mim --------------------------
	.section	.nv.info._Z22cross_partition_kernelPfS_mim,"",@"SHT_CUDA_INFO"
	.sectionflags	@""
	.align	4


	//----- nvinfo : EIATTR_CUDA_API_VERSION
	.align		4
        /*0000*/ 	.byte	0x04, 0x37
        /*0002*/ 	.short	(.L_181 - .L_180)
.L_180:
        /*0004*/ 	.word	0x00000082


	//----- nvinfo : EIATTR_KPARAM_INFO
	.align		4
.L_181:
        /*0008*/ 	.byte	0x04, 0x17
        /*000a*/ 	.short	(.L_183 - .L_182)
.L_182:
        /*000c*/ 	.word	0x00000000
        /*0010*/ 	.short	0x0004
        /*0012*/ 	.short	0x0020
        /*0014*/ 	.byte	0x00, 0xf0, 0x21, 0x00


	//----- nvinfo : EIATTR_KPARAM_INFO
	.align		4
.L_183:
        /*0018*/ 	.byte	0x04, 0x17
        /*001a*/ 	.short	(.L_185 - .L_184)
.L_184:
        /*001c*/ 	.word	0x00000000
        /*0020*/ 	.short	0x0003
        /*0022*/ 	.short	0x0018
        /*0024*/ 	.byte	0x00, 0xf0, 0x11, 0x00


	//----- nvinfo : EIATTR_KPARAM_INFO
	.align		4
.L_185:
        /*0028*/ 	.byte	0x04, 0x17
        /*002a*/ 	.short	(.L_187 - .L_186)
.L_186:
        /*002c*/ 	.word	0x00000000
        /*0030*/ 	.short	0x0002
        /*0032*/ 	.short	0x0010
        /*0034*/ 	.byte	0x00, 0xf0, 0x21, 0x00


	//----- nvinfo : EIATTR_KPARAM_INFO
	.align		4
.L_187:
        /*0038*/ 	.byte	0x04, 0x17
        /*003a*/ 	.short	(.L_189 - .L_188)
.L_188:
        /*003c*/ 	.word	0x00000000
        /*0040*/ 	.short	0x0001
        /*0042*/ 	.short	0x0008
        /*0044*/ 	.byte	0x00, 0xf5, 0x21, 0x00


	//----- nvinfo : EIATTR_KPARAM_INFO
	.align		4
.L_189:
        /*0048*/ 	.byte	0x04, 0x17
        /*004a*/ 	.short	(.L_191 - .L_190)
.L_190:
        /*004c*/ 	.word	0x00000000
        /*0050*/ 	.short	0x0000
        /*0052*/ 	.short	0x0000
        /*0054*/ 	.byte	0x00, 0xf5, 0x21, 0x00


	//----- nvinfo : EIATTR_SPARSE_MMA_MASK
	.align		4
.L_191:
        /*0058*/ 	.byte	0x03, 0x50
        /*005a*/ 	.short	0x0000


	//----- nvinfo : EIATTR_MAXREG_COUNT
	.align		4
        /*005c*/ 	.byte	0x03, 0x1b
        /*005e*/ 	.short	0x00ff


	//----- nvinfo : EIATTR_MERCURY_ISA_VERSION
	.align		4
        /*0060*/ 	.byte	0x03, 0x5f
        /*0062*/ 	.short	0x0101


	//----- nvinfo : EIATTR_VRC_CTA_INIT_COUNT
	.align		4
        /*0064*/ 	.byte	0x02, 0x4a
	.zero		1
	.zero		1


	//----- nvinfo : EIATTR_EXIT_INSTR_OFFSETS
	.align		4
        /*0068*/ 	.byte	0x04, 0x1c
        /*006a*/ 	.short	(.L_193 - .L_192)


	//   ....[0]....
.L_192:
        /*006c*/ 	.word	0x00001520


	//   ....[1]....
        /*0070*/ 	.word	0x00001550


	//----- nvinfo : EIATTR_CRS_STACK_SIZE
	.align		4
.L_193:
        /*0074*/ 	.byte	0x04, 0x1e
        /*0076*/ 	.short	(.L_195 - .L_194)
.L_194:
        /*0078*/ 	.word	0x00000000


	//----- nvinfo : EIATTR_CBANK_PARAM_SIZE
	.align		4
.L_195:
        /*007c*/ 	.byte	0x03, 0x19
        /*007e*/ 	.short	0x0028


	//----- nvinfo : EIATTR_PARAM_CBANK
	.align		4
        /*0080*/ 	.byte	0x04, 0x0a
        /*0082*/ 	.short	(.L_197 - .L_196)
	.align		4
.L_196:
        /*0084*/ 	.word	index@(.nv.constant0._Z22cross_partition_kernelPfS_mim)
        /*0088*/ 	.short	0x0380
        /*008a*/ 	.short	0x0028


	//----- nvinfo : EIATTR_SW_WAR
	.align		4
.L_197:
        /*008c*/ 	.byte	0x04, 0x36
        /*008e*/ 	.short	(.L_199 - .L_198)
.L_198:
        /*0090*/ 	.word	0x00000008
.L_199:


//--------------------- .nv.info._Z19local_access_kernelPfS_mi --------------------------
	.section	.nv.info._Z19local_access_kernelPfS_mi,"",@"SHT_CUDA_INFO"
	.sectionflags	@""
	.align	4


	//----- nvinfo : EIATTR_CUDA_API_VERSION
	.align		4
        /*0000*/ 	.byte	0x04, 0x37
        /*0002*/ 	.short	(.L_201 - .L_200)
.L_200:
        /*0004*/ 	.word	0x00000082


	//----- nvinfo : EIATTR_KPARAM_INFO
	.align		4
.L_201:
        /*0008*/ 	.byte	0x04, 0x17
        /*000a*/ 	.short	(.L_203 - .L_202)
.L_202:
        /*000c*/ 	.word	0x00000000
        /*0010*/ 	.short	0x0003
        /*0012*/ 	.short	0x0018
        /*0014*/ 	.byte	0x00, 0xf0, 0x11, 0x00


	//----- nvinfo : EIATTR_KPARAM_INFO
	.align		4
.L_203:
        /*0018*/ 	.byte	0x04, 0x17
        /*001a*/ 	.short	(.L_205 - .L_204)
.L_204:
        /*001c*/ 	.word	0x00000000
        /*0020*/ 	.short	0x0002
        /*0022*/ 	.short	0x0010
        /*0024*/ 	.byte	0x00, 0xf0, 0x21, 0x00


	//----- nvinfo : EIATTR_KPARAM_INFO
	.align		4
.L_205:
        /*0028*/ 	.byte	0x04, 0x17
        /*002a*/ 	.short	(.L_207 - .L_206)
.L_206:
        /*002c*/ 	.word	0x00000000
        /*0030*/ 	.short	0x0001
        /*0032*/ 	.short	0x0008
        /*0034*/ 	.byte	0x00, 0xf5, 0x21, 0x00


	//----- nvinfo : EIATTR_KPARAM_INFO
	.align		4
.L_207:
        /*0038*/ 	.byte	0x04, 0x17
        /*003a*/ 	.short	(.L_209 - .L_208)
.L_208:
        /*003c*/ 	.word	0x00000000
        /*0040*/ 	.short	0x0000
        /*0042*/ 	.short	0x0000
        /*0044*/ 	.byte	0x00, 0xf5, 0x21, 0x00


	//----- nvinfo : EIATTR_SPARSE_MMA_MASK
	.align		4
.L_209:
        /*0048*/ 	.byte	0x03, 0x50
        /*004a*/ 	.short	0x0000


	//----- nvinfo : EIATTR_MAXREG_COUNT
	.align		4
        /*004c*/ 	.byte	0x03, 0x1b
        /*004e*/ 	.short	0x00ff


	//----- nvinfo : EIATTR_MERCURY_ISA_VERSION
	.align		4
        /*0050*/ 	.byte	0x03, 0x5f
        /*0052*/ 	.short	0x0101


	//----- nvinfo : EIATTR_VRC_CTA_INIT_COUNT
	.align		4
        /*0054*/ 	.byte	0x02, 0x4a
	.zero		1
	.zero		1


	//----- nvinfo : EIATTR_EXIT_INSTR_OFFSETS
	.align		4
        /*0058*/ 	.byte	0x04, 0x1c
        /*005a*/ 	.short	(.L_211 - .L_210)


	//   ....[0]....
.L_210:
        /*005c*/ 	.word	0x00000d90


	//   ....[1]....
        /*0060*/ 	.word	0x00000dc0


	//----- nvinfo : EIATTR_CRS_STACK_SIZE
	.align		4
.L_211:
        /*0064*/ 	.byte	0x04, 0x1e
        /*0066*/ 	.short	(.L_213 - .L_212)
.L_212:
        /*0068*/ 	.word	0x00000000


	//----- nvinfo : EIATTR_CBANK_PARAM_SIZE
	.align		4
.L_213:
        /*006c*/ 	.byte	0x03, 0x19
        /*006e*/ 	.short	0x001c


	//----- nvinfo : EIATTR_PARAM_CBANK
	.align		4
        /*0070*/ 	.byte	0x04, 0x0a
        /*0072*/ 	.short	(.L_215 - .L_214)
	.align		4
.L_214:
        /*0074*/ 	.word	index@(.nv.constant0._Z19local_access_kernelPfS_mi)
        /*0078*/ 	.short	0x0380
        /*007a*/ 	.short	0x001c


	//----- nvinfo : EIATTR_SW_WAR
	.align		4
.L_215:
        /*007c*/ 	.byte	0x04, 0x36
        /*007e*/ 	.short	(.L_217 - .L_216)
.L_216:
        /*0080*/ 	.word	0x00000008
.L_217:


//--------------------- .nv.callgraph             --------------------------
	.section	.nv.callgraph,"",@"SHT_CUDA_CALLGRAPH"
	.align	4
	.sectionentsize	8
	.align		4
        /*0000*/ 	.word	0x00000000
	.align		4
        /*0004*/ 	.word	0xffffffff
	.align		4
        /*0008*/ 	.word	0x00000000
	.align		4
        /*000c*/ 	.word	0xfffffffe
	.align		4
        /*0010*/ 	.word	0x00000000
	.align		4
        /*0014*/ 	.word	0xfffffffd
	.align		4
        /*0018*/ 	.word	0x00000000
	.align		4
        /*001c*/ 	.word	0xfffffffc


//--------------------- .text._Z23bandwidth_stress_kernelPfS_mi --------------------------
	.section	.text._Z23bandwidth_stress_kernelPfS_mi,"ax",@progbits
	.align	128
        .global         _Z23bandwidth_stress_kernelPfS_mi
        .type           _Z23bandwidth_stress_kernelPfS_mi,@function
        .size           _Z23bandwidth_stress_kernelPfS_mi,(.L_x_351 - _Z23bandwidth_stress_kernelPfS_mi)
        .other          _Z23bandwidth_stress_kernelPfS_mi,@"STO_CUDA_ENTRY STV_DEFAULT"
_Z23bandwidth_stress_kernelPfS_mi:
.text._Z23bandwidth_stress_kernelPfS_mi:
[----:B------:R-:W-:Y:S01]  /*0000*/  LDC R1, c[0x0][0x37c] ;  /* 0x0000df00ff017b82 */ /* 0x000fe20000000800 */
[----:B------:R-:W0:Y:S01]  /*0010*/  S2R R7, SR_TID.X ;  /* 0x0000000000077919 */ /* 0x000e220000002100 */
[----:B------:R-:W1:Y:S06]  /*0020*/  LDCU UR5, c[0x0][0x398] ;  /* 0x00007300ff0577ac */ /* 0x000e6c0008000800 */
[----:B------:R-:W0:Y:S01]  /*0030*/  S2UR UR4, SR_CTAID.X ;  /* 0x00000000000479c3 */ /* 0x000e220000002500 */
[----:B------:R-:W-:Y:S01]  /*0040*/  IMAD.MOV.U32 R0, RZ, RZ, RZ ;  /* 0x000000ffff007224 */ /* 0x000fe200078e00ff */
[----:B------:R-:W2:Y:S06]  /*0050*/  LDCU.64 UR10, c[0x0][0x358] ;  /* 0x00006b00ff0a77ac */ /* 0x000eac0008000a00 */
[----:B------:R-:W0:Y:S01]  /*0060*/  LDC R6, c[0x0][0x360] ;  /* 0x0000d800ff067b82 */ /* 0x000e220000000800 */
[----:B-1----:R-:W-:Y:S01]  /*0070*/  UISETP.GE.AND UP0, UPT, UR5, 0x1, UPT ;  /* 0x000000010500788c */ /* 0x002fe2000bf06270 */
[----:B0-----:R-:W-:-:S08]  /*0080*/  IMAD R7, R6, UR4, R7 ;  /* 0x0000000406077c24 */ /* 0x001fd0000f8e0207 */
[----:B--2---:R-:W-:Y:S05]  /*0090*/  BRA.U !UP0, `(.L_x_0) ;  /* 0x0000000d083c7547 */ /* 0x004fea000b800000 */
[----:B------:R-:W-:Y:S01]  /*00a0*/  UISETP.GE.U32.AND UP0, UPT, UR5, 0x4, UPT ;  /* 0x000000040500788c */ /* 0x000fe2000bf06070 */
[----:B------:R-:W-:Y:S01]  /*00b0*/  IMAD.MOV.U32 R0, RZ, RZ, RZ ;  /* 0x000000ffff007224 */ /* 0x000fe200078e00ff */
[----:B------:R-:W0:Y:S01]  /*00c0*/  LDCU UR9, c[0x0][0x370] ;  /* 0x00006e00ff0977ac */ /* 0x000e220008000800 */
[----:B------:R-:W1:Y:S01]  /*00d0*/  LDCU.64 UR6, c[0x0][0x390] ;  /* 0x00007200ff0677ac */ /* 0x000e620008000a00 */
[----:B------:R-:W-:Y:S01]  /*00e0*/  ULOP3.LUT UR8, UR5, 0x3, URZ, 0xc0, !UPT ;  /* 0x0000000305087892 */ /* 0x000fe2000f8ec0ff */
[----:B------:R-:W-:-:S04]  /*00f0*/  UMOV UR4, URZ ;  /* 0x000000ff00047c82 */ /* 0x000fc80008000000 */
[----:B------:R-:W-:Y:S07]  /*0100*/  BRA.U !UP0, `(.L_x_1) ;  /* 0x0000000908687547 */ /* 0x000fee000b800000 */
[----:B0-----:R-:W-:Y:S02]  /*0110*/  IMAD R8, R6, UR9, RZ ;  /* 0x0000000906087c24 */ /* 0x001fe4000f8e02ff */
[----:B------:R-:W-:Y:S01]  /*0120*/  HFMA2 R0, -RZ, RZ, 0, 0 ;  /* 0x00000000ff007431 */ /* 0x000fe200000001ff */
[----:B------:R-:W-:Y:S01]  /*0130*/  ULOP3.LUT UR4, UR5, 0x7ffffffc, URZ, 0xc0, !UPT ;  /* 0x7ffffffc05047892 */ /* 0x000fe2000f8ec0ff */
[----:B------:R-:W-:Y:S01]  /*0140*/  IMAD.MOV.U32 R9, RZ, RZ, RZ ;  /* 0x000000ffff097224 */ /* 0x000fe200078e00ff */
[----:B------:R-:W0:Y:S01]  /*0150*/  LDCU UR12, c[0x0][0x394] ;  /* 0x00007280ff0c77ac */ /* 0x000e220008000800 */
[C---:B------:R-:W-:Y:S01]  /*0160*/  IMAD.SHL.U32 R10, R8.reuse, 0x100, RZ ;  /* 0x00000100080a7824 */ /* 0x040fe200078e00ff */
[C---:B------:R-:W-:Y:S01]  /*0170*/  SHF.L.U32 R12, R8.reuse, 0x7, RZ ;  /* 0x00000007080c7819 */ /* 0x040fe200000006ff */
[----:B------:R-:W-:Y:S01]  /*0180*/  IMAD R11, R8, 0x180, RZ ;  /* 0x00000180080b7824 */ /* 0x000fe200078e02ff */
[----:B------:R-:W2:Y:S01]  /*0190*/  LDCU UR13, c[0x0][0x390] ;  /* 0x00007200ff0d77ac */ /* 0x000ea20008000800 */
[----:B------:R-:W3:Y:S01]  /*01a0*/  LDCU.64 UR14, c[0x0][0x380] ;  /* 0x00007000ff0e77ac */ /* 0x000ee20008000a00 */
[----:B------:R-:W-:-:S12]  /*01b0*/  UIADD3 UR5, UPT, UPT, -UR4, URZ, URZ ;  /* 0x000000ff04057290 */ /* 0x000fd8000fffe1ff */
.L_x_14:
[--C-:B------:R-:W-:Y:S01]  /*01c0*/  SHF.R.S32.HI R3, RZ, 0x1f, R9.reuse ;  /* 0x0000001fff037819 */ /* 0x100fe20000011409 */
[----:B------:R-:W-:Y:S01]  /*01d0*/  IMAD.MOV.U32 R2, RZ, RZ, R9 ;  /* 0x000000ffff027224 */ /* 0x000fe200078e0009 */
[----:B------:R-:W-:Y:S03]  /*01e0*/  BSSY.RECONVERGENT B0, `(.L_x_2) ;  /* 0x000001c000007945 */ /* 0x000fe60003800200 */
[----:B------:R-:W-:-:S05]  /*01f0*/  IMAD.WIDE R14, R7, 0x80, R2 ;  /* 0x00000080070e7825 */ /* 0x000fca00078e0202 */
[----:B0-----:R-:W-:-:S04]  /*0200*/  LOP3.LUT R2, R15, UR12, RZ, 0xfc, !PT ;  /* 0x0000000c0f027c12 */ /* 0x001fc8000f8efcff */
[----:B------:R-:W-:-:S13]  /*0210*/  ISETP.NE.U32.AND P0, PT, R2, RZ, PT ;  /* 0x000000ff0200720c */ /* 0x000fda0003f05070 */
[----:B------:R-:W-:Y:S05]  /*0220*/  @P0 BRA `(.L_x_3) ;  /* 0x0000000000500947 */ /* 0x000fea0003800000 */
[----:B--2---:R-:W0:Y:S01]  /*0230*/  I2F.U32.RP R4, UR13 ;  /* 0x0000000d00047d06 */ /* 0x004e220008209000 */
[----:B------:R-:W-:-:S07]  /*0240*/  ISETP.NE.U32.AND P1, PT, RZ, UR13, PT ;  /* 0x0000000dff007c0c */ /* 0x000fce000bf25070 */
[----:B0-----:R-:W0:Y:S02]  /*0250*/  MUFU.RCP R4, R4 ;  /* 0x0000000400047308 */ /* 0x001e240000001000 */
[----:B0-----:R-:W-:-:S06]  /*0260*/  VIADD R2, R4, 0xffffffe ;  /* 0x0ffffffe04027836 */ /* 0x001fcc0000000000 */
[----:B------:R0:W2:Y:S02]  /*0270*/  F2I.FTZ.U32.TRUNC.NTZ R3, R2 ;  /* 0x0000000200037305 */ /* 0x0000a4000021f000 */
[----:B0-----:R-:W-:Y:S01]  /*0280*/  IMAD.MOV.U32 R2, RZ, RZ, RZ ;  /* 0x000000ffff027224 */ /* 0x001fe200078e00ff */
[----:B--2---:R-:W-:-:S05]  /*0290*/  IADD3 R5, PT, PT, RZ, -R3, RZ ;  /* 0x80000003ff057210 */ /* 0x004fca0007ffe0ff */
[----:B------:R-:W-:-:S04]  /*02a0*/  IMAD R5, R5, UR13, RZ ;  /* 0x0000000d05057c24 */ /* 0x000fc8000f8e02ff */
[----:B------:R-:W-:-:S06]  /*02b0*/  IMAD.HI.U32 R3, R3, R5, R2 ;  /* 0x0000000503037227 */ /* 0x000fcc00078e0002 */
[----:B------:R-:W-:-:S04]  /*02c0*/  IMAD.HI.U32 R3, R3, R14, RZ ;  /* 0x0000000e03037227 */ /* 0x000fc800078e00ff */
[----:B------:R-:W-:-:S04]  /*02d0*/  IMAD.MOV R3, RZ, RZ, -R3 ;  /* 0x000000ffff037224 */ /* 0x000fc800078e0a03 */
[----:B------:R-:W-:Y:S01]  /*02e0*/  IMAD R14, R3, UR13, R14 ;  /* 0x0000000d030e7c24 */ /* 0x000fe2000f8e020e */
[----:B------:R-:W-:-:S04]  /*02f0*/  MOV R3, RZ ;  /* 0x000000ff00037202 */ /* 0x000fc80000000f00 */
[----:B------:R-:W-:-:S13]  /*0300*/  ISETP.GE.U32.AND P0, PT, R14, UR13, PT ;  /* 0x0000000d0e007c0c */ /* 0x000fda000bf06070 */
[----:B------:R-:W-:-:S04]  /*0310*/  @P0 IADD3 R14, PT, PT, R14, -UR13, RZ ;  /* 0x8000000d0e0e0c10 */ /* 0x000fc8000fffe0ff */
[----:B------:R-:W-:-:S13]  /*0320*/  ISETP.GE.U32.AND P0, PT, R14, UR13, PT ;  /* 0x0000000d0e007c0c */ /* 0x000fda000bf06070 */
[----:B------:R-:W-:Y:S01]  /*0330*/  @P0 VIADD R14, R14, -UR13 ;  /* 0x8000000d0e0e0c36 */ /* 0x000fe20008000000 */
[----:B------:R-:W-:-:S05]  /*0340*/  @!P1 LOP3.LUT R14, RZ, UR13, RZ, 0x33, !PT ;  /* 0x0000000dff0e9c12 */ /* 0x000fca000f8e33ff */
[----:B------:R-:W-:Y:S01]  /*0350*/  IMAD.MOV.U32 R2, RZ, RZ, R14 ;  /* 0x000000ffff027224 */ /* 0x000fe200078e000e */
[----:B------:R-:W-:Y:S06]  /*0360*/  BRA `(.L_x_4) ;  /* 0x00000000000c7947 */ /* 0x000fec0003800000 */
.L_x_3:
[----:B------:R-:W-:Y:S01]  /*0370*/  IMAD.MOV.U32 R13, RZ, RZ, R15 ;  /* 0x000000ffff0d7224 */ /* 0x000fe200078e000f */
[----:B------:R-:W-:-:S07]  /*0380*/  MOV R16, 0x3a0 ;  /* 0x000003a000107802 */ /* 0x000fce0000000f00 */
[----:B-123--:R-:W-:Y:S05]  /*0390*/  CALL.REL.NOINC `($__internal_0_$__cuda_sm20_rem_u64) ;  /* 0x0000000800907944 */ /* 0x00efea0003c00000 */
.L_x_4:
[----:B-1-3--:R-:W-:Y:S05]  /*03a0*/  BSYNC.RECONVERGENT B0 ;  /* 0x0000000000007941 */ /* 0x00afea0003800200 */
.L_x_2:
[----:B------:R-:W-:-:S04]  /*03b0*/  LEA R4, P0, R2, UR14, 0x2 ;  /* 0x0000000e02047c11 */ /* 0x000fc8000f8010ff */
[----:B------:R-:W-:-:S06]  /*03c0*/  LEA.HI.X R5, R2, UR15, R3, 0x2, P0 ;  /* 0x0000000f02057c11 */ /* 0x000fcc00080f1403 */
[----:B------:R-:W2:Y:S01]  /*03d0*/  LDG.E.STRONG.GPU R5, desc[UR10][R4.64] ;  /* 0x0000000a04057981 */ /* 0x000ea2000c1ef900 */
[--C-:B------:R-:W-:Y:S01]  /*03e0*/  SHF.R.S32.HI R13, RZ, 0x1f, R12.reuse ;  /* 0x0000001fff0d7819 */ /* 0x100fe2000001140c */
[----:B------:R-:W-:Y:S02]  /*03f0*/  BSSY.RECONVERGENT B0, `(.L_x_5) ;  /* 0x000001c000007945 */ /* 0x000fe40003800200 */
[----:B------:R-:W-:-:S05]  /*0400*/  IMAD.WIDE R14, R7, 0x80, R12 ;  /* 0x00000080070e7825 */ /* 0x000fca00078e020c */
[----:B------:R-:W-:-:S04]  /*0410*/  LOP3.LUT R2, R15, UR12, RZ, 0xfc, !PT ;  /* 0x0000000c0f027c12 */ /* 0x000fc8000f8efcff */
[----:B------:R-:W-:Y:S01]  /*0420*/  ISETP.NE.U32.AND P0, PT, R2, RZ, PT ;  /* 0x000000ff0200720c */ /* 0x000fe20003f05070 */
[----:B--2---:R-:W-:-:S12]  /*0430*/  FADD R0, R5, R0 ;  /* 0x0000000005007221 */ /* 0x004fd80000000000 */
[----:B------:R-:W-:Y:S05]  /*0440*/  @P0 BRA `(.L_x_6) ;  /* 0x00000000004c0947 */ /* 0x000fea0003800000 */
[----:B------:R-:W0:Y:S01]  /*0450*/  I2F.U32.RP R4, UR13 ;  /* 0x0000000d00047d06 */ /* 0x000e220008209000 */
[----:B------:R-:W-:Y:S01]  /*0460*/  IMAD.MOV.U32 R2, RZ, RZ, RZ ;  /* 0x000000ffff027224 */ /* 0x000fe200078e00ff */
[----:B------:R-:W-:-:S06]  /*0470*/  ISETP.NE.U32.AND P1, PT, RZ, UR13, PT ;  /* 0x0000000dff007c0c */ /* 0x000fcc000bf25070 */
[----:B0-----:R-:W0:Y:S02]  /*0480*/  MUFU.RCP R4, R4 ;  /* 0x0000000400047308 */ /* 0x001e240000001000 */
[----:B0-----:R-:W-:-:S06]  /*0490*/  VIADD R5, R4, 0xffffffe ;  /* 0x0ffffffe04057836 */ /* 0x001fcc0000000000 */
[----:B------:R-:W0:Y:S02]  /*04a0*/  F2I.FTZ.U32.TRUNC.NTZ R3, R5 ;  /* 0x0000000500037305 */ /* 0x000e24000021f000 */
[----:B0-----:R-:W-:-:S05]  /*04b0*/  IADD3 R13, PT, PT, RZ, -R3, RZ ;  /* 0x80000003ff0d7210 */ /* 0x001fca0007ffe0ff */
[----:B------:R-:W-:-:S04]  /*04c0*/  IMAD R13, R13, UR13, RZ ;  /* 0x0000000d0d0d7c24 */ /* 0x000fc8000f8e02ff */
[----:B------:R-:W-:-:S06]  /*04d0*/  IMAD.HI.U32 R13, R3, R13, R2 ;  /* 0x0000000d030d7227 */ /* 0x000fcc00078e0002 */
[----:B------:R-:W-:-:S04]  /*04e0*/  IMAD.HI.U32 R2, R13, R14, RZ ;  /* 0x0000000e0d027227 */ /* 0x000fc800078e00ff */
[----:B------:R-:W-:-:S04]  /*04f0*/  IMAD.MOV R3, RZ, RZ, -R2 ;  /* 0x000000ffff037224 */ /* 0x000fc800078e0a02 */
[----:B------:R-:W-:Y:S02]  /*0500*/  IMAD R2, R3, UR13, R14 ;  /* 0x0000000d03027c24 */ /* 0x000fe4000f8e020e */
[----:B------:R-:W-:-:S03]  /*0510*/  IMAD.MOV.U32 R3, RZ, RZ, RZ ;  /* 0x000000ffff037224 */ /* 0x000fc600078e00ff */
[----:B------:R-:W-:-:S13]  /*0520*/  ISETP.GE.U32.AND P0, PT, R2, UR13, PT ;  /* 0x0000000d02007c0c */ /* 0x000fda000bf06070 */
[----:B------:R-:W-:-:S04]  /*0530*/  @P0 IADD3 R2, PT, PT, R2, -UR13, RZ ;  /* 0x8000000d02020c10 */ /* 0x000fc8000fffe0ff */
[----:B------:R-:W-:-:S13]  /*0540*/  ISETP.GE.U32.AND P0, PT, R2, UR13, PT ;  /* 0x0000000d02007c0c */ /* 0x000fda000bf06070 */
[----:B------:R-:W-:Y:S01]  /*0550*/  @P0 VIADD R2, R2, -UR13 ;  /* 0x8000000d02020c36 */ /* 0x000fe20008000000 */
[----:B------:R-:W-:Y:S01]  /*0560*/  @!P1 LOP3.LUT R2, RZ, UR13, RZ, 0x33, !PT ;  /* 0x0000000dff029c12 */ /* 0x000fe2000f8e33ff */
[----:B------:R-:W-:Y:S06]  /*0570*/  BRA `(.L_x_7) ;  /* 0x00000000000c7947 */ /* 0x000fec0003800000 */
.L_x_6:
[----:B------:R-:W-:Y:S02]  /*0580*/  MOV R13, R15 ;  /* 0x0000000f000d7202 */ /* 0x000fe40000000f00 */
[----:B------:R-:W-:-:S07]  /*0590*/  MOV R16, 0x5b0 ;  /* 0x000005b000107802 */ /* 0x000fce0000000f00 */
[----:B------:R-:W-:Y:S05]  /*05a0*/  CALL.REL.NOINC `($__internal_0_$__cuda_sm20_rem_u64) ;  /* 0x00000008000c7944 */ /* 0x000fea0003c00000 */
.L_x_7:
[----:B------:R-:W-:Y:S05]  /*05b0*/  BSYNC.RECONVERGENT B0 ;  /* 0x0000000000007941 */ /* 0x000fea0003800200 */
.L_x_5:
[----:B------:R-:W-:-:S04]  /*05c0*/  LEA R4, P0, R2, UR14, 0x2 ;  /* 0x0000000e02047c11 */ /* 0x000fc8000f8010ff */
[----:B------:R-:W-:-:S06]  /*05d0*/  LEA.HI.X R5, R2, UR15, R3, 0x2, P0 ;  /* 0x0000000f02057c11 */ /* 0x000fcc00080f1403 */
[----:B------:R-:W2:Y:S01]  /*05e0*/  LDG.E.STRONG.GPU R5, desc[UR10][R4.64] ;  /* 0x0000000a04057981 */ /* 0x000ea2000c1ef900 */
[--C-:B------:R-:W-:Y:S01]  /*05f0*/  SHF.R.S32.HI R3, RZ, 0x1f, R10.reuse ;  /* 0x0000001fff037819 */ /* 0x100fe2000001140a */
[----:B------:R-:W-:Y:S01]  /*0600*/  IMAD.MOV.U32 R2, RZ, RZ, R10 ;  /* 0x000000ffff027224 */ /* 0x000fe200078e000a */
[----:B------:R-:W-:Y:S03]  /*0610*/  BSSY.RECONVERGENT B0, `(.L_x_8) ;  /* 0x000001c000007945 */ /* 0x000fe60003800200 */
        /* <DEDUP_REMOVED lines=24> */
.L_x_9:
[----:B------:R-:W-:Y:S02]  /*07a0*/  MOV R13, R15 ;  /* 0x0000000f000d7202 */ /* 0x000fe40000000f00 */
[----:B------:R-:W-:-:S07]  /*07b0*/  MOV R16, 0x7d0 ;  /* 0x000007d000107802 */ /* 0x000fce0000000f00 */
[----:B------:R-:W-:Y:S05]  /*07c0*/  CALL.REL.NOINC `($__internal_0_$__cuda_sm20_rem_u64) ;  /* 0x0000000400847944 */ /* 0x000fea0003c00000 */
.L_x_10:
[----:B------:R-:W-:Y:S05]  /*07d0*/  BSYNC.RECONVERGENT B0 ;  /* 0x0000000000007941 */ /* 0x000fea0003800200 */
.L_x_8:
        /* <DEDUP_REMOVED lines=23> */
[----:B------:R-:W-:-:S03]  /*0950*/  HFMA2 R3, -RZ, RZ, 0, 0 ;  /* 0x00000000ff037431 */ /* 0x000fc600000001ff */
[----:B------:R-:W-:-:S13]  /*0960*/  ISETP.GE.U32.AND P0, PT, R2, UR13, PT ;  /* 0x0000000d02007c0c */ /* 0x000fda000bf06070 */
[----:B------:R-:W-:-:S04]  /*0970*/  @P0 IADD3 R2, PT, PT, R2, -UR13, RZ ;  /* 0x8000000d02020c10 */ /* 0x000fc8000fffe0ff */
[----:B------:R-:W-:-:S13]  /*0980*/  ISETP.GE.U32.AND P0, PT, R2, UR13, PT ;  /* 0x0000000d02007c0c */ /* 0x000fda000bf06070 */
[----:B------:R-:W-:Y:S01]  /*0990*/  @P0 VIADD R2, R2, -UR13 ;  /* 0x8000000d02020c36 */ /* 0x000fe20008000000 */
[----:B------:R-:W-:Y:S01]  /*09a0*/  @!P1 LOP3.LUT R2, RZ, UR13, RZ, 0x33, !PT ;  /* 0x0000000dff029c12 */ /* 0x000fe2000f8e33ff */
[----:B------:R-:W-:Y:S06]  /*09b0*/  BRA `(.L_x_13) ;  /* 0x00000000000c7947 */ /* 0x000fec0003800000 */
.L_x_12:
[----:B------:R-:W-:Y:S01]  /*09c0*/  IMAD.MOV.U32 R13, RZ, RZ, R15 ;  /* 0x000000ffff0d7224 */ /* 0x000fe200078e000f */
[----:B------:R-:W-:-:S07]  /*09d0*/  MOV R16, 0x9f0 ;  /* 0x000009f000107802 */ /* 0x000fce0000000f00 */
[----:B------:R-:W-:Y:S05]  /*09e0*/  CALL.REL.NOINC `($__internal_0_$__cuda_sm20_rem_u64) ;  /* 0x0000000000fc7944 */ /* 0x000fea0003c00000 */
.L_x_13:
[----:B------:R-:W-:Y:S05]  /*09f0*/  BSYNC.RECONVERGENT B0 ;  /* 0x0000000000007941 */ /* 0x000fea0003800200 */
.L_x_11:
[----:B------:R-:W-:-:S04]  /*0a00*/  LEA R4, P0, R2, UR14, 0x2 ;  /* 0x0000000e02047c11 */ /* 0x000fc8000f8010ff */
[----:B------:R-:W-:-:S06]  /*0a10*/  LEA.HI.X R5, R2, UR15, R3, 0x2, P0 ;  /* 0x0000000f02057c11 */ /* 0x000fcc00080f1403 */
[----:B------:R-:W2:Y:S01]  /*0a20*/  LDG.E.STRONG.GPU R5, desc[UR10][R4.64] ;  /* 0x0000000a04057981 */ /* 0x000ea2000c1ef900 */
[----:B------:R-:W-:Y:S01]  /*0a30*/  UIADD3 UR5, UPT, UPT, UR5, 0x4, URZ ;  /* 0x0000000405057890 */ /* 0x000fe2000fffe0ff */
[C---:B------:R-:W-:Y:S01]  /*0a40*/  LEA R12, R8.reuse, R12, 0x9 ;  /* 0x0000000c080c7211 */ /* 0x040fe200078e48ff */
[C---:B------:R-:W-:Y:S01]  /*0a50*/  IMAD R10, R8.reuse, 0x200, R10 ;  /* 0x00000200080a7824 */ /* 0x040fe200078e020a */
[C---:B------:R-:W-:Y:S01]  /*0a60*/  LEA R11, R8.reuse, R11, 0x9 ;  /* 0x0000000b080b7211 */ /* 0x040fe200078e48ff */
[----:B------:R-:W-:Y:S01]  /*0a70*/  UISETP.NE.AND UP0, UPT, UR5, URZ, UPT ;  /* 0x000000ff0500728c */ /* 0x000fe2000bf05270 */
[----:B------:R-:W-:Y:S02]  /*0a80*/  IMAD R9, R8, 0x200, R9 ;  /* 0x0000020008097824 */ /* 0x000fe400078e0209 */
[----:B--2---:R-:W-:-:S06]  /*0a90*/  FADD R0, R0, R5 ;  /* 0x0000000500007221 */ /* 0x004fcc0000000000 */
[----:B------:R-:W-:Y:S05]  /*0aa0*/  BRA.U UP0, `(.L_x_14) ;  /* 0xfffffff500c47547 */ /* 0x000fea000b83ffff */
.L_x_1:
[----:B------:R-:W-:-:S09]  /*0ab0*/  UISETP.NE.AND UP0, UPT, UR8, URZ, UPT ;  /* 0x000000ff0800728c */ /* 0x000fd2000bf05270 */
[----:B------:R-:W-:Y:S05]  /*0ac0*/  BRA.U !UP0, `(.L_x_0) ;  /* 0x0000000108b07547 */ /* 0x000fea000b800000 */
[----:B0-----:R-:W-:Y:S01]  /*0ad0*/  IMAD R6, R6, UR9, RZ ;  /* 0x0000000906067c24 */ /* 0x001fe2000f8e02ff */
[----:B------:R-:W0:Y:S03]  /*0ae0*/  LDCU UR12, c[0x0][0x394] ;  /* 0x00007280ff0c77ac */ /* 0x000e260008000800 */
[----:B------:R-:W-:Y:S01]  /*0af0*/  IMAD R8, R6, UR4, RZ ;  /* 0x0000000406087c24 */ /* 0x000fe2000f8e02ff */
[----:B------:R-:W2:Y:S04]  /*0b00*/  LDCU UR13, c[0x0][0x390] ;  /* 0x00007200ff0d77ac */ /* 0x000ea80008000800 */
[----:B------:R-:W-:Y:S01]  /*0b10*/  SHF.L.U32 R8, R8, 0x7, RZ ;  /* 0x0000000708087819 */ /* 0x000fe200000006ff */
[----:B------:R-:W3:Y:S01]  /*0b20*/  LDCU.64 UR14, c[0x0][0x380] ;  /* 0x00007000ff0e77ac */ /* 0x000ee20008000a00 */
[----:B------:R-:W-:-:S12]  /*0b30*/  UIADD3 UR5, UPT, UPT, -UR8, URZ, URZ ;  /* 0x000000ff08057290 */ /* 0x000fd8000fffe1ff */
.L_x_18:
[--C-:B------:R-:W-:Y:S01]  /*0b40*/  SHF.R.S32.HI R9, RZ, 0x1f, R8.reuse ;  /* 0x0000001fff097819 */ /* 0x100fe20000011408 */
[----:B------:R-:W-:Y:S02]  /*0b50*/  BSSY.RECONVERGENT B0, `(.L_x_15) ;  /* 0x000001b000007945 */ /* 0x000fe40003800200 */
[----:B------:R-:W-:-:S05]  /*0b60*/  IMAD.WIDE R12, R7, 0x80, R8 ;  /* 0x00000080070c7825 */ /* 0x000fca00078e0208 */
[----:B0-----:R-:W-:-:S04]  /*0b70*/  LOP3.LUT R2, R13, UR12, RZ, 0xfc, !PT ;  /* 0x0000000c0d027c12 */ /* 0x001fc8000f8efcff */
[----:B------:R-:W-:-:S13]  /*0b80*/  ISETP.NE.U32.AND P0, PT, R2, RZ, PT ;  /* 0x000000ff0200720c */ /* 0x000fda0003f05070 */
[----:B------:R-:W-:Y:S05]  /*0b90*/  @P0 BRA `(.L_x_16) ;  /* 0x00000000004c0947 */ /* 0x000fea0003800000 */
[----:B--2---:R-:W0:Y:S01]  /*0ba0*/  I2F.U32.RP R4, UR13 ;  /* 0x0000000d00047d06 */ /* 0x004e220008209000 */
        /* <DEDUP_REMOVED lines=8> */
[----:B------:R-:W-:-:S05]  /*0c30*/  IMAD.HI.U32 R2, R9, R12, RZ ;  /* 0x0000000c09027227 */ /* 0x000fca00078e00ff */
[----:B------:R-:W-:-:S05]  /*0c40*/  IADD3 R3, PT, PT, -R2, RZ, RZ ;  /* 0x000000ff02037210 */ /* 0x000fca0007ffe1ff */
[----:B------:R-:W-:Y:S02]  /*0c50*/  IMAD R2, R3, UR13, R12 ;  /* 0x0000000d03027c24 */ /* 0x000fe4000f8e020c */
[----:B------:R-:W-:-:S03]  /*0c60*/  IMAD.MOV.U32 R3, RZ, RZ, RZ ;  /* 0x000000ffff037224 */ /* 0x000fc600078e00ff */
[----:B------:R-:W-:-:S13]  /*0c70*/  ISETP.GE.U32.AND P0, PT, R2, UR13, PT ;  /* 0x0000000d02007c0c */ /* 0x000fda000bf06070 */
[----:B------:R-:W-:-:S05]  /*0c80*/  @P0 VIADD R2, R2, -UR13 ;  /* 0x8000000d02020c36 */ /* 0x000fca0008000000 */
[----:B------:R-:W-:-:S13]  /*0c90*/  ISETP.GE.U32.AND P0, PT, R2, UR13, PT ;  /* 0x0000000d02007c0c */ /* 0x000fda000bf06070 */
[----:B------:R-:W-:Y:S02]  /*0ca0*/  @P0 IADD3 R2, PT, PT, R2, -UR13, RZ ;  /* 0x8000000d02020c10 */ /* 0x000fe4000fffe0ff */
[----:B------:R-:W-:Y:S01]  /*0cb0*/  @!P1 LOP3.LUT R2, RZ, UR13, RZ, 0x33, !PT ;  /* 0x0000000dff029c12 */ /* 0x000fe2000f8e33ff */
[----:B------:R-:W-:Y:S06]  /*0cc0*/  BRA `(.L_x_17) ;  /* 0x00000000000c7947 */ /* 0x000fec0003800000 */
.L_x_16:
[----:B------:R-:W-:Y:S02]  /*0cd0*/  MOV R14, R12 ;  /* 0x0000000c000e7202 */ /* 0x000fe40000000f00 */
[----:B------:R-:W-:-:S07]  /*0ce0*/  MOV R16, 0xd00 ;  /* 0x00000d0000107802 */ /* 0x000fce0000000f00 */
[----:B-123--:R-:W-:Y:S05]  /*0cf0*/  CALL.REL.NOINC `($__internal_0_$__cuda_sm20_rem_u64) ;  /* 0x0000000000387944 */ /* 0x00efea0003c00000 */
.L_x_17:
[----:B-1-3--:R-:W-:Y:S05]  /*0d00*/  BSYNC.RECONVERGENT B0 ;  /* 0x0000000000007941 */ /* 0x00afea0003800200 */
.L_x_15:
[----:B------:R-:W-:-:S04]  /*0d10*/  LEA R4, P0, R2, UR14, 0x2 ;  /* 0x0000000e02047c11 */ /* 0x000fc8000f8010ff */
[----:B------:R-:W-:-:S06]  /*0d20*/  LEA.HI.X R5, R2, UR15, R3, 0x2, P0 ;  /* 0x0000000f02057c11 */ /* 0x000fcc00080f1403 */
[----:B------:R-:W2:Y:S01]  /*0d30*/  LDG.E.STRONG.GPU R5, desc[UR10][R4.64] ;  /* 0x0000000a04057981 */ /* 0x000ea2000c1ef900 */
[----:B------:R-:W-:Y:S01]  /*0d40*/  UIADD3 UR5, UPT, UPT, UR5, 0x1, URZ ;  /* 0x0000000105057890 */ /* 0x000fe2000fffe0ff */
[----:B------:R-:W-:-:S03]  /*0d50*/  IMAD R8, R6, 0x80, R8 ;  /* 0x0000008006087824 */ /* 0x000fc600078e0208 */
[----:B------:R-:W-:Y:S01]  /*0d60*/  UISETP.NE.AND UP0, UPT, UR5, URZ, UPT ;  /* 0x000000ff0500728c */ /* 0x000fe2000bf05270 */
[----:B--2---:R-:W-:-:S08]  /*0d70*/  FADD R0, R5, R0 ;  /* 0x0000000005007221 */ /* 0x004fd00000000000 */
[----:B------:R-:W-:Y:S05]  /*0d80*/  BRA.U UP0, `(.L_x_18) ;  /* 0xfffffffd006c7547 */ /* 0x000fea000b83ffff */
.L_x_0:
[----:B------:R-:W-:-:S13]  /*0d90*/  ISETP.NE.AND P0, PT, R7, RZ, PT ;  /* 0x000000ff0700720c */ /* 0x000fda0003f05270 */
[----:B01----:R-:W-:Y:S05]  /*0da0*/  @P0 EXIT ;  /* 0x000000000000094d */ /* 0x003fea0003800000 */
[----:B------:R-:W0:Y:S02]  /*0db0*/  LDC.64 R2, c[0x0][0x388] ;  /* 0x0000e200ff027b82 */ /* 0x000e240000000a00 */
[----:B0-----:R-:W-:Y:S01]  /*0dc0*/  STG.E desc[UR10][R2.64], R0 ;  /* 0x0000000002007986 */ /* 0x001fe2000c10190a */
[----:B------:R-:W-:Y:S05]  /*0dd0*/  EXIT ;  /* 0x000000000000794d */ /* 0x000fea0003800000 */
        .weak           $__internal_0_$__cuda_sm20_rem_u64
        .type           $__internal_0_$__cuda_sm20_rem_u64,@function
        .size           $__internal_0_$__cuda_sm20_rem_u64,(.L_x_351 - $__internal_0_$__cuda_sm20_rem_u64)
$__internal_0_$__cuda_sm20_rem_u64:
[----:B------:R-:W0:Y:S08]  /*0de0*/  I2F.U64.RP R15, UR6 ;  /* 0x00000006000f7d12 */ /* 0x000e300008309000 */
[----:B0-----:R-:W0:Y:S02]  /*0df0*/  MUFU.RCP R15, R15 ;  /* 0x0000000f000f7308 */ /* 0x001e240000001000 */
[----:B0-----:R-:W-:-:S06]  /*0e00*/  IADD3 R2, PT, PT, R15, 0x1ffffffe, RZ ;  /* 0x1ffffffe0f027810 */ /* 0x001fcc0007ffe0ff */
[----:B------:R-:W0:Y:S02]  /*0e10*/  F2I.U64.TRUNC R2, R2 ;  /* 0x0000000200027311 */ /* 0x000e24000020d800 */
[----:B0-----:R-:W-:-:S04]  /*0e20*/  IMAD.WIDE.U32 R4, R2, UR6, RZ ;  /* 0x0000000602047c25 */ /* 0x001fc8000f8e00ff */
[----:B------:R-:W-:Y:S01]  /*0e30*/  IMAD R5, R2, UR7, R5 ;  /* 0x0000000702057c24 */ /* 0x000fe2000f8e0205 */
[----:B------:R-:W-:-:S03]  /*0e40*/  IADD3 R17, P0, PT, RZ, -R4, RZ ;  /* 0x80000004ff117210 */ /* 0x000fc60007f1e0ff */
[----:B------:R-:W-:Y:S02]  /*0e50*/  IMAD R5, R3, UR6, R5 ;  /* 0x0000000603057c24 */ /* 0x000fe4000f8e0205 */
[----:B------:R-:W-:-:S04]  /*0e60*/  IMAD.HI.U32 R4, R2, R17, RZ ;  /* 0x0000001102047227 */ /* 0x000fc800078e00ff */
[----:B------:R-:W-:Y:S01]  /*0e70*/  IMAD.X R19, RZ, RZ, ~R5, P0 ;  /* 0x000000ffff137224 */ /* 0x000fe200000e0e05 */
[----:B------:R-:W-:-:S03]  /*0e80*/  MOV R5, R2 ;  /* 0x0000000200057202 */ /* 0x000fc60000000f00 */
[-C--:B------:R-:W-:Y:S02]  /*0e90*/  IMAD R21, R3, R19.reuse, RZ ;  /* 0x0000001303157224 */ /* 0x080fe400078e02ff */
[----:B------:R-:W-:-:S04]  /*0ea0*/  IMAD.WIDE.U32 R4, P0, R2, R19, R4 ;  /* 0x0000001302047225 */ /* 0x000fc80007800004 */
[----:B------:R-:W-:-:S04]  /*0eb0*/  IMAD.HI.U32 R15, R3, R19, RZ ;  /* 0x00000013030f7227 */ /* 0x000fc800078e00ff */
[----:B------:R-:W-:Y:S01]  /*0ec0*/  IMAD.HI.U32 R4, P1, R3, R17, R4 ;  /* 0x0000001103047227 */ /* 0x000fe20007820004 */
[----:B------:R-:W-:-:S03]  /*0ed0*/  MOV R17, 0x0 ;  /* 0x0000000000117802 */ /* 0x000fc60000000f00 */
[----:B------:R-:W-:Y:S01]  /*0ee0*/  IMAD.X R15, R15, 0x1, R3, P0 ;  /* 0x000000010f0f7824 */ /* 0x000fe200000e0603 */
[----:B------:R-:W-:-:S04]  /*0ef0*/  IADD3 R5, P2, PT, R21, R4, RZ ;  /* 0x0000000415057210 */ /* 0x000fc80007f5e0ff */
[----:B------:R-:W-:Y:S01]  /*0f00*/  IADD3.X R15, PT, PT, RZ, RZ, R15, P2, P1 ;  /* 0x000000ffff0f7210 */ /* 0x000fe200017e240f */
[----:B------:R-:W-:-:S04]  /*0f10*/  IMAD.WIDE.U32 R2, R5, UR6, RZ ;  /* 0x0000000605027c25 */ /* 0x000fc8000f8e00ff */
[----:B------:R-:W-:Y:S01]  /*0f20*/  IMAD R4, R5, UR7, R3 ;  /* 0x0000000705047c24 */ /* 0x000fe2000f8e0203 */
[----:B------:R-:W-:-:S03]  /*0f30*/  IADD3 R3, P0, PT, RZ, -R2, RZ ;  /* 0x80000002ff037210 */ /* 0x000fc60007f1e0ff */
[----:B------:R-:W-:Y:S02]  /*0f40*/  IMAD R2, R15, UR6, R4 ;  /* 0x000000060f027c24 */ /* 0x000fe4000f8e0204 */
[----:B------:R-:W-:-:S03]  /*0f50*/  IMAD.HI.U32 R4, R5, R3, RZ ;  /* 0x0000000305047227 */ /* 0x000fc600078e00ff */
[----:B------:R-:W-:-:S05]  /*0f60*/  IADD3.X R2, PT, PT, RZ, ~R2, RZ, P0, !PT ;  /* 0x80000002ff027210 */ /* 0x000fca00007fe4ff */
[----:B------:R-:W-:-:S04]  /*0f70*/  IMAD.WIDE.U32 R4, P0, R5, R2, R4 ;  /* 0x0000000205047225 */ /* 0x000fc80007800004 */
[C---:B------:R-:W-:Y:S02]  /*0f80*/  IMAD R18, R15.reuse, R2, RZ ;  /* 0x000000020f127224 */ /* 0x040fe400078e02ff */
[----:B------:R-:W-:-:S04]  /*0f90*/  IMAD.HI.U32 R5, P1, R15, R3, R4 ;  /* 0x000000030f057227 */ /* 0x000fc80007820004 */
[----:B------:R-:W-:Y:S02]  /*0fa0*/  HFMA2 R3, -RZ, RZ, 0, 0 ;  /* 0x00000000ff037431 */ /* 0x000fe400000001ff */
[----:B------:R-:W-:Y:S01]  /*0fb0*/  IMAD.HI.U32 R2, R15, R2, RZ ;  /* 0x000000020f027227 */ /* 0x000fe200078e00ff */
[----:B------:R-:W-:-:S03]  /*0fc0*/  IADD3 R5, P2, PT, R18, R5, RZ ;  /* 0x0000000512057210 */ /* 0x000fc60007f5e0ff */
[----:B------:R-:W-:Y:S02]  /*0fd0*/  IMAD.X R15, R2, 0x1, R15, P0 ;  /* 0x00000001020f7824 */ /* 0x000fe400000e060f */
[----:B------:R-:W-:-:S03]  /*0fe0*/  IMAD.HI.U32 R2, R5, R14, RZ ;  /* 0x0000000e05027227 */ /* 0x000fc600078e00ff */
[----:B------:R-:W-:Y:S01]  /*0ff0*/  IADD3.X R15, PT, PT, RZ, RZ, R15, P2, P1 ;  /* 0x000000ffff0f7210 */ /* 0x000fe200017e240f */
[----:B------:R-:W-:-:S04]  /*1000*/  IMAD.WIDE.U32 R2, R5, R13, R2 ;  /* 0x0000000d05027225 */ /* 0x000fc800078e0002 */
[C---:B------:R-:W-:Y:S02]  /*1010*/  IMAD R5, R15.reuse, R13, RZ ;  /* 0x0000000d0f057224 */ /* 0x040fe400078e02ff */
[----:B------:R-:W-:-:S04]  /*1020*/  IMAD.HI.U32 R2, P0, R15, R14, R2 ;  /* 0x0000000e0f027227 */ /* 0x000fc80007800002 */
[----:B------:R-:W-:Y:S01]  /*1030*/  IMAD.HI.U32 R4, R15, R13, RZ ;  /* 0x0000000d0f047227 */ /* 0x000fe200078e00ff */
[----:B------:R-:W-:-:S03]  /*1040*/  IADD3 R5, P1, PT, R5, R2, RZ ;  /* 0x0000000205057210 */ /* 0x000fc60007f3e0ff */
[----:B------:R-:W-:Y:S02]  /*1050*/  IMAD.X R4, RZ, RZ, R4, P0 ;  /* 0x000000ffff047224 */ /* 0x000fe400000e0604 */
[----:B------:R-:W-:-:S03]  /*1060*/  IMAD.WIDE.U32 R2, R5, UR6, RZ ;  /* 0x0000000605027c25 */ /* 0x000fc6000f8e00ff */
[----:B------:R-:W-:Y:S01]  /*1070*/  IADD3.X R4, PT, PT, RZ, R4, RZ, P1, !PT ;  /* 0x00000004ff047210 */ /* 0x000fe20000ffe4ff */
[----:B------:R-:W-:Y:S01]  /*1080*/  IMAD R5, R5, UR7, R3 ;  /* 0x0000000705057c24 */ /* 0x000fe2000f8e0203 */
[----:B------:R-:W-:-:S03]  /*1090*/  IADD3 R2, P1, PT, -R2, R14, RZ ;  /* 0x0000000e02027210 */ /* 0x000fc60007f3e1ff */
[----:B------:R-:W-:Y:S01]  /*10a0*/  IMAD R4, R4, UR6, R5 ;  /* 0x0000000604047c24 */ /* 0x000fe2000f8e0205 */
[----:B------:R-:W-:-:S03]  /*10b0*/  ISETP.GE.U32.AND P0, PT, R2, UR6, PT ;  /* 0x0000000602007c0c */ /* 0x000fc6000bf06070 */
[----:B------:R-:W-:Y:S01]  /*10c0*/  IMAD.X R13, R13, 0x1, ~R4, P1 ;  /* 0x000000010d0d7824 */ /* 0x000fe200008e0e04 */
[----:B------:R-:W-:-:S04]  /*10d0*/  IADD3 R5, P1, PT, R2, -UR6, RZ ;  /* 0x8000000602057c10 */ /* 0x000fc8000ff3e0ff */
[C---:B------:R-:W-:Y:S02]  /*10e0*/  ISETP.GE.U32.AND.EX P0, PT, R13.reuse, UR7, PT, P0 ;  /* 0x000000070d007c0c */ /* 0x040fe4000bf06100 */
[----:B------:R-:W-:Y:S02]  /*10f0*/  IADD3.X R4, PT, PT, R13, ~UR7, RZ, P1, !PT ;  /* 0x800000070d047c10 */ /* 0x000fe40008ffe4ff */
[----:B------:R-:W-:Y:S02]  /*1100*/  SEL R5, R5, R2, P0 ;  /* 0x0000000205057207 */ /* 0x000fe40000000000 */
[----:B------:R-:W-:Y:S02]  /*1110*/  SEL R4, R4, R13, P0 ;  /* 0x0000000d04047207 */ /* 0x000fe40000000000 */
[C---:B------:R-:W-:Y:S02]  /*1120*/  ISETP.GE.U32.AND P0, PT, R5.reuse, UR6, PT ;  /* 0x0000000605007c0c */ /* 0x040fe4000bf06070 */
[----:B------:R-:W-:-:S02]  /*1130*/  IADD3 R2, P2, PT, R5, -UR6, RZ ;  /* 0x8000000605027c10 */ /* 0x000fc4000ff5e0ff */
[----:B------:R-:W-:Y:S02]  /*1140*/  ISETP.NE.U32.AND P1, PT, RZ, UR6, PT ;  /* 0x00000006ff007c0c */ /* 0x000fe4000bf25070 */
[C---:B------:R-:W-:Y:S02]  /*1150*/  ISETP.GE.U32.AND.EX P0, PT, R4.reuse, UR7, PT, P0 ;  /* 0x0000000704007c0c */ /* 0x040fe4000bf06100 */
[----:B------:R-:W-:Y:S02]  /*1160*/  IADD3.X R3, PT, PT, R4, ~UR7, RZ, P2, !PT ;  /* 0x8000000704037c10 */ /* 0x000fe400097fe4ff */
[----:B------:R-:W-:Y:S02]  /*1170*/  ISETP.NE.AND.EX P1, PT, RZ, UR7, PT, P1 ;  /* 0x00000007ff007c0c */ /* 0x000fe4000bf25310 */
[----:B------:R-:W-:Y:S02]  /*1180*/  SEL R2, R2, R5, P0 ;  /* 0x0000000502027207 */ /* 0x000fe40000000000 */
[----:B------:R-:W-:-:S02]  /*1190*/  SEL R3, R3, R4, P0 ;  /* 0x0000000403037207 */ /* 0x000fc40000000000 */
[----:B------:R-:W-:Y:S02]  /*11a0*/  SEL R2, R2, 0xffffffff, P1 ;  /* 0xffffffff02027807 */ /* 0x000fe40000800000 */
[----:B------:R-:W-:Y:S01]  /*11b0*/  SEL R3, R3, 0xffffffff, P1 ;  /* 0xffffffff03037807 */ /* 0x000fe20000800000 */
[----:B------:R-:W-:Y:S06]  /*11c0*/  RET.REL.NODEC R16 `(_Z23bandwidth_stress_kernelPfS_mi) ;  /* 0xffffffec108c7950 */ /* 0x000fec0003c3ffff */
.L_x_19:
[----:B------:R-:W-:-:S00]  /*11d0*/  BRA `(.L_x_19) ;  /* 0xfffffffc00fc7947 */ /* 0x000fc0000383ffff */
[----:B------:R-:W-:-:S00]  /*11e0*/  NOP ;  /* 0x0000000000007918 */ /* 0x000fc00000000000 */
        /* <DEDUP_REMOVED lines=9> */
.L_x_351:


//--------------------- .text._Z18working_set_kernelPfS_mi --------------------------
	.section	.text._Z18working_set_kernelPfS_mi,"ax",@progbits
	.align	128
        .global         _Z18working_set_kernelPfS_mi
        .type           _Z18working_set_kernelPfS_mi,@function
        .size           _Z18working_set_kernelPfS_mi,(.L_x_352 - _Z18working_set_kernelPfS_mi)
        .other          _Z18working_set_kernelPfS_mi,@"STO_CUDA_ENTRY STV_DEFAULT"
_Z18working_set_kernelPfS_mi:
.text._Z18working_set_kernelPfS_mi:
        /* <DEDUP_REMOVED lines=10> */
[----:B------:R-:W-:Y:S01]  /*00a0*/  IMAD.WIDE R14, R0, 0x40, RZ ;  /* 0x00000040000e7825 */ /* 0x000fe200078e02ff */
[----:B------:R-:W-:-:S03]  /*00b0*/  UMOV UR4, URZ ;  /* 0x000000ff00047c82 */ /* 0x000fc60008000000 */
[----:B------:R-:W-:Y:S01]  /*00c0*/  IMAD.MOV.U32 R12, RZ, RZ, RZ ;  /* 0x000000ffff0c7224 */ /* 0x000fe200078e00ff */
[----:B------:R-:W-:-:S07]  /*00d0*/  LOP3.LUT R2, R14, 0x7, RZ, 0xfc, !PT ;  /* 0x000000070e027812 */ /* 0x000fce00078efcff */
.L_x_70:
[----:B------:R-:W0:Y:S01]  /*00e0*/  LDCU UR5, c[0x0][0x398] ;  /* 0x00007300ff0577ac */ /* 0x000e220008000800 */
[----:B------:R-:W-:Y:S01]  /*00f0*/  IMAD.MOV.U32 R3, RZ, RZ, R2 ;  /* 0x000000ffff037224 */ /* 0x000fe200078e0002 */
[----:B------:R-:W-:Y:S01]  /*0100*/  MOV R5, R15 ;  /* 0x0000000f00057202 */ /* 0x000fe20000000f00 */
[----:B------:R-:W-:Y:S01]  /*0110*/  UIADD3 UR4, UPT, UPT, UR4, 0x1, URZ ;  /* 0x0000000104047890 */ /* 0x000fe2000fffe0ff */
[----:B------:R-:W1:Y:S01]  /*0120*/  LDCU UR10, c[0x0][0x394] ;  /* 0x00007280ff0a77ac */ /* 0x000e620008000800 */
[----:B------:R-:W2:Y:S01]  /*0130*/  LDCU UR11, c[0x0][0x390] ;  /* 0x00007200ff0b77ac */ /* 0x000ea20008000800 */
[----:B------:R-:W3:Y:S01]  /*0140*/  LDCU.64 UR12, c[0x0][0x380] ;  /* 0x00007000ff0c77ac */ /* 0x000ee20008000a00 */
[----:B0-----:R-:W-:-:S03]  /*0150*/  UISETP.NE.AND UP1, UPT, UR4, UR5, UPT ;  /* 0x000000050400728c */ /* 0x001fc6000bf25270 */
[----:B------:R-:W-:-:S08]  /*0160*/  UMOV UR5, URZ ;  /* 0x000000ff00057c82 */ /* 0x000fd00008000000 */
.L_x_69:
[----:B------:R-:W-:Y:S01]  /*0170*/  IADD3 R8, P0, PT, R3, -0x7, RZ ;  /* 0xfffffff903087810 */ /* 0x000fe20007f1e0ff */
[----:B------:R-:W0:Y:S01]  /*0180*/  LDCU.64 UR6, c[0x0][0x390] ;  /* 0x00007200ff0677ac */ /* 0x000e220008000a00 */
[----:B------:R-:W-:Y:S02]  /*0190*/  BSSY.RECONVERGENT B0, `(.L_x_21) ;  /* 0x000001e000007945 */ /* 0x000fe40003800200 */
[----:B------:R-:W-:-:S04]  /*01a0*/  IADD3.X R7, PT, PT, R5, -0x1, RZ, P0, !PT ;  /* 0xffffffff05077810 */ /* 0x000fc800007fe4ff */
[----:B-1----:R-:W-:-:S04]  /*01b0*/  LOP3.LUT R4, R7, UR10, RZ, 0xfc, !PT ;  /* 0x0000000a07047c12 */ /* 0x002fc8000f8efcff */
[----:B------:R-:W-:-:S13]  /*01c0*/  ISETP.NE.U32.AND P0, PT, R4, RZ, PT ;  /* 0x000000ff0400720c */ /* 0x000fda0003f05070 */
[----:B0-----:R-:W-:Y:S05]  /*01d0*/  @P0 BRA `(.L_x_22) ;  /* 0x0000000000500947 */ /* 0x001fea0003800000 */
[----:B--2---:R-:W0:Y:S01]  /*01e0*/  I2F.U32.RP R4, UR11 ;  /* 0x0000000b00047d06 */ /* 0x004e220008209000 */
[----:B------:R-:W-:-:S07]  /*01f0*/  ISETP.NE.U32.AND P1, PT, RZ, UR11, PT ;  /* 0x0000000bff007c0c */ /* 0x000fce000bf25070 */
[----:B0-----:R-:W0:Y:S02]  /*0200*/  MUFU.RCP R4, R4 ;  /* 0x0000000400047308 */ /* 0x001e240000001000 */
[----:B0-----:R-:W-:-:S06]  /*0210*/  VIADD R6, R4, 0xffffffe ;  /* 0x0ffffffe04067836 */ /* 0x001fcc0000000000 */
[----:B------:R0:W1:Y:S02]  /*0220*/  F2I.FTZ.U32.TRUNC.NTZ R7, R6 ;  /* 0x0000000600077305 */ /* 0x000064000021f000 */
[----:B0-----:R-:W-:Y:S02]  /*0230*/  IMAD.MOV.U32 R6, RZ, RZ, RZ ;  /* 0x000000ffff067224 */ /* 0x001fe400078e00ff */
[----:B-1----:R-:W-:-:S04]  /*0240*/  IMAD.MOV R9, RZ, RZ, -R7 ;  /* 0x000000ffff097224 */ /* 0x002fc800078e0a07 */
[----:B------:R-:W-:-:S04]  /*0250*/  IMAD R9, R9, UR11, RZ ;  /* 0x0000000b09097c24 */ /* 0x000fc8000f8e02ff */
[----:B------:R-:W-:-:S06]  /*0260*/  IMAD.HI.U32 R7, R7, R9, R6 ;  /* 0x0000000907077227 */ /* 0x000fcc00078e0006 */
[----:B------:R-:W-:-:S05]  /*0270*/  IMAD.HI.U32 R7, R7, R8, RZ ;  /* 0x0000000807077227 */ /* 0x000fca00078e00ff */
[----:B------:R-:W-:-:S05]  /*0280*/  IADD3 R7, PT, PT, -R7, RZ, RZ ;  /* 0x000000ff07077210 */ /* 0x000fca0007ffe1ff */
[----:B------:R-:W-:Y:S02]  /*0290*/  IMAD R8, R7, UR11, R8 ;  /* 0x0000000b07087c24 */ /* 0x000fe4000f8e0208 */
[----:B------:R-:W-:-:S03]  /*02a0*/  HFMA2 R7, -RZ, RZ, 0, 0 ;  /* 0x00000000ff077431 */ /* 0x000fc600000001ff */
[----:B------:R-:W-:-:S13]  /*02b0*/  ISETP.GE.U32.AND P0, PT, R8, UR11, PT ;  /* 0x0000000b08007c0c */ /* 0x000fda000bf06070 */
[----:B------:R-:W-:-:S05]  /*02c0*/  @P0 VIADD R8, R8, -UR11 ;  /* 0x8000000b08080c36 */ /* 0x000fca0008000000 */
[----:B------:R-:W-:-:S13]  /*02d0*/  ISETP.GE.U32.AND P0, PT, R8, UR11, PT ;  /* 0x0000000b08007c0c */ /* 0x000fda000bf06070 */
[----:B------:R-:W-:Y:S01]  /*02e0*/  @P0 VIADD R8, R8, -UR11 ;  /* 0x8000000b08080c36 */ /* 0x000fe20008000000 */
[----:B------:R-:W-:-:S05]  /*02f0*/  @!P1 LOP3.LUT R8, RZ, UR11, RZ, 0x33, !PT ;  /* 0x0000000bff089c12 */ /* 0x000fca000f8e33ff */
[----:B------:R-:W-:Y:S01]  /*0300*/  IMAD.MOV.U32 R6, RZ, RZ, R8 ;  /* 0x000000ffff067224 */ /* 0x000fe200078e0008 */
[----:B------:R-:W-:Y:S06]  /*0310*/  BRA `(.L_x_23) ;  /* 0x0000000000147947 */ /* 0x000fec0003800000 */
.L_x_22:
[----:B------:R-:W-:Y:S01]  /*0320*/  IMAD.MOV.U32 R4, RZ, RZ, R8 ;  /* 0x000000ffff047224 */ /* 0x000fe200078e0008 */
[----:B------:R-:W-:-:S07]  /*0330*/  MOV R6, 0x350 ;  /* 0x0000035000067802 */ /* 0x000fce0000000f00 */
[----:B--23--:R-:W-:Y:S05]  /*0340*/  CALL.REL.NOINC `($__internal_1_$__cuda_sm20_rem_u64) ;  /* 0x0000002000787944 */ /* 0x00cfea0003c00000 */
[----:B------:R-:W-:Y:S02]  /*0350*/  IMAD.MOV.U32 R6, RZ, RZ, R4 ;  /* 0x000000ffff067224 */ /* 0x000fe400078e0004 */
[----:B------:R-:W-:-:S07]  /*0360*/  IMAD.MOV.U32 R7, RZ, RZ, R9 ;  /* 0x000000ffff077224 */ /* 0x000fce00078e0009 */
.L_x_23:
[----:B---3--:R-:W-:Y:S05]  /*0370*/  BSYNC.RECONVERGENT B0 ;  /* 0x0000000000007941 */ /* 0x008fea0003800200 */
.L_x_21:
[----:B------:R-:W-:-:S04]  /*0380*/  LEA R8, P0, R6, UR12, 0x2 ;  /* 0x0000000c06087c11 */ /* 0x000fc8000f8010ff */
[----:B------:R-:W-:-:S06]  /*0390*/  LEA.HI.X R9, R6, UR13, R7, 0x2, P0 ;  /* 0x0000000d06097c11 */ /* 0x000fcc00080f1407 */
[----:B------:R-:W2:Y:S01]  /*03a0*/  LDG.E.STRONG.GPU R9, desc[UR8][R8.64] ;  /* 0x0000000808097981 */ /* 0x000ea2000c1ef900 */
[----:B------:R-:W-:Y:S01]  /*03b0*/  IADD3 R11, P0, PT, R3, -0x6, RZ ;  /* 0xfffffffa030b7810 */ /* 0x000fe20007f1e0ff */
[----:B------:R-:W-:Y:S03]  /*03c0*/  BSSY.RECONVERGENT B0, `(.L_x_24) ;  /* 0x000001e000007945 */ /* 0x000fe60003800200 */
[----:B------:R-:W-:-:S04]  /*03d0*/  IADD3.X R7, PT, PT, R5, -0x1, RZ, P0, !PT ;  /* 0xffffffff05077810 */ /* 0x000fc800007fe4ff */
        /* <DEDUP_REMOVED lines=8> */
[----:B0-----:R-:W-:-:S06]  /*0460*/  IADD3 R7, PT, PT, R8, 0xffffffe, RZ ;  /* 0x0ffffffe08077810 */ /* 0x001fcc0007ffe0ff */
[----:B------:R-:W0:Y:S02]  /*0470*/  F2I.FTZ.U32.TRUNC.NTZ R7, R7 ;  /* 0x0000000700077305 */ /* 0x000e24000021f000 */
[----:B0-----:R-:W-:-:S04]  /*0480*/  IMAD.MOV R9, RZ, RZ, -R7 ;  /* 0x000000ffff097224 */ /* 0x001fc800078e0a07 */
[----:B------:R-:W-:-:S04]  /*0490*/  IMAD R9, R9, UR11, RZ ;  /* 0x0000000b09097c24 */ /* 0x000fc8000f8e02ff */
[----:B------:R-:W-:-:S04]  /*04a0*/  IMAD.HI.U32 R4, R7, R9, R6 ;  /* 0x0000000907047227 */ /* 0x000fc800078e0006 */
[----:B------:R-:W-:Y:S02]  /*04b0*/  IMAD.MOV.U32 R7, RZ, RZ, RZ ;  /* 0x000000ffff077224 */ /* 0x000fe400078e00ff */
[----:B------:R-:W-:-:S04]  /*04c0*/  IMAD.HI.U32 R4, R4, R11, RZ ;  /* 0x0000000b04047227 */ /* 0x000fc800078e00ff */
[----:B------:R-:W-:-:S04]  /*04d0*/  IMAD.MOV R4, RZ, RZ, -R4 ;  /* 0x000000ffff047224 */ /* 0x000fc800078e0a04 */
[----:B------:R-:W-:-:S05]  /*04e0*/  IMAD R6, R4, UR11, R11 ;  /* 0x0000000b04067c24 */ /* 0x000fca000f8e020b */
[----:B------:R-:W-:-:S13]  /*04f0*/  ISETP.GE.U32.AND P0, PT, R6, UR11, PT ;  /* 0x0000000b06007c0c */ /* 0x000fda000bf06070 */
[----:B------:R-:W-:-:S04]  /*0500*/  @P0 IADD3 R6, PT, PT, R6, -UR11, RZ ;  /* 0x8000000b06060c10 */ /* 0x000fc8000fffe0ff */
[----:B------:R-:W-:-:S13]  /*0510*/  ISETP.GE.U32.AND P0, PT, R6, UR11, PT ;  /* 0x0000000b06007c0c */ /* 0x000fda000bf06070 */
[----:B------:R-:W-:Y:S01]  /*0520*/  @P0 VIADD R6, R6, -UR11 ;  /* 0x8000000b06060c36 */ /* 0x000fe20008000000 */
[----:B------:R-:W-:Y:S01]  /*0530*/  @!P1 LOP3.LUT R6, RZ, UR11, RZ, 0x33, !PT ;  /* 0x0000000bff069c12 */ /* 0x000fe2000f8e33ff */
[----:B------:R-:W-:Y:S06]  /*0540*/  BRA `(.L_x_26) ;  /* 0x0000000000147947 */ /* 0x000fec0003800000 */
.L_x_25:
[----:B------:R-:W-:Y:S01]  /*0550*/  IMAD.MOV.U32 R4, RZ, RZ, R11 ;  /* 0x000000ffff047224 */ /* 0x000fe200078e000b */
[----:B------:R-:W-:-:S07]  /*0560*/  MOV R6, 0x580 ;  /* 0x0000058000067802 */ /* 0x000fce0000000f00 */
[----:B------:R-:W-:Y:S05]  /*0570*/  CALL.REL.NOINC `($__internal_1_$__cuda_sm20_rem_u64) ;  /* 0x0000001c00ec7944 */ /* 0x000fea0003c00000 */
[----:B------:R-:W-:Y:S01]  /*0580*/  MOV R6, R4 ;  /* 0x0000000400067202 */ /* 0x000fe20000000f00 */
[----:B------:R-:W-:-:S07]  /*0590*/  IMAD.MOV.U32 R7, RZ, RZ, R9 ;  /* 0x000000ffff077224 */ /* 0x000fce00078e0009 */
.L_x_26:
[----:B------:R-:W-:Y:S05]  /*05a0*/  BSYNC.RECONVERGENT B0 ;  /* 0x0000000000007941 */ /* 0x000fea0003800200 */
.L_x_24:
        /* <DEDUP_REMOVED lines=11> */
[----:B------:R-:W-:Y:S01]  /*0660*/  HFMA2 R6, -RZ, RZ, 0, 0 ;  /* 0x00000000ff067431 */ /* 0x000fe200000001ff */
[----:B------:R-:W-:-:S06]  /*0670*/  ISETP.NE.U32.AND P1, PT, RZ, UR11, PT ;  /* 0x0000000bff007c0c */ /* 0x000fcc000bf25070 */
[----:B0-----:R-:W0:Y:S02]  /*0680*/  MUFU.RCP R8, R8 ;  /* 0x0000000800087308 */ /* 0x001e240000001000 */
[----:B0-----:R-:W-:-:S06]  /*0690*/  VIADD R7, R8, 0xffffffe ;  /* 0x0ffffffe08077836 */ /* 0x001fcc0000000000 */
[----:B------:R-:W0:Y:S02]  /*06a0*/  F2I.FTZ.U32.TRUNC.NTZ R7, R7 ;  /* 0x0000000700077305 */ /* 0x000e24000021f000 */
[----:B0-----:R-:W-:-:S04]  /*06b0*/  IMAD.MOV R9, RZ, RZ, -R7 ;  /* 0x000000ffff097224 */ /* 0x001fc800078e0a07 */
[----:B------:R-:W-:-:S04]  /*06c0*/  IMAD R9, R9, UR11, RZ ;  /* 0x0000000b09097c24 */ /* 0x000fc8000f8e02ff */
[----:B------:R-:W-:Y:S01]  /*06d0*/  IMAD.HI.U32 R4, R7, R9, R6 ;  /* 0x0000000907047227 */ /* 0x000fe200078e0006 */
[----:B------:R-:W-:-:S05]  /*06e0*/  MOV R7, RZ ;  /* 0x000000ff00077202 */ /* 0x000fca0000000f00 */
[----:B------:R-:W-:-:S04]  /*06f0*/  IMAD.HI.U32 R4, R4, R11, RZ ;  /* 0x0000000b04047227 */ /* 0x000fc800078e00ff */
[----:B------:R-:W-:-:S04]  /*0700*/  IMAD.MOV R4, RZ, RZ, -R4 ;  /* 0x000000ffff047224 */ /* 0x000fc800078e0a04 */
[----:B------:R-:W-:-:S05]  /*0710*/  IMAD R6, R4, UR11, R11 ;  /* 0x0000000b04067c24 */ /* 0x000fca000f8e020b */
[----:B------:R-:W-:-:S13]  /*0720*/  ISETP.GE.U32.AND P0, PT, R6, UR11, PT ;  /* 0x0000000b06007c0c */ /* 0x000fda000bf06070 */
[----:B------:R-:W-:-:S05]  /*0730*/  @P0 VIADD R6, R6, -UR11 ;  /* 0x8000000b06060c36 */ /* 0x000fca0008000000 */
[----:B------:R-:W-:-:S13]  /*0740*/  ISETP.GE.U32.AND P0, PT, R6, UR11, PT ;  /* 0x0000000b06007c0c */ /* 0x000fda000bf06070 */
[----:B------:R-:W-:Y:S01]  /*0750*/  @P0 VIADD R6, R6, -UR11 ;  /* 0x8000000b06060c36 */ /* 0x000fe20008000000 */
[----:B------:R-:W-:Y:S01]  /*0760*/  @!P1 LOP3.LUT R6, RZ, UR11, RZ, 0x33, !PT ;  /* 0x0000000bff069c12 */ /* 0x000fe2000f8e33ff */
[----:B------:R-:W-:Y:S06]  /*0770*/  BRA `(.L_x_29) ;  /* 0x0000000000147947 */ /* 0x000fec0003800000 */
.L_x_28:
[----:B------:R-:W-:Y:S01]  /*0780*/  IMAD.MOV.U32 R4, RZ, RZ, R11 ;  /* 0x000000ffff047224 */ /* 0x000fe200078e000b */
[----:B------:R-:W-:-:S07]  /*0790*/  MOV R6, 0x7b0 ;  /* 0x000007b000067802 */ /* 0x000fce0000000f00 */
[----:B------:R-:W-:Y:S05]  /*07a0*/  CALL.REL.NOINC `($__internal_1_$__cuda_sm20_rem_u64) ;  /* 0x0000001c00607944 */ /* 0x000fea0003c00000 */
[----:B------:R-:W-:Y:S02]  /*07b0*/  IMAD.MOV.U32 R6, RZ, RZ, R4 ;  /* 0x000000ffff067224 */ /* 0x000fe400078e0004 */
[----:B------:R-:W-:-:S07]  /*07c0*/  IMAD.MOV.U32 R7, RZ, RZ, R9 ;  /* 0x000000ffff077224 */ /* 0x000fce00078e0009 */
.L_x_29:
[----:B------:R-:W-:Y:S05]  /*07d0*/  BSYNC.RECONVERGENT B0 ;  /* 0x0000000000007941 */ /* 0x000fea0003800200 */
.L_x_27:
        /* <DEDUP_REMOVED lines=29> */
.L_x_31:
[----:B------:R-:W-:Y:S01]  /*09b0*/  IMAD.MOV.U32 R4, RZ, RZ, R11 ;  /* 0x000000ffff047224 */ /* 0x000fe200078e000b */
[----:B------:R-:W-:-:S07]  /*09c0*/  MOV R6, 0x9e0 ;  /* 0x000009e000067802 */ /* 0x000fce0000000f00 */
[----:B------:R-:W-:Y:S05]  /*09d0*/  CALL.REL.NOINC `($__internal_1_$__cuda_sm20_rem_u64) ;  /* 0x0000001800d47944 */ /* 0x000fea0003c00000 */
[----:B------:R-:W-:Y:S01]  /*09e0*/  MOV R6, R4 ;  /* 0x0000000400067202 */ /* 0x000fe20000000f00 */
[----:B------:R-:W-:-:S07]  /*09f0*/  IMAD.MOV.U32 R7, RZ, RZ, R9 ;  /* 0x000000ffff077224 */ /* 0x000fce00078e0009 */
.L_x_32:
[----:B------:R-:W-:Y:S05]  /*0a00*/  BSYNC.RECONVERGENT B0 ;  /* 0x0000000000007941 */ /* 0x000fea0003800200 */
.L_x_30:
        /* <DEDUP_REMOVED lines=29> */
.L_x_34:
[----:B------:R-:W-:Y:S01]  /*0be0*/  IMAD.MOV.U32 R4, RZ, RZ, R11 ;  /* 0x000000ffff047224 */ /* 0x000fe200078e000b */
[----:B------:R-:W-:-:S07]  /*0bf0*/  MOV R6, 0xc10 ;  /* 0x00000c1000067802 */ /* 0x000fce0000000f00 */
[----:B------:R-:W-:Y:S05]  /*0c00*/  CALL.REL.NOINC `($__internal_1_$__cuda_sm20_rem_u64) ;  /* 0x0000001800487944 */ /* 0x000fea0003c00000 */
[----:B------:R-:W-:Y:S02]  /*0c10*/  IMAD.MOV.U32 R6, RZ, RZ, R4 ;  /* 0x000000ffff067224 */ /* 0x000fe400078e0004 */
[----:B------:R-:W-:-:S07]  /*0c20*/  IMAD.MOV.U32 R7, RZ, RZ, R9 ;  /* 0x000000ffff077224 */ /* 0x000fce00078e0009 */
.L_x_35:
[----:B------:R-:W-:Y:S05]  /*0c30*/  BSYNC.RECONVERGENT B0 ;  /* 0x0000000000007941 */ /* 0x000fea0003800200 */
.L_x_33:
        /* <DEDUP_REMOVED lines=29> */
.L_x_37:
[----:B------:R-:W-:Y:S01]  /*0e10*/  IMAD.MOV.U32 R4, RZ, RZ, R11 ;  /* 0x000000ffff047224 */ /* 0x000fe200078e000b */
[----:B------:R-:W-:-:S07]  /*0e20*/  MOV R6, 0xe40 ;  /* 0x00000e4000067802 */ /* 0x000fce0000000f00 */
[----:B------:R-:W-:Y:S05]  /*0e30*/  CALL.REL.NOINC `($__internal_1_$__cuda_sm20_rem_u64) ;  /* 0x0000001400bc7944 */ /* 0x000fea0003c00000 */
[----:B------:R-:W-:Y:S01]  /*0e40*/  MOV R6, R4 ;  /* 0x0000000400067202 */ /* 0x000fe20000000f00 */
[----:B------:R-:W-:-:S07]  /*0e50*/  IMAD.MOV.U32 R7, RZ, RZ, R9 ;  /* 0x000000ffff077224 */ /* 0x000fce00078e0009 */
.L_x_38:
[----:B------:R-:W-:Y:S05]  /*0e60*/  BSYNC.RECONVERGENT B0 ;  /* 0x0000000000007941 */ /* 0x000fea0003800200 */
.L_x_36:
        /* <DEDUP_REMOVED lines=29> */
.L_x_40:
[----:B------:R-:W-:Y:S01]  /*1040*/  IMAD.MOV.U32 R4, RZ, RZ, R11 ;  /* 0x000000ffff047224 */ /* 0x000fe200078e000b */
[----:B------:R-:W-:-:S07]  /*1050*/  MOV R6, 0x1070 ;  /* 0x0000107000067802 */ /* 0x000fce0000000f00 */
[----:B------:R-:W-:Y:S05]  /*1060*/  CALL.REL.NOINC `($__internal_1_$__cuda_sm20_rem_u64) ;  /* 0x0000001400307944 */ /* 0x000fea0003c00000 */
[----:B------:R-:W-:Y:S02]  /*1070*/  IMAD.MOV.U32 R6, RZ, RZ, R4 ;  /* 0x000000ffff067224 */ /* 0x000fe400078e0004 */
[----:B------:R-:W-:-:S07]  /*1080*/  IMAD.MOV.U32 R7, RZ, RZ, R9 ;  /* 0x000000ffff077224 */ /* 0x000fce00078e0009 */
.L_x_41:
[----:B------:R-:W-:Y:S05]  /*1090*/  BSYNC.RECONVERGENT B0 ;  /* 0x0000000000007941 */ /* 0x000fea0003800200 */
.L_x_39:
[----:B------:R-:W-:-:S04]  /*10a0*/  LEA R8, P0, R6, UR12, 0x2 ;  /* 0x0000000c06087c11 */ /* 0x000fc8000f8010ff */
[----:B------:R-:W-:-:S06]  /*10b0*/  LEA.HI.X R9, R6, UR13, R7, 0x2, P0 ;  /* 0x0000000d06097c11 */ /* 0x000fcc00080f1407 */
[----:B------:R-:W2:Y:S01]  /*10c0*/  LDG.E.STRONG.GPU R9, desc[UR8][R8.64] ;  /* 0x0000000808097981 */ /* 0x000ea2000c1ef900 */
[----:B------:R-:W-:Y:S01]  /*10d0*/  LOP3.LUT R4, R5, UR10, RZ, 0xfc, !PT ;  /* 0x0000000a05047c12 */ /* 0x000fe2000f8efcff */
[----:B------:R-:W-:Y:S03]  /*10e0*/  BSSY.RECONVERGENT B0, `(.L_x_42) ;  /* 0x000001d000007945 */ /* 0x000fe60003800200 */
        /* <DEDUP_REMOVED lines=22> */
.L_x_43:
[----:B------:R-:W-:Y:S01]  /*1250*/  IMAD.MOV.U32 R4, RZ, RZ, R3 ;  /* 0x000000ffff047224 */ /* 0x000fe200078e0003 */
[----:B------:R-:W-:Y:S02]  /*1260*/  MOV R7, R5 ;  /* 0x0000000500077202 */ /* 0x000fe40000000f00 */
[----:B------:R-:W-:-:S07]  /*1270*/  MOV R6, 0x1290 ;  /* 0x0000129000067802 */ /* 0x000fce0000000f00 */
[----:B------:R-:W-:Y:S05]  /*1280*/  CALL.REL.NOINC `($__internal_1_$__cuda_sm20_rem_u64) ;  /* 0x0000001000a87944 */ /* 0x000fea0003c00000 */
[----:B------:R-:W-:Y:S02]  /*1290*/  IMAD.MOV.U32 R6, RZ, RZ, R4 ;  /* 0x000000ffff067224 */ /* 0x000fe400078e0004 */
[----:B------:R-:W-:-:S07]  /*12a0*/  IMAD.MOV.U32 R7, RZ, RZ, R9 ;  /* 0x000000ffff077224 */ /* 0x000fce00078e0009 */
.L_x_44:
[----:B------:R-:W-:Y:S05]  /*12b0*/  BSYNC.RECONVERGENT B0 ;  /* 0x0000000000007941 */ /* 0x000fea0003800200 */
.L_x_42:
[----:B------:R-:W-:-:S04]  /*12c0*/  LEA R8, P0, R6, UR12, 0x2 ;  /* 0x0000000c06087c11 */ /* 0x000fc8000f8010ff */
[----:B------:R-:W-:-:S06]  /*12d0*/  LEA.HI.X R9, R6, UR13, R7, 0x2, P0 ;  /* 0x0000000d06097c11 */ /* 0x000fcc00080f1407 */
[----:B------:R-:W2:Y:S01]  /*12e0*/  LDG.E.STRONG.GPU R9, desc[UR8][R8.64] ;  /* 0x0000000808097981 */ /* 0x000ea2000c1ef900 */
[----:B------:R-:W-:Y:S01]  /*12f0*/  IADD3 R11, P0, PT, R3, 0x1, RZ ;  /* 0x00000001030b7810 */ /* 0x000fe20007f1e0ff */
[----:B------:R-:W-:Y:S04]  /*1300*/  BSSY.RECONVERGENT B0, `(.L_x_45) ;  /* 0x000001e000007945 */ /* 0x000fe80003800200 */
[----:B------:R-:W-:-:S05]  /*1310*/  IMAD.X R7, RZ, RZ, R5, P0 ;  /* 0x000000ffff077224 */ /* 0x000fca00000e0605 */
        /* <DEDUP_REMOVED lines=23> */
.L_x_46:
[----:B------:R-:W-:Y:S01]  /*1490*/  IMAD.MOV.U32 R4, RZ, RZ, R11 ;  /* 0x000000ffff047224 */ /* 0x000fe200078e000b */
[----:B------:R-:W-:-:S07]  /*14a0*/  MOV R6, 0x14c0 ;  /* 0x000014c000067802 */ /* 0x000fce0000000f00 */
[----:B------:R-:W-:Y:S05]  /*14b0*/  CALL.REL.NOINC `($__internal_1_$__cuda_sm20_rem_u64) ;  /* 0x00000010001c7944 */ /* 0x000fea0003c00000 */
[----:B------:R-:W-:Y:S01]  /*14c0*/  MOV R6, R4 ;  /* 0x0000000400067202 */ /* 0x000fe20000000f00 */
[----:B------:R-:W-:-:S07]  /*14d0*/  IMAD.MOV.U32 R7, RZ, RZ, R9 ;  /* 0x000000ffff077224 */ /* 0x000fce00078e0009 */
.L_x_47:
[----:B------:R-:W-:Y:S05]  /*14e0*/  BSYNC.RECONVERGENT B0 ;  /* 0x0000000000007941 */ /* 0x000fea0003800200 */
.L_x_45:
        /* <DEDUP_REMOVED lines=18> */
[----:B------:R-:W-:-:S04]  /*1610*/  IMAD.HI.U32 R4, R7, R9, R6 ;  /* 0x0000000907047227 */ /* 0x000fc800078e0006 */
[----:B------:R-:W-:Y:S02]  /*1620*/  IMAD.MOV.U32 R7, RZ, RZ, RZ ;  /* 0x000000ffff077224 */ /* 0x000fe400078e00ff */
[----:B------:R-:W-:-:S04]  /*1630*/  IMAD.HI.U32 R4, R4, R11, RZ ;  /* 0x0000000b04047227 */ /* 0x000fc800078e00ff */
[----:B------:R-:W-:-:S04]  /*1640*/  IMAD.MOV R4, RZ, RZ, -R4 ;  /* 0x000000ffff047224 */ /* 0x000fc800078e0a04 */
[----:B------:R-:W-:-:S05]  /*1650*/  IMAD R6, R4, UR11, R11 ;  /* 0x0000000b04067c24 */ /* 0x000fca000f8e020b */
[----:B------:R-:W-:-:S13]  /*1660*/  ISETP.GE.U32.AND P0, PT, R6, UR11, PT ;  /* 0x0000000b06007c0c */ /* 0x000fda000bf06070 */
[----:B------:R-:W-:-:S05]  /*1670*/  @P0 VIADD R6, R6, -UR11 ;  /* 0x8000000b06060c36 */ /* 0x000fca0008000000 */
[----:B------:R-:W-:-:S13]  /*1680*/  ISETP.GE.U32.AND P0, PT, R6, UR11, PT ;  /* 0x0000000b06007c0c */ /* 0x000fda000bf06070 */
[----:B------:R-:W-:Y:S02]  /*1690*/  @P0 IADD3 R6, PT, PT, R6, -UR11, RZ ;  /* 0x8000000b06060c10 */ /* 0x000fe4000fffe0ff */
[----:B------:R-:W-:Y:S01]  /*16a0*/  @!P1 LOP3.LUT R6, RZ, UR11, RZ, 0x33, !PT ;  /* 0x0000000bff069c12 */ /* 0x000fe2000f8e33ff */
[----:B------:R-:W-:Y:S06]  /*16b0*/  BRA `(.L_x_50) ;  /* 0x0000000000147947 */ /* 0x000fec0003800000 */
.L_x_49:
[----:B------:R-:W-:Y:S01]  /*16c0*/  IMAD.MOV.U32 R4, RZ, RZ, R11 ;  /* 0x000000ffff047224 */ /* 0x000fe200078e000b */
[----:B------:R-:W-:-:S07]  /*16d0*/  MOV R6, 0x16f0 ;  /* 0x000016f000067802 */ /* 0x000fce0000000f00 */
[----:B------:R-:W-:Y:S05]  /*16e0*/  CALL.REL.NOINC `($__internal_1_$__cuda_sm20_rem_u64) ;  /* 0x0000000c00907944 */ /* 0x000fea0003c00000 */
[----:B------:R-:W-:Y:S01]  /*16f0*/  IMAD.MOV.U32 R6, RZ, RZ, R4 ;  /* 0x000000ffff067224 */ /* 0x000fe200078e0004 */
[----:B------:R-:W-:-:S07]  /*1700*/  MOV R7, R9 ;  /* 0x0000000900077202 */ /* 0x000fce0000000f00 */
.L_x_50:
[----:B------:R-:W-:Y:S05]  /*1710*/  BSYNC.RECONVERGENT B0 ;  /* 0x0000000000007941 */ /* 0x000fea0003800200 */
.L_x_48:
        /* <DEDUP_REMOVED lines=29> */
.L_x_52:
[----:B------:R-:W-:Y:S01]  /*18f0*/  IMAD.MOV.U32 R4, RZ, RZ, R11 ;  /* 0x000000ffff047224 */ /* 0x000fe200078e000b */
[----:B------:R-:W-:-:S07]  /*1900*/  MOV R6, 0x1920 ;  /* 0x0000192000067802 */ /* 0x000fce0000000f00 */
[----:B------:R-:W-:Y:S05]  /*1910*/  CALL.REL.NOINC `($__internal_1_$__cuda_sm20_rem_u64) ;  /* 0x0000000c00047944 */ /* 0x000fea0003c00000 */
[----:B------:R-:W-:Y:S02]  /*1920*/  IMAD.MOV.U32 R6, RZ, RZ, R4 ;  /* 0x000000ffff067224 */ /* 0x000fe400078e0004 */
[----:B------:R-:W-:-:S07]  /*1930*/  IMAD.MOV.U32 R7, RZ, RZ, R9 ;  /* 0x000000ffff077224 */ /* 0x000fce00078e0009 */
.L_x_53:
[----:B------:R-:W-:Y:S05]  /*1940*/  BSYNC.RECONVERGENT B0 ;  /* 0x0000000000007941 */ /* 0x000fea0003800200 */
.L_x_51:
[----:B------:R-:W-:-:S04]  /*1950*/  LEA R8, P0, R6, UR12, 0x2 ;  /* 0x0000000c06087c11 */ /* 0x000fc8000f8010ff */
[----:B------:R-:W-:-:S06]  /*1960*/  LEA.HI.X R9, R6, UR13, R7, 0x2, P0 ;  /* 0x0000000d06097c11 */ /* 0x000fcc00080f1407 */
[----:B------:R-:W2:Y:S01]  /*1970*/  LDG.E.STRONG.GPU R9, desc[UR8][R8.64] ;  /* 0x0000000808097981 */ /* 0x000ea2000c1ef900 */
[----:B------:R-:W-:Y:S01]  /*1980*/  IADD3 R11, P0, PT, R3, 0x4, RZ ;  /* 0x00000004030b7810 */ /* 0x000fe20007f1e0ff */
[----:B------:R-:W-:Y:S03]  /*1990*/  BSSY.RECONVERGENT B0, `(.L_x_54) ;  /* 0x000001e000007945 */ /* 0x000fe60003800200 */
[----:B------:R-:W-:-:S04]  /*19a0*/  IADD3.X R7, PT, PT, RZ, R5, RZ, P0, !PT ;  /* 0x00000005ff077210 */ /* 0x000fc800007fe4ff */
        /* <DEDUP_REMOVED lines=10> */
[----:B0-----:R-:W-:-:S04]  /*1a50*/  IMAD.MOV R9, RZ, RZ, -R7 ;  /* 0x000000ffff097224 */ /* 0x001fc800078e0a07 */
[----:B------:R-:W-:-:S04]  /*1a60*/  IMAD R9, R9, UR11, RZ ;  /* 0x0000000b09097c24 */ /* 0x000fc8000f8e02ff */
[----:B------:R-:W-:-:S04]  /*1a70*/  IMAD.HI.U32 R4, R7, R9, R6 ;  /* 0x0000000907047227 */ /* 0x000fc800078e0006 */
[----:B------:R-:W-:Y:S02]  /*1a80*/  IMAD.MOV.U32 R7, RZ, RZ, RZ ;  /* 0x000000ffff077224 */ /* 0x000fe400078e00ff */
[----:B------:R-:W-:-:S05]  /*1a90*/  IMAD.HI.U32 R4, R4, R11, RZ ;  /* 0x0000000b04047227 */ /* 0x000fca00078e00ff */
[----:B------:R-:W-:-:S05]  /*1aa0*/  IADD3 R4, PT, PT, -R4, RZ, RZ ;  /* 0x000000ff04047210 */ /* 0x000fca0007ffe1ff */
[----:B------:R-:W-:-:S05]  /*1ab0*/  IMAD R6, R4, UR11, R11 ;  /* 0x0000000b04067c24 */ /* 0x000fca000f8e020b */
[----:B------:R-:W-:-:S13]  /*1ac0*/  ISETP.GE.U32.AND P0, PT, R6, UR11, PT ;  /* 0x0000000b06007c0c */ /* 0x000fda000bf06070 */
[----:B------:R-:W-:-:S05]  /*1ad0*/  @P0 VIADD R6, R6, -UR11 ;  /* 0x8000000b06060c36 */ /* 0x000fca0008000000 */
[----:B------:R-:W-:-:S13]  /*1ae0*/  ISETP.GE.U32.AND P0, PT, R6, UR11, PT ;  /* 0x0000000b06007c0c */ /* 0x000fda000bf06070 */
[----:B------:R-:W-:Y:S01]  /*1af0*/  @P0 VIADD R6, R6, -UR11 ;  /* 0x8000000b06060c36 */ /* 0x000fe20008000000 */
[----:B------:R-:W-:Y:S01]  /*1b00*/  @!P1 LOP3.LUT R6, RZ, UR11, RZ, 0x33, !PT ;  /* 0x0000000bff069c12 */ /* 0x000fe2000f8e33ff */
[----:B------:R-:W-:Y:S06]  /*1b10*/  BRA `(.L_x_56) ;  /* 0x0000000000147947 */ /* 0x000fec0003800000 */
.L_x_55:
[----:B------:R-:W-:Y:S02]  /*1b20*/  MOV R4, R11 ;  /* 0x0000000b00047202 */ /* 0x000fe40000000f00 */
[----:B------:R-:W-:-:S07]  /*1b30*/  MOV R6, 0x1b50 ;  /* 0x00001b5000067802 */ /* 0x000fce0000000f00 */
[----:B------:R-:W-:Y:S05]  /*1b40*/  CALL.REL.NOINC `($__internal_1_$__cuda_sm20_rem_u64) ;  /* 0x0000000800787944 */ /* 0x000fea0003c00000 */
[----:B------:R-:W-:Y:S02]  /*1b50*/  IMAD.MOV.U32 R6, RZ, RZ, R4 ;  /* 0x000000ffff067224 */ /* 0x000fe400078e0004 */
[----:B------:R-:W-:-:S07]  /*1b60*/  IMAD.MOV.U32 R7, RZ, RZ, R9 ;  /* 0x000000ffff077224 */ /* 0x000fce00078e0009 */
.L_x_56:
[----:B------:R-:W-:Y:S05]  /*1b70*/  BSYNC.RECONVERGENT B0 ;  /* 0x0000000000007941 */ /* 0x000fea0003800200 */
.L_x_54:
        /* <DEDUP_REMOVED lines=29> */
.L_x_58:
[----:B------:R-:W-:Y:S01]  /*1d50*/  IMAD.MOV.U32 R4, RZ, RZ, R11 ;  /* 0x000000ffff047224 */ /* 0x000fe200078e000b */
[----:B------:R-:W-:-:S07]  /*1d60*/  MOV R6, 0x1d80 ;  /* 0x00001d8000067802 */ /* 0x000fce0000000f00 */
[----:B------:R-:W-:Y:S05]  /*1d70*/  CALL.REL.NOINC `($__internal_1_$__cuda_sm20_rem_u64) ;  /* 0x0000000400ec7944 */ /* 0x000fea0003c00000 */
[----:B------:R-:W-:Y:S01]  /*1d80*/  MOV R6, R4 ;  /* 0x0000000400067202 */ /* 0x000fe20000000f00 */
[----:B------:R-:W-:-:S07]  /*1d90*/  IMAD.MOV.U32 R7, RZ, RZ, R9 ;  /* 0x000000ffff077224 */ /* 0x000fce00078e0009 */
.L_x_59:
[----:B------:R-:W-:Y:S05]  /*1da0*/  BSYNC.RECONVERGENT B0 ;  /* 0x0000000000007941 */ /* 0x000fea0003800200 */
.L_x_57:
        /* <DEDUP_REMOVED lines=19> */
[----:B------:R-:W-:Y:S02]  /*1ee0*/  HFMA2 R7, -RZ, RZ, 0, 0 ;  /* 0x00000000ff077431 */ /* 0x000fe400000001ff */
        /* <DEDUP_REMOVED lines=9> */
.L_x_61:
[----:B------:R-:W-:Y:S01]  /*1f80*/  IMAD.MOV.U32 R4, RZ, RZ, R11 ;  /* 0x000000ffff047224 */ /* 0x000fe200078e000b */
[----:B------:R-:W-:-:S07]  /*1f90*/  MOV R6, 0x1fb0 ;  /* 0x00001fb000067802 */ /* 0x000fce0000000f00 */
[----:B------:R-:W-:Y:S05]  /*1fa0*/  CALL.REL.NOINC `($__internal_1_$__cuda_sm20_rem_u64) ;  /* 0x0000000400607944 */ /* 0x000fea0003c00000 */
[----:B------:R-:W-:Y:S01]  /*1fb0*/  IMAD.MOV.U32 R6, RZ, RZ, R4 ;  /* 0x000000ffff067224 */ /* 0x000fe200078e0004 */
[----:B------:R-:W-:-:S07]  /*1fc0*/  MOV R7, R9 ;  /* 0x0000000900077202 */ /* 0x000fce0000000f00 */
.L_x_62:
[----:B------:R-:W-:Y:S05]  /*1fd0*/  BSYNC.RECONVERGENT B0 ;  /* 0x0000000000007941 */ /* 0x000fea0003800200 */
.L_x_60:
        /* <DEDUP_REMOVED lines=29> */
.L_x_64:
[----:B------:R-:W-:Y:S02]  /*21b0*/  MOV R4, R11 ;  /* 0x0000000b00047202 */ /* 0x000fe40000000f00 */
[----:B------:R-:W-:-:S07]  /*21c0*/  MOV R6, 0x21e0 ;  /* 0x000021e000067802 */ /* 0x000fce0000000f00 */
[----:B------:R-:W-:Y:S05]  /*21d0*/  CALL.REL.NOINC `($__internal_1_$__cuda_sm20_rem_u64) ;  /* 0x0000000000d47944 */ /* 0x000fea0003c00000 */
[----:B------:R-:W-:Y:S02]  /*21e0*/  IMAD.MOV.U32 R6, RZ, RZ, R4 ;  /* 0x000000ffff067224 */ /* 0x000fe400078e0004 */
[----:B------:R-:W-:-:S07]  /*21f0*/  IMAD.MOV.U32 R7, RZ, RZ, R9 ;  /* 0x000000ffff077224 */ /* 0x000fce00078e0009 */
.L_x_65:
[----:B------:R-:W-:Y:S05]  /*2200*/  BSYNC.RECONVERGENT B0 ;  /* 0x0000000000007941 */ /* 0x000fea0003800200 */
.L_x_63:
        /* <DEDUP_REMOVED lines=29> */
.L_x_67:
[----:B------:R-:W-:Y:S01]  /*23e0*/  IMAD.MOV.U32 R4, RZ, RZ, R11 ;  /* 0x000000ffff047224 */ /* 0x000fe200078e000b */
[----:B------:R-:W-:-:S07]  /*23f0*/  MOV R6, 0x2410 ;  /* 0x0000241000067802 */ /* 0x000fce0000000f00 */
[----:B------:R-:W-:Y:S05]  /*2400*/  CALL.REL.NOINC `($__internal_1_$__cuda_sm20_rem_u64) ;  /* 0x0000000000487944 */ /* 0x000fea0003c00000 */
[----:B------:R-:W-:Y:S01]  /*2410*/  MOV R6, R4 ;  /* 0x0000000400067202 */ /* 0x000fe20000000f00 */
[----:B------:R-:W-:-:S07]  /*2420*/  IMAD.MOV.U32 R7, RZ, RZ, R9 ;  /* 0x000000ffff077224 */ /* 0x000fce00078e0009 */
.L_x_68:
[----:B------:R-:W-:Y:S05]  /*2430*/  BSYNC.RECONVERGENT B0 ;  /* 0x0000000000007941 */ /* 0x000fea0003800200 */
.L_x_66:
[----:B------:R-:W-:-:S04]  /*2440*/  LEA R8, P0, R6, UR12, 0x2 ;  /* 0x0000000c06087c11 */ /* 0x000fc8000f8010ff */
[----:B------:R-:W-:-:S06]  /*2450*/  LEA.HI.X R9, R6, UR13, R7, 0x2, P0 ;  /* 0x0000000d06097c11 */ /* 0x000fcc00080f1407 */
[----:B------:R-:W2:Y:S01]  /*2460*/  LDG.E.STRONG.GPU R9, desc[UR8][R8.64] ;  /* 0x0000000808097981 */ /* 0x000ea2000c1ef900 */
[----:B------:R-:W-:Y:S01]  /*2470*/  UIADD3 UR5, UPT, UPT, UR5, 0x10, URZ ;  /* 0x0000001005057890 */ /* 0x000fe2000fffe0ff */
[----:B------:R-:W-:-:S03]  /*2480*/  IADD3 R3, P0, PT, R3, 0x10, RZ ;  /* 0x0000001003037810 */ /* 0x000fc60007f1e0ff */
[----:B------:R-:W-:Y:S02]  /*2490*/  UISETP.NE.AND UP0, UPT, UR5, 0x40, UPT ;  /* 0x000000400500788c */ /* 0x000fe4000bf05270 */
[----:B------:R-:W-:Y:S02]  /*24a0*/  IMAD.X R5, RZ, RZ, R5, P0 ;  /* 0x000000ffff057224 */ /* 0x000fe400000e0605 */
[----:B--2---:R-:W-:-:S05]  /*24b0*/  FADD R12, R12, R9 ;  /* 0x000000090c0c7221 */ /* 0x004fca0000000000 */
[----:B------:R-:W-:Y:S05]  /*24c0*/  BRA.U UP0, `(.L_x_69) ;  /* 0xffffffdd00287547 */ /* 0x000fea000b83ffff */
[----:B------:R-:W-:Y:S05]  /*24d0*/  BRA.U UP1, `(.L_x_70) ;  /* 0xffffffdd01007547 */ /* 0x000fea000b83ffff */
.L_x_20:
[----:B------:R-:W-:-:S13]  /*24e0*/  ISETP.NE.AND P0, PT, R0, RZ, PT ;  /* 0x000000ff0000720c */ /* 0x000fda0003f05270 */
[----:B------:R-:W-:Y:S05]  /*24f0*/  @P0 EXIT ;  /* 0x000000000000094d */ /* 0x000fea0003800000 */
[----:B------:R-:W0:Y:S02]  /*2500*/  LDC.64 R2, c[0x0][0x388] ;  /* 0x0000e200ff027b82 */ /* 0x000e240000000a00 */
[----:B0-----:R-:W-:Y:S01]  /*2510*/  STG.E desc[UR8][R2.64], R12 ;  /* 0x0000000c02007986 */ /* 0x001fe2000c101908 */
[----:B------:R-:W-:Y:S05]  /*2520*/  EXIT ;  /* 0x000000000000794d */ /* 0x000fea0003800000 */
        .weak           $__internal_1_$__cuda_sm20_rem_u64
        .type           $__internal_1_$__cuda_sm20_rem_u64,@function
        .size           $__internal_1_$__cuda_sm20_rem_u64,(.L_x_352 - $__internal_1_$__cuda_sm20_rem_u64)
$__internal_1_$__cuda_sm20_rem_u64:
[----:B------:R-:W0:Y:S08]  /*2530*/  I2F.U64.RP R13, UR6 ;  /* 0x00000006000d7d12 */ /* 0x000e300008309000 */
[----:B0-----:R-:W0:Y:S02]  /*2540*/  MUFU.RCP R13, R13 ;  /* 0x0000000d000d7308 */ /* 0x001e240000001000 */
[----:B0-----:R-:W-:-:S06]  /*2550*/  IADD3 R8, PT, PT, R13, 0x1ffffffe, RZ ;  /* 0x1ffffffe0d087810 */ /* 0x001fcc0007ffe0ff */
[----:B------:R-:W0:Y:S02]  /*2560*/  F2I.U64.TRUNC R8, R8 ;  /* 0x0000000800087311 */ /* 0x000e24000020d800 */
[----:B0-----:R-:W-:-:S04]  /*2570*/  IMAD.WIDE.U32 R10, R8, UR6, RZ ;  /* 0x00000006080a7c25 */ /* 0x001fc8000f8e00ff */
[C---:B------:R-:W-:Y:S01]  /*2580*/  IMAD R11, R8.reuse, UR7, R11 ;  /* 0x00000007080b7c24 */ /* 0x040fe2000f8e020b */
[----:B------:R-:W-:Y:S01]  /*2590*/  IADD3 R17, P0, PT, RZ, -R10, RZ ;  /* 0x8000000aff117210 */ /* 0x000fe20007f1e0ff */
[----:B------:R-:W-:Y:S02]  /*25a0*/  IMAD.MOV.U32 R19, RZ, RZ, R8 ;  /* 0x000000ffff137224 */ /* 0x000fe400078e0008 */
[----:B------:R-:W-:Y:S02]  /*25b0*/  IMAD R11, R9, UR6, R11 ;  /* 0x00000006090b7c24 */ /* 0x000fe4000f8e020b */
[----:B------:R-:W-:-:S04]  /*25c0*/  IMAD.HI.U32 R18, R8, R17, RZ ;  /* 0x0000001108127227 */ /* 0x000fc800078e00ff */
[----:B------:R-:W-:-:S04]  /*25d0*/  IMAD.X R11, RZ, RZ, ~R11, P0 ;  /* 0x000000ffff0b7224 */ /* 0x000fc800000e0e0b */
[----:B------:R-:W-:-:S04]  /*25e0*/  IMAD.WIDE.U32 R18, P0, R8, R11, R18 ;  /* 0x0000000b08127225 */ /* 0x000fc80007800012 */
[C---:B------:R-:W-:Y:S02]  /*25f0*/  IMAD R16, R9.reuse, R11, RZ ;  /* 0x0000000b09107224 */ /* 0x040fe400078e02ff */
[----:B------:R-:W-:-:S04]  /*2600*/  IMAD.HI.U32 R17, P1, R9, R17, R18 ;  /* 0x0000001109117227 */ /* 0x000fc80007820012 */
[----:B------:R-:W-:Y:S01]  /*2610*/  IMAD.HI.U32 R8, R9, R11, RZ ;  /* 0x0000000b09087227 */ /* 0x000fe200078e00ff */
[----:B------:R-:W-:-:S04]  /*2620*/  IADD3 R17, P2, PT, R16, R17, RZ ;  /* 0x0000001110117210 */ /* 0x000fc80007f5e0ff */
[----:B------:R-:W-:Y:S01]  /*2630*/  IADD3.X R8, PT, PT, R8, R9, RZ, P0, !PT ;  /* 0x0000000908087210 */ /* 0x000fe200007fe4ff */
[----:B------:R-:W-:-:S03]  /*2640*/  IMAD.WIDE.U32 R10, R17, UR6, RZ ;  /* 0x00000006110a7c25 */ /* 0x000fc6000f8e00ff */
[----:B------:R-:W-:Y:S01]  /*2650*/  IADD3.X R8, PT, PT, RZ, RZ, R8, P2, P1 ;  /* 0x000000ffff087210 */ /* 0x000fe200017e2408 */
[----:B------:R-:W-:Y:S01]  /*2660*/  IMAD R11, R17, UR7, R11 ;  /* 0x00000007110b7c24 */ /* 0x000fe2000f8e020b */
[----:B------:R-:W-:-:S03]  /*2670*/  IADD3 R9, P0, PT, RZ, -R10, RZ ;  /* 0x8000000aff097210 */ /* 0x000fc60007f1e0ff */
[----:B------:R-:W-:Y:S02]  /*2680*/  IMAD R11, R8, UR6, R11 ;  /* 0x00000006080b7c24 */ /* 0x000fe4000f8e020b */
[----:B------:R-:W-:-:S04]  /*2690*/  IMAD.HI.U32 R16, R17, R9, RZ ;  /* 0x0000000911107227 */ /* 0x000fc800078e00ff */
[----:B------:R-:W-:-:S04]  /*26a0*/  IMAD.X R11, RZ, RZ, ~R11, P0 ;  /* 0x000000ffff0b7224 */ /* 0x000fc800000e0e0b */
        /* <DEDUP_REMOVED lines=15> */
[----:B------:R-:W-:-:S04]  /*27a0*/  IMAD.WIDE.U32 R8, R11, UR6, RZ ;  /* 0x000000060b087c25 */ /* 0x000fc8000f8e00ff */
[----:B------:R-:W-:Y:S01]  /*27b0*/  IMAD.X R10, RZ, RZ, R10, P1 ;  /* 0x000000ffff0a7224 */ /* 0x000fe200008e060a */
[----:B------:R-:W-:Y:S01]  /*27c0*/  IADD3 R8, P1, PT, -R8, R4, RZ ;  /* 0x0000000408087210 */ /* 0x000fe20007f3e1ff */
[----:B------:R-:W-:-:S03]  /*27d0*/  IMAD R9, R11, UR7, R9 ;  /* 0x000000070b097c24 */ /* 0x000fc6000f8e0209 */
[----:B------:R-:W-:Y:S01]  /*27e0*/  ISETP.GE.U32.AND P0, PT, R8, UR6, PT ;  /* 0x0000000608007c0c */ /* 0x000fe2000bf06070 */
[----:B------:R-:W-:-:S05]  /*27f0*/  IMAD R10, R10, UR6, R9 ;  /* 0x000000060a0a7c24 */ /* 0x000fca000f8e0209 */
[----:B------:R-:W-:Y:S02]  /*2800*/  IADD3.X R9, PT, PT, ~R10, R7, RZ, P1, !PT ;  /* 0x000000070a097210 */ /* 0x000fe40000ffe5ff */
[----:B------:R-:W-:Y:S02]  /*2810*/  IADD3 R7, P1, PT, R8, -UR6, RZ ;  /* 0x8000000608077c10 */ /* 0x000fe4000ff3e0ff */
[C---:B------:R-:W-:Y:S02]  /*2820*/  ISETP.GE.U32.AND.EX P0, PT, R9.reuse, UR7, PT, P0 ;  /* 0x0000000709007c0c */ /* 0x040fe4000bf06100 */
[----:B------:R-:W-:Y:S02]  /*2830*/  IADD3.X R4, PT, PT, R9, ~UR7, RZ, P1, !PT ;  /* 0x8000000709047c10 */ /* 0x000fe40008ffe4ff */
[----:B------:R-:W-:Y:S02]  /*2840*/  SEL R7, R7, R8, P0 ;  /* 0x0000000807077207 */ /* 0x000fe40000000000 */
[----:B------:R-:W-:-:S02]  /*2850*/  SEL R8, R4, R9, P0 ;  /* 0x0000000904087207 */ /* 0x000fc40000000000 */
[C---:B------:R-:W-:Y:S02]  /*2860*/  ISETP.GE.U32.AND P0, PT, R7.reuse, UR6, PT ;  /* 0x0000000607007c0c */ /* 0x040fe4000bf06070 */
[----:B------:R-:W-:Y:S02]  /*2870*/  IADD3 R4, P2, PT, R7, -UR6, RZ ;  /* 0x8000000607047c10 */ /* 0x000fe4000ff5e0ff */
[C---:B------:R-:W-:Y:S02]  /*2880*/  ISETP.GE.U32.AND.EX P0, PT, R8.reuse, UR7, PT, P0 ;  /* 0x0000000708007c0c */ /* 0x040fe4000bf06100 */
[----:B------:R-:W-:Y:S02]  /*2890*/  ISETP.NE.U32.AND P1, PT, RZ, UR6, PT ;  /* 0x00000006ff007c0c */ /* 0x000fe4000bf25070 */
[----:B------:R-:W-:Y:S02]  /*28a0*/  IADD3.X R9, PT, PT, R8, ~UR7, RZ, P2, !PT ;  /* 0x8000000708097c10 */ /* 0x000fe400097fe4ff */
[----:B------:R-:W-:Y:S01]  /*28b0*/  SEL R4, R4, R7, P0 ;  /* 0x0000000704047207 */ /* 0x000fe20000000000 */
[----:B------:R-:W-:Y:S01]  /*28c0*/  IMAD.MOV.U32 R7, RZ, RZ, 0x0 ;  /* 0x00000000ff077424 */ /* 0x000fe200078e00ff */
[----:B------:R-:W-:-:S02]  /*28d0*/  ISETP.NE.AND.EX P1, PT, RZ, UR7, PT, P1 ;  /* 0x00000007ff007c0c */ /* 0x000fc4000bf25310 */
[----:B------:R-:W-:Y:S02]  /*28e0*/  SEL R9, R9, R8, P0 ;  /* 0x0000000809097207 */ /* 0x000fe40000000000 */
[----:B------:R-:W-:Y:S02]  /*28f0*/  SEL R4, R4, 0xffffffff, P1 ;  /* 0xffffffff04047807 */ /* 0x000fe40000800000 */
[----:B------:R-:W-:Y:S01]  /*2900*/  SEL R9, R9, 0xffffffff, P1 ;  /* 0xffffffff09097807 */ /* 0x000fe20000800000 */
[----:B------:R-:W-:Y:S06]  /*2910*/  RET.REL.NODEC R6 `(_Z18working_set_kernelPfS_mi) ;  /* 0xffffffd406b87950 */ /* 0x000fec0003c3ffff */
.L_x_71:
        /* <DEDUP_REMOVED lines=14> */
.L_x_352:


//--------------------- .text._Z25unoptimized_access_kernelPfPiS_mi --------------------------
	.section	.text._Z25unoptimized_access_kernelPfPiS_mi,"ax",@progbits
	.align	128
        .global         _Z25unoptimized_access_kernelPfPiS_mi
        .type           _Z25unoptimized_access_kernelPfPiS_mi,@function
        .size           _Z25unoptimized_access_kernelPfPiS_mi,(.L_x_353 - _Z25unoptimized_access_kernelPfPiS_mi)
        .other          _Z25unoptimized_access_kernelPfPiS_mi,@"STO_CUDA_ENTRY STV_DEFAULT"
_Z25unoptimized_access_kernelPfPiS_mi:
.text._Z25unoptimized_access_kernelPfPiS_mi:
[----:B------:R-:W-:Y:S08]  /*0000*/  LDC R1, c[0x0][0x37c] ;  /* 0x0000df00ff017b82 */ /* 0x000ff00000000800 */
[----:B------:R-:W0:Y:S01]  /*0010*/  LDC R2, c[0x0][0x360] ;  /* 0x0000d800ff027b82 */ /* 0x000e220000000800 */
[----:B------:R-:W0:Y:S01]  /*0020*/  LDCU UR5, c[0x0][0x370] ;  /* 0x00006e00ff0577ac */ /* 0x000e220008000800 */
[----:B------:R-:W1:Y:S01]  /*0030*/  S2R R5, SR_TID.X ;  /* 0x0000000000057919 */ /* 0x000e620000002100 */
[----:B------:R-:W2:Y:S05]  /*0040*/  LDCU UR6, c[0x0][0x39c] ;  /* 0x00007380ff0677ac */ /* 0x000eaa0008000800 */
[----:B------:R-:W1:Y:S01]  /*0050*/  S2UR UR4, SR_CTAID.X ;  /* 0x00000000000479c3 */ /* 0x000e620000002500 */
[----:B0-----:R-:W-:-:S05]  /*0060*/  IMAD R0, R2, UR5, RZ ;  /* 0x0000000502007c24 */ /* 0x001fca000f8e02ff */
[----:B------:R-:W-:-:S04]  /*0070*/  SHF.R.S32.HI R3, RZ, 0x1f, R0 ;  /* 0x0000001fff037819 */ /* 0x000fc80000011400 */
[----:B--2---:R-:W-:Y:S01]  /*0080*/  LOP3.LUT R4, R3, UR6, RZ, 0xfc, !PT ;  /* 0x0000000603047c12 */ /* 0x004fe2000f8efcff */
[----:B-1----:R-:W-:-:S03]  /*0090*/  IMAD R2, R2, UR4, R5 ;  /* 0x0000000402027c24 */ /* 0x002fc6000f8e0205 */
[----:B------:R-:W-:-:S13]  /*00a0*/  ISETP.NE.U32.AND P0, PT, R4, RZ, PT ;  /* 0x000000ff0400720c */ /* 0x000fda0003f05070 */
[----:B------:R-:W-:Y:S05]  /*00b0*/  @P0 BRA `(.L_x_72) ;  /* 0x0000000000540947 */ /* 0x000fea0003800000 */
[----:B------:R-:W0:Y:S01]  /*00c0*/  I2F.U32.RP R6, R0 ;  /* 0x0000000000067306 */ /* 0x000e220000209000 */
[----:B------:R-:W1:Y:S01]  /*00d0*/  LDCU UR4, c[0x0][0x398] ;  /* 0x00007300ff0477ac */ /* 0x000e620008000800 */
[----:B------:R-:W-:Y:S02]  /*00e0*/  IADD3 R7, PT, PT, RZ, -R0, RZ ;  /* 0x80000000ff077210 */ /* 0x000fe40007ffe0ff */
[----:B------:R-:W-:Y:S02]  /*00f0*/  ISETP.NE.U32.AND P2, PT, R0, RZ, PT ;  /* 0x000000ff0000720c */ /* 0x000fe40003f45070 */
[----:B------:R-:W-:Y:S02]  /*0100*/  MOV R13, RZ ;  /* 0x000000ff000d7202 */ /* 0x000fe40000000f00 */
[----:B0-----:R-:W0:Y:S02]  /*0110*/  MUFU.RCP R6, R6 ;  /* 0x0000000600067308 */ /* 0x001e240000001000 */
[----:B0-----:R-:W-:-:S06]  /*0120*/  IADD3 R4, PT, PT, R6, 0xffffffe, RZ ;  /* 0x0ffffffe06047810 */ /* 0x001fcc0007ffe0ff */
[----:B------:R0:W2:Y:S02]  /*0130*/  F2I.FTZ.U32.TRUNC.NTZ R5, R4 ;  /* 0x0000000400057305 */ /* 0x0000a4000021f000 */
[----:B0-----:R-:W-:Y:S02]  /*0140*/  HFMA2 R4, -RZ, RZ, 0, 0 ;  /* 0x00000000ff047431 */ /* 0x001fe400000001ff */
[----:B--2---:R-:W-:-:S04]  /*0150*/  IMAD R7, R7, R5, RZ ;  /* 0x0000000507077224 */ /* 0x004fc800078e02ff */
[----:B------:R-:W-:-:S06]  /*0160*/  IMAD.HI.U32 R5, R5, R7, R4 ;  /* 0x0000000705057227 */ /* 0x000fcc00078e0004 */
[----:B-1----:R-:W-:-:S05]  /*0170*/  IMAD.HI.U32 R12, R5, UR4, RZ ;  /* 0x00000004050c7c27 */ /* 0x002fca000f8e00ff */
[----:B------:R-:W-:-:S05]  /*0180*/  IADD3 R5, PT, PT, -R12, RZ, RZ ;  /* 0x000000ff0c057210 */ /* 0x000fca0007ffe1ff */
[----:B------:R-:W-:-:S05]  /*0190*/  IMAD R5, R0, R5, UR4 ;  /* 0x0000000400057e24 */ /* 0x000fca000f8e0205 */
[----:B------:R-:W-:-:S13]  /*01a0*/  ISETP.GE.U32.AND P0, PT, R5, R0, PT ;  /* 0x000000000500720c */ /* 0x000fda0003f06070 */
[----:B------:R-:W-:Y:S02]  /*01b0*/  @P0 IADD3 R5, PT, PT, -R0, R5, RZ ;  /* 0x0000000500050210 */ /* 0x000fe40007ffe1ff */
[----:B------:R-:W-:Y:S02]  /*01c0*/  @P0 IADD3 R12, PT, PT, R12, 0x1, RZ ;  /* 0x000000010c0c0810 */ /* 0x000fe40007ffe0ff */
[----:B------:R-:W-:-:S13]  /*01d0*/  ISETP.GE.U32.AND P1, PT, R5, R0, PT ;  /* 0x000000000500720c */ /* 0x000fda0003f26070 */
[----:B------:R-:W-:Y:S01]  /*01e0*/  @P1 VIADD R12, R12, 0x1 ;  /* 0x000000010c0c1836 */ /* 0x000fe20000000000 */
[----:B------:R-:W-:Y:S01]  /*01f0*/  @!P2 LOP3.LUT R12, RZ, R0, RZ, 0x33, !PT ;  /* 0x00000000ff0ca212 */ /* 0x000fe200078e33ff */
[----:B------:R-:W-:Y:S06]  /*0200*/  BRA `(.L_x_73) ;  /* 0x0000000000087947 */ /* 0x000fec0003800000 */
.L_x_72:
[----:B------:R-:W-:-:S07]  /*0210*/  MOV R4, 0x230 ;  /* 0x0000023000047802 */ /* 0x000fce0000000f00 */
[----:B------:R-:W-:Y:S05]  /*0220*/  CALL.REL.NOINC `($__internal_2_$__cuda_sm20_div_u64) ;  /* 0x0000000c00947944 */ /* 0x000fea0003c00000 */
.L_x_73:
[----:B------:R-:W0:Y:S01]  /*0230*/  LDCU UR4, c[0x0][0x3a0] ;  /* 0x00007400ff0477ac */ /* 0x000e220008000800 */
[----:B------:R-:W-:Y:S01]  /*0240*/  MOV R19, RZ ;  /* 0x000000ff00137202 */ /* 0x000fe20000000f00 */
[----:B------:R-:W1:Y:S01]  /*0250*/  LDCU.64 UR8, c[0x0][0x358] ;  /* 0x00006b00ff0877ac */ /* 0x000e620008000a00 */
[----:B0-----:R-:W-:-:S09]  /*0260*/  UISETP.GE.AND UP0, UPT, UR4, 0x1, UPT ;  /* 0x000000010400788c */ /* 0x001fd2000bf06270 */
[----:B-1----:R-:W-:Y:S05]  /*0270*/  BRA.U !UP0, `(.L_x_74) ;  /* 0x0000000d086c7547 */ /* 0x002fea000b800000 */
[----:B------:R-:W-:Y:S01]  /*0280*/  ISETP.GT.U32.AND P0, PT, R12, 0x1, PT ;  /* 0x000000010c00780c */ /* 0x000fe20003f04070 */
[----:B------:R-:W-:Y:S01]  /*0290*/  HFMA2 R19, -RZ, RZ, 0, 0 ;  /* 0x00000000ff137431 */ /* 0x000fe200000001ff */
[----:B------:R-:W-:Y:S02]  /*02a0*/  UMOV UR4, URZ ;  /* 0x000000ff00047c82 */ /* 0x000fe40008000000 */
[----:B------:R-:W-:-:S04]  /*02b0*/  ISETP.GT.U32.AND.EX P0, PT, R13, RZ, PT, P0 ;  /* 0x000000ff0d00720c */ /* 0x000fc80003f04100 */
[----:B------:R-:W-:Y:S02]  /*02c0*/  SEL R9, R12, 0x1, P0 ;  /* 0x000000010c097807 */ /* 0x000fe40000000000 */
[----:B------:R-:W-:Y:S02]  /*02d0*/  SEL R5, R13, RZ, P0 ;  /* 0x000000ff0d057207 */ /* 0x000fe40000000000 */
[C---:B------:R-:W-:Y:S02]  /*02e0*/  LOP3.LUT R6, R9.reuse, 0xf, RZ, 0xc0, !PT ;  /* 0x0000000f09067812 */ /* 0x040fe400078ec0ff */
[C---:B------:R-:W-:Y:S02]  /*02f0*/  LOP3.LUT R7, R9.reuse, 0xfffffff0, RZ, 0xc0, !PT ;  /* 0xfffffff009077812 */ /* 0x040fe400078ec0ff */
[C---:B------:R-:W-:Y:S02]  /*0300*/  LOP3.LUT R8, R9.reuse, 0x7, RZ, 0xc0, !PT ;  /* 0x0000000709087812 */ /* 0x040fe400078ec0ff */
[----:B------:R-:W-:-:S07]  /*0310*/  LOP3.LUT R9, R9, 0x3, RZ, 0xc0, !PT ;  /* 0x0000000309097812 */ /* 0x000fce00078ec0ff */
.L_x_80:
[----:B------:R-:W0:Y:S01]  /*0320*/  LDCU.64 UR6, c[0x0][0x398] ;  /* 0x00007300ff0677ac */ /* 0x000e220008000a00 */
[----:B------:R-:W1:Y:S01]  /*0330*/  LDCU UR5, c[0x0][0x3a0] ;  /* 0x00007400ff0577ac */ /* 0x000e620008000800 */
[----:B------:R-:W-:Y:S01]  /*0340*/  UIADD3 UR4, UPT, UPT, UR4, 0x1, URZ ;  /* 0x0000000104047890 */ /* 0x000fe2000fffe0ff */
[----:B0-----:R-:W-:-:S04]  /*0350*/  ISETP.GT.U32.AND P0, PT, R0, UR6, PT ;  /* 0x0000000600007c0c */ /* 0x001fc8000bf04070 */
[----:B------:R-:W-:Y:S01]  /*0360*/  ISETP.GT.U32.AND.EX P0, PT, R3, UR7, PT, P0 ;  /* 0x0000000703007c0c */ /* 0x000fe2000bf04100 */
[----:B-1----:R-:W-:-:S12]  /*0370*/  UISETP.NE.AND UP1, UPT, UR4, UR5, UPT ;  /* 0x000000050400728c */ /* 0x002fd8000bf25270 */
[----:B------:R-:W-:Y:S05]  /*0380*/  @P0 BRA `(.L_x_75) ;  /* 0x0000000c00240947 */ /* 0x000fea0003800000 */
[----:B------:R-:W-:Y:S02]  /*0390*/  ISETP.GE.U32.AND P0, PT, R12, 0x10, PT ;  /* 0x000000100c00780c */ /* 0x000fe40003f06070 */
[----:B------:R-:W-:Y:S02]  /*03a0*/  CS2R R10, SRZ ;  /* 0x00000000000a7805 */ /* 0x000fe4000001ff00 */
[----:B------:R-:W-:-:S13]  /*03b0*/  ISETP.GE.U32.AND.EX P0, PT, R13, RZ, PT, P0 ;  /* 0x000000ff0d00720c */ /* 0x000fda0003f06100 */
[----:B------:R-:W-:Y:S05]  /*03c0*/  @!P0 BRA `(.L_x_76) ;  /* 0x0000000400588947 */ /* 0x000fea0003800000 */
[----:B------:R-:W-:Y:S01]  /*03d0*/  MOV R11, R7 ;  /* 0x00000007000b7202 */ /* 0x000fe20000000f00 */
[----:B------:R-:W0:Y:S01]  /*03e0*/  LDCU.64 UR10, c[0x0][0x388] ;  /* 0x00007100ff0a77ac */ /* 0x000e220008000a00 */
[----:B------:R-:W-:Y:S02]  /*03f0*/  MOV R10, R5 ;  /* 0x00000005000a7202 */ /* 0x000fe40000000f00 */
[----:B------:R-:W-:Y:S01]  /*0400*/  SHF.R.S32.HI R4, RZ, 0x1f, R2 ;  /* 0x0000001fff047819 */ /* 0x000fe20000011402 */
[----:B------:R-:W-:Y:S01]  /*0410*/  UMOV UR6, URZ ;  /* 0x000000ff00067c82 */ /* 0x000fe20008000000 */
[----:B------:R-:W-:-:S05]  /*0420*/  UMOV UR7, URZ ;  /* 0x000000ff00077c82 */ /* 0x000fca0008000000 */
.L_x_77:
[----:B------:R-:W-:-:S04]  /*0430*/  IMAD R15, R13, R2, RZ ;  /* 0x000000020d0f7224 */ /* 0x000fc800078e02ff */
[-C--:B------:R-:W-:Y:S02]  /*0440*/  IMAD R17, R4, R12.reuse, R15 ;  /* 0x0000000c04117224 */ /* 0x080fe400078e020f */
[----:B------:R-:W-:-:S04]  /*0450*/  IMAD.WIDE.U32 R14, R2, R12, UR6 ;  /* 0x00000006020e7e25 */ /* 0x000fc8000f8e000c */
[----:B------:R-:W-:Y:S01]  /*0460*/  IMAD.IADD R15, R15, 0x1, R17 ;  /* 0x000000010f0f7824 */ /* 0x000fe200078e0211 */
[----:B0-----:R-:W-:-:S04]  /*0470*/  LEA R28, P0, R14, UR10, 0x2 ;  /* 0x0000000a0e1c7c11 */ /* 0x001fc8000f8010ff */
[----:B------:R-:W-:Y:S02]  /*0480*/  LEA.HI.X R29, R14, UR11, R15, 0x2, P0 ;  /* 0x0000000b0e1d7c11 */ /* 0x000fe400080f140f */
[----:B------:R-:W0:Y:S03]  /*0490*/  LDC.64 R14, c[0x0][0x380] ;  /* 0x0000e000ff0e7b82 */ /* 0x000e260000000a00 */
[----:B------:R-:W0:Y:S04]  /*04a0*/  LDG.E.CONSTANT R21, desc[UR8][R28.64] ;  /* 0x000000081c157981 */ /* 0x000e28000c1e9900 */
[----:B------:R-:W2:Y:S04]  /*04b0*/  LDG.E.CONSTANT R22, desc[UR8][R28.64+0x4] ;  /* 0x000004081c167981 */ /* 0x000ea8000c1e9900 */
[----:B------:R-:W3:Y:S04]  /*04c0*/  LDG.E.CONSTANT R16, desc[UR8][R28.64+0x8] ;  /* 0x000008081c107981 */ /* 0x000ee8000c1e9900 */
[----:B------:R-:W4:Y:S04]  /*04d0*/  LDG.E.CONSTANT R27, desc[UR8][R28.64+0x10] ;  /* 0x000010081c1b7981 */ /* 0x000f28000c1e9900 */
[----:B------:R-:W5:Y:S04]  /*04e0*/  LDG.E.CONSTANT R25, desc[UR8][R28.64+0x14] ;  /* 0x000014081c197981 */ /* 0x000f68000c1e9900 */
[----:B------:R-:W5:Y:S04]  /*04f0*/  LDG.E.CONSTANT R23, desc[UR8][R28.64+0xc] ;  /* 0x00000c081c177981 */ /* 0x000f68000c1e9900 */
[----:B------:R-:W5:Y:S01]  /*0500*/  LDG.E.CONSTANT R17, desc[UR8][R28.64+0x18] ;  /* 0x000018081c117981 */ /* 0x000f62000c1e9900 */
[----:B0-----:R-:W-:-:S05]  /*0510*/  IMAD.WIDE R20, R21, 0x4, R14 ;  /* 0x0000000415147825 */ /* 0x001fca00078e020e */
[----:B------:R2:W5:Y:S02]  /*0520*/  LDG.E.STRONG.GPU R18, desc[UR8][R20.64] ;  /* 0x0000000814127981 */ /* 0x000564000c1ef900 */
[----:B--2---:R-:W-:-:S05]  /*0530*/  IMAD.WIDE R20, R22, 0x4, R14 ;  /* 0x0000000416147825 */ /* 0x004fca00078e020e */
[----:B------:R3:W2:Y:S01]  /*0540*/  LDG.E.STRONG.GPU R24, desc[UR8][R20.64] ;  /* 0x0000000814187981 */ /* 0x0006a2000c1ef900 */
[----:B----4-:R-:W-:-:S04]  /*0550*/  IMAD.WIDE R26, R27, 0x4, R14 ;  /* 0x000000041b1a7825 */ /* 0x010fc800078e020e */
[----:B---3--:R-:W-:-:S06]  /*0560*/  IMAD.WIDE R20, R16, 0x4, R14 ;  /* 0x0000000410147825 */ /* 0x008fcc00078e020e */
[----:B------:R-:W3:Y:S04]  /*0570*/  LDG.E.STRONG.GPU R20, desc[UR8][R20.64] ;  /* 0x0000000814147981 */ /* 0x000ee8000c1ef900 */
[----:B------:R5:W4:Y:S02]  /*0580*/  LDG.E.STRONG.GPU R21, desc[UR8][R26.64] ;  /* 0x000000081a157981 */ /* 0x000b24000c1ef900 */
[--C-:B-----5:R-:W-:Y:S02]  /*0590*/  IMAD.WIDE R26, R25, 0x4, R14.reuse ;  /* 0x00000004191a7825 */ /* 0x120fe400078e020e */
[----:B------:R-:W5:Y:S02]  /*05a0*/  LDG.E.CONSTANT R25, desc[UR8][R28.64+0x1c] ;  /* 0x00001c081c197981 */ /* 0x000f64000c1e9900 */
[----:B------:R-:W-:-:S06]  /*05b0*/  IMAD.WIDE R22, R23, 0x4, R14 ;  /* 0x0000000417167825 */ /* 0x000fcc00078e020e */
[----:B------:R-:W4:Y:S01]  /*05c0*/  LDG.E.STRONG.GPU R23, desc[UR8][R22.64] ;  /* 0x0000000816177981 */ /* 0x000f22000c1ef900 */
[----:B------:R-:W-:-:S06]  /*05d0*/  IMAD.WIDE R16, R17, 0x4, R14 ;  /* 0x0000000411107825 */ /* 0x000fcc00078e020e */
[----:B------:R0:W4:Y:S04]  /*05e0*/  LDG.E.STRONG.GPU R17, desc[UR8][R16.64] ;  /* 0x0000000810117981 */ /* 0x000128000c1ef900 */
[----:B------:R-:W4:Y:S04]  /*05f0*/  LDG.E.STRONG.GPU R22, desc[UR8][R26.64] ;  /* 0x000000081a167981 */ /* 0x000f28000c1ef900 */
[----:B------:R-:W4:Y:S01]  /*0600*/  LDG.E.CONSTANT R27, desc[UR8][R28.64+0x24] ;  /* 0x000024081c1b7981 */ /* 0x000f22000c1e9900 */
[----:B0-----:R-:W-:-:S04]  /*0610*/  FADD R16, R18, R19 ;  /* 0x0000001312107221 */ /* 0x001fc80000000000 */
[----:B--2---:R-:W-:Y:S02]  /*0620*/  FADD R24, R16, R24 ;  /* 0x0000001810187221 */ /* 0x004fe40000000000 */
[----:B------:R-:W2:Y:S02]  /*0630*/  LDG.E.CONSTANT R16, desc[UR8][R28.64+0x2c] ;  /* 0x00002c081c107981 */ /* 0x000ea4000c1e9900 */
[----:B---3--:R-:W-:Y:S02]  /*0640*/  FADD R24, R24, R20 ;  /* 0x0000001418187221 */ /* 0x008fe40000000000 */
[----:B------:R-:W3:Y:S01]  /*0650*/  LDG.E.CONSTANT R20, desc[UR8][R28.64+0x28] ;  /* 0x000028081c147981 */ /* 0x000ee2000c1e9900 */
[----:B-----5:R-:W-:-:S03]  /*0660*/  IMAD.WIDE R18, R25, 0x4, R14 ;  /* 0x0000000419127825 */ /* 0x020fc600078e020e */
[----:B------:R-:W5:Y:S04]  /*0670*/  LDG.E.CONSTANT R25, desc[UR8][R28.64+0x20] ;  /* 0x000020081c197981 */ /* 0x000f68000c1e9900 */
[----:B------:R0:W2:Y:S01]  /*0680*/  LDG.E.STRONG.GPU R18, desc[UR8][R18.64] ;  /* 0x0000000812127981 */ /* 0x0000a2000c1ef900 */
[----:B----4-:R-:W-:-:S04]  /*0690*/  FADD R24, R24, R23 ;  /* 0x0000001718187221 */ /* 0x010fc80000000000 */
[----:B------:R-:W-:Y:S02]  /*06a0*/  FADD R23, R24, R21 ;  /* 0x0000001518177221 */ /* 0x000fe40000000000 */
[----:B------:R-:W4:Y:S02]  /*06b0*/  LDG.E.CONSTANT R21, desc[UR8][R28.64+0x30] ;  /* 0x000030081c157981 */ /* 0x000f24000c1e9900 */
[----:B------:R-:W-:Y:S02]  /*06c0*/  FADD R22, R23, R22 ;  /* 0x0000001617167221 */ /* 0x000fe40000000000 */
[----:B------:R-:W4:Y:S02]  /*06d0*/  LDG.E.CONSTANT R23, desc[UR8][R28.64+0x34] ;  /* 0x000034081c177981 */ /* 0x000f24000c1e9900 */
[----:B0-----:R-:W-:Y:S02]  /*06e0*/  FADD R19, R22, R17 ;  /* 0x0000001116137221 */ /* 0x001fe40000000000 */
[----:B------:R-:W4:Y:S04]  /*06f0*/  LDG.E.CONSTANT R17, desc[UR8][R28.64+0x38] ;  /* 0x000038081c117981 */ /* 0x000f28000c1e9900 */
[----:B------:R-:W4:Y:S01]  /*0700*/  LDG.E.CONSTANT R29, desc[UR8][R28.64+0x3c] ;  /* 0x00003c081c1d7981 */ /* 0x000f22000c1e9900 */
[----:B------:R-:W-:-:S06]  /*0710*/  IMAD.WIDE R26, R27, 0x4, R14 ;  /* 0x000000041b1a7825 */ /* 0x000fcc00078e020e */
[----:B------:R-:W4:Y:S01]  /*0720*/  LDG.E.STRONG.GPU R26, desc[UR8][R26.64] ;  /* 0x000000081a1a7981 */ /* 0x000f22000c1ef900 */
[----:B--2---:R-:W-:Y:S01]  /*0730*/  FADD R24, R19, R18 ;  /* 0x0000001213187221 */ /* 0x004fe20000000000 */
[----:B-----5:R-:W-:-:S05]  /*0740*/  IMAD.WIDE R18, R25, 0x4, R14 ;  /* 0x0000000419127825 */ /* 0x020fca00078e020e */
[----:B------:R3:W2:Y:S02]  /*0750*/  LDG.E.STRONG.GPU R25, desc[UR8][R18.64] ;  /* 0x0000000812197981 */ /* 0x0006a4000c1ef900 */
[----:B---3--:R-:W-:-:S05]  /*0760*/  IMAD.WIDE R18, R20, 0x4, R14 ;  /* 0x0000000414127825 */ /* 0x008fca00078e020e */
[----:B------:R0:W3:Y:S01]  /*0770*/  LDG.E.STRONG.GPU R27, desc[UR8][R18.64] ;  /* 0x00000008121b7981 */ /* 0x0000e2000c1ef900 */
[----:B----4-:R-:W-:-:S04]  /*0780*/  IMAD.WIDE R20, R21, 0x4, R14 ;  /* 0x0000000415147825 */ /* 0x010fc800078e020e */
[--C-:B------:R-:W-:Y:S02]  /*0790*/  IMAD.WIDE R22, R23, 0x4, R14.reuse ;  /* 0x0000000417167825 */ /* 0x100fe400078e020e */
[----:B------:R-:W4:Y:S02]  /*07a0*/  LDG.E.STRONG.GPU R20, desc[UR8][R20.64] ;  /* 0x0000000814147981 */ /* 0x000f24000c1ef900 */
[--C-:B0-----:R-:W-:Y:S02]  /*07b0*/  IMAD.WIDE R18, R16, 0x4, R14.reuse ;  /* 0x0000000410127825 */ /* 0x101fe400078e020e */
[----:B------:R-:W5:Y:S04]  /*07c0*/  LDG.E.STRONG.GPU R22, desc[UR8][R22.64] ;  /* 0x0000000816167981 */ /* 0x000f68000c1ef900 */
[----:B------:R-:W4:Y:S01]  /*07d0*/  LDG.E.STRONG.GPU R18, desc[UR8][R18.64] ;  /* 0x0000000812127981 */ /* 0x000f22000c1ef900 */
[----:B------:R-:W-:-:S04]  /*07e0*/  IMAD.WIDE R16, R17, 0x4, R14 ;  /* 0x0000000411107825 */ /* 0x000fc800078e020e */
[----:B------:R-:W-:Y:S02]  /*07f0*/  IMAD.WIDE R14, R29, 0x4, R14 ;  /* 0x000000041d0e7825 */ /* 0x000fe400078e020e */
[----:B------:R-:W5:Y:S04]  /*0800*/  LDG.E.STRONG.GPU R16, desc[UR8][R16.64] ;  /* 0x0000000810107981 */ /* 0x000f68000c1ef900 */
[----:B------:R-:W5:Y:S01]  /*0810*/  LDG.E.STRONG.GPU R15, desc[UR8][R14.64] ;  /* 0x000000080e0f7981 */ /* 0x000f62000c1ef900 */
[----:B------:R-:W-:-:S04]  /*0820*/  IADD3 R11, P0, PT, R11, -0x10, RZ ;  /* 0xfffffff00b0b7810 */ /* 0x000fc80007f1e0ff */
[----:B------:R-:W-:Y:S02]  /*0830*/  IADD3.X R10, PT, PT, R10, -0x1, RZ, P0, !PT ;  /* 0xffffffff0a0a7810 */ /* 0x000fe400007fe4ff */
[----:B------:R-:W-:-:S04]  /*0840*/  ISETP.NE.U32.AND P0, PT, R11, RZ, PT ;  /* 0x000000ff0b00720c */ /* 0x000fc80003f05070 */
[----:B------:R-:W-:Y:S01]  /*0850*/  ISETP.NE.AND.EX P0, PT, R10, RZ, PT, P0 ;  /* 0x000000ff0a00720c */ /* 0x000fe20003f05300 */
[----:B------:R-:W-:-:S04]  /*0860*/  UIADD3 UR6, UP0, UPT, UR6, 0x10, URZ ;  /* 0x0000001006067890 */ /* 0x000fc8000ff1e0ff */
[----:B------:R-:W-:Y:S01]  /*0870*/  UIADD3.X UR7, UPT, UPT, URZ, UR7, URZ, UP0, !UPT ;  /* 0x00000007ff077290 */ /* 0x000fe200087fe4ff */
[----:B--2---:R-:W-:-:S04]  /*0880*/  FADD R25, R24, R25 ;  /* 0x0000001918197221 */ /* 0x004fc80000000000 */
[----:B------:R-:W-:-:S04]  /*0890*/  FADD R26, R25, R26 ;  /* 0x0000001a191a7221 */ /* 0x000fc80000000000 */
[----:B---3--:R-:W-:-:S04]  /*08a0*/  FADD R27, R26, R27 ;  /* 0x0000001b1a1b7221 */ /* 0x008fc80000000000 */
[----:B----4-:R-:W-:-:S04]  /*08b0*/  FADD R27, R27, R18 ;  /* 0x000000121b1b7221 */ /* 0x010fc80000000000 */
[----:B------:R-:W-:-:S04]  /*08c0*/  FADD R27, R27, R20 ;  /* 0x000000141b1b7221 */ /* 0x000fc80000000000 */
[----:B-----5:R-:W-:-:S04]  /*08d0*/  FADD R27, R27, R22 ;  /* 0x000000161b1b7221 */ /* 0x020fc80000000000 */
[----:B------:R-:W-:-:S04]  /*08e0*/  FADD R16, R27, R16 ;  /* 0x000000101b107221 */ /* 0x000fc80000000000 */
[----:B------:R-:W-:Y:S01]  /*08f0*/  FADD R19, R16, R15 ;  /* 0x0000000f10137221 */ /* 0x000fe20000000000 */
[----:B------:R-:W-:Y:S06]  /*0900*/  @P0 BRA `(.L_x_77) ;  /* 0xfffffff800c80947 */ /* 0x000fec000383ffff */
[----:B------:R-:W-:Y:S02]  /*0910*/  MOV R10, R7 ;  /* 0x00000007000a7202 */ /* 0x000fe40000000f00 */
[----:B------:R-:W-:-:S07]  /*0920*/  MOV R11, R5 ;  /* 0x00000005000b7202 */ /* 0x000fce0000000f00 */
.L_x_76:
[----:B------:R-:W-:-:S04]  /*0930*/  ISETP.NE.U32.AND P0, PT, R6, RZ, PT ;  /* 0x000000ff0600720c */ /* 0x000fc80003f05070 */
[----:B------:R-:W-:-:S13]  /*0940*/  ISETP.NE.AND.EX P0, PT, RZ, RZ, PT, P0 ;  /* 0x000000ffff00720c */ /* 0x000fda0003f05300 */
[----:B------:R-:W-:Y:S05]  /*0950*/  @!P0 BRA `(.L_x_75) ;  /* 0x0000000400b08947 */ /* 0x000fea0003800000 */
[----:B------:R-:W-:Y:S02]  /*0960*/  ISETP.GE.U32.AND P1, PT, R6, 0x8, PT ;  /* 0x000000080600780c */ /* 0x000fe40003f26070 */
[----:B------:R-:W-:Y:S02]  /*0970*/  ISETP.NE.U32.AND P0, PT, R8, RZ, PT ;  /* 0x000000ff0800720c */ /* 0x000fe40003f05070 */
[----:B------:R-:W-:Y:S02]  /*0980*/  ISETP.GE.U32.AND.EX P1, PT, RZ, RZ, PT, P1 ;  /* 0x000000ffff00720c */ /* 0x000fe40003f26110 */
[----:B------:R-:W-:-:S11]  /*0990*/  ISETP.NE.AND.EX P0, PT, RZ, RZ, PT, P0 ;  /* 0x000000ffff00720c */ /* 0x000fd60003f05300 */
[----:B------:R-:W-:Y:S05]  /*09a0*/  @!P1 BRA `(.L_x_78) ;  /* 0x0000000000ac9947 */ /* 0x000fea0003800000 */
[----:B------:R-:W0:Y:S01]  /*09b0*/  LDCU.64 UR6, c[0x0][0x388] ;  /* 0x00007100ff0677ac */ /* 0x000e220008000a00 */
[----:B------:R-:W-:Y:S01]  /*09c0*/  SHF.R.S32.HI R15, RZ, 0x1f, R2 ;  /* 0x0000001fff0f7819 */ /* 0x000fe20000011402 */
[----:B------:R-:W-:Y:S02]  /*09d0*/  IMAD R4, R13, R2, RZ ;  /* 0x000000020d047224 */ /* 0x000fe400078e02ff */
[----:B------:R-:W-:-:S04]  /*09e0*/  IMAD.WIDE.U32 R16, R2, R12, R10 ;  /* 0x0000000c02107225 */ /* 0x000fc800078e000a */
[----:B------:R-:W-:-:S05]  /*09f0*/  IMAD R15, R15, R12, R4 ;  /* 0x0000000c0f0f7224 */ /* 0x000fca00078e0204 */
[----:B------:R-:W-:Y:S02]  /*0a00*/  IADD3 R15, PT, PT, R15, R17, RZ ;  /* 0x000000110f0f7210 */ /* 0x000fe40007ffe0ff */
[----:B0-----:R-:W-:-:S04]  /*0a10*/  LEA R14, P1, R16, UR6, 0x2 ;  /* 0x00000006100e7c11 */ /* 0x001fc8000f8210ff */
[----:B------:R-:W-:-:S05]  /*0a20*/  LEA.HI.X R15, R16, UR7, R15, 0x2, P1 ;  /* 0x00000007100f7c11 */ /* 0x000fca00088f140f */
[----:B------:R-:W2:Y:S04]  /*0a30*/  LDG.E.CONSTANT R17, desc[UR8][R14.64] ;  /* 0x000000080e117981 */ /* 0x000ea8000c1e9900 */
[----:B------:R-:W3:Y:S04]  /*0a40*/  LDG.E.CONSTANT R27, desc[UR8][R14.64+0x4] ;  /* 0x000004080e1b7981 */ /* 0x000ee8000c1e9900 */
[----:B------:R-:W4:Y:S04]  /*0a50*/  LDG.E.CONSTANT R23, desc[UR8][R14.64+0x8] ;  /* 0x000008080e177981 */ /* 0x000f28000c1e9900 */
[----:B------:R-:W5:Y:S04]  /*0a60*/  LDG.E.CONSTANT R20, desc[UR8][R14.64+0xc] ;  /* 0x00000c080e147981 */ /* 0x000f68000c1e9900 */
[----:B------:R-:W5:Y:S04]  /*0a70*/  LDG.E.CONSTANT R21, desc[UR8][R14.64+0x10] ;  /* 0x000010080e157981 */ /* 0x000f68000c1e9900 */
[----:B------:R-:W5:Y:S04]  /*0a80*/  LDG.E.CONSTANT R25, desc[UR8][R14.64+0x14] ;  /* 0x000014080e197981 */ /* 0x000f68000c1e9900 */
[----:B------:R-:W5:Y:S04]  /*0a90*/  LDG.E.CONSTANT R29, desc[UR8][R14.64+0x18] ;  /* 0x000018080e1d7981 */ /* 0x000f68000c1e9900 */
[----:B------:R0:W5:Y:S02]  /*0aa0*/  LDG.E.CONSTANT R4, desc[UR8][R14.64+0x1c] ;  /* 0x00001c080e047981 */ /* 0x000164000c1e9900 */
[----:B0-----:R-:W2:Y:S02]  /*0ab0*/  LDC.64 R14, c[0x0][0x380] ;  /* 0x0000e000ff0e7b82 */ /* 0x001ea40000000a00 */
[----:B--2---:R-:W-:-:S04]  /*0ac0*/  IMAD.WIDE R16, R17, 0x4, R14 ;  /* 0x0000000411107825 */ /* 0x004fc800078e020e */
[--C-:B---3--:R-:W-:Y:S01]  /*0ad0*/  IMAD.WIDE R26, R27, 0x4, R14.reuse ;  /* 0x000000041b1a7825 */ /* 0x108fe200078e020e */
[----:B------:R5:W2:Y:S03]  /*0ae0*/  LDG.E.STRONG.GPU R18, desc[UR8][R16.64] ;  /* 0x0000000810127981 */ /* 0x000aa6000c1ef900 */
[--C-:B----4-:R-:W-:Y:S02]  /*0af0*/  IMAD.WIDE R22, R23, 0x4, R14.reuse ;  /* 0x0000000417167825 */ /* 0x110fe400078e020e */
[----:B------:R-:W3:Y:S04]  /*0b00*/  LDG.E.STRONG.GPU R26, desc[UR8][R26.64] ;  /* 0x000000081a1a7981 */ /* 0x000ee8000c1ef900 */
[----:B------:R-:W4:Y:S01]  /*0b10*/  LDG.E.STRONG.GPU R22, desc[UR8][R22.64] ;  /* 0x0000000816167981 */ /* 0x000f22000c1ef900 */
[----:B-----5:R-:W-:-:S04]  /*0b20*/  IMAD.WIDE R16, R20, 0x4, R14 ;  /* 0x0000000414107825 */ /* 0x020fc800078e020e */
[--C-:B------:R-:W-:Y:S02]  /*0b30*/  IMAD.WIDE R20, R21, 0x4, R14.reuse ;  /* 0x0000000415147825 */ /* 0x100fe400078e020e */
[----:B------:R-:W5:Y:S02]  /*0b40*/  LDG.E.STRONG.GPU R16, desc[UR8][R16.64] ;  /* 0x0000000810107981 */ /* 0x000f64000c1ef900 */
[--C-:B------:R-:W-:Y:S02]  /*0b50*/  IMAD.WIDE R24, R25, 0x4, R14.reuse ;  /* 0x0000000419187825 */ /* 0x100fe400078e020e */
[----:B------:R-:W5:Y:S02]  /*0b60*/  LDG.E.STRONG.GPU R20, desc[UR8][R20.64] ;  /* 0x0000000814147981 */ /* 0x000f64000c1ef900 */
[--C-:B------:R-:W-:Y:S02]  /*0b70*/  IMAD.WIDE R28, R29, 0x4, R14.reuse ;  /* 0x000000041d1c7825 */ /* 0x100fe400078e020e */
[----:B------:R-:W5:Y:S02]  /*0b80*/  LDG.E.STRONG.GPU R24, desc[UR8][R24.64] ;  /* 0x0000000818187981 */ /* 0x000f64000c1ef900 */
[----:B------:R-:W-:-:S02]  /*0b90*/  IMAD.WIDE R14, R4, 0x4, R14 ;  /* 0x00000004040e7825 */ /* 0x000fc400078e020e */
[----:B------:R-:W5:Y:S04]  /*0ba0*/  LDG.E.STRONG.GPU R28, desc[UR8][R28.64] ;  /* 0x000000081c1c7981 */ /* 0x000f68000c1ef900 */
[----:B------:R-:W5:Y:S01]  /*0bb0*/  LDG.E.STRONG.GPU R14, desc[UR8][R14.64] ;  /* 0x000000080e0e7981 */ /* 0x000f62000c1ef900 */
[----:B------:R-:W-:-:S04]  /*0bc0*/  IADD3 R10, P1, PT, R10, 0x8, RZ ;  /* 0x000000080a0a7810 */ /* 0x000fc80007f3e0ff */
[----:B------:R-:W-:Y:S01]  /*0bd0*/  IADD3.X R11, PT, PT, RZ, R11, RZ, P1, !PT ;  /* 0x0000000bff0b7210 */ /* 0x000fe20000ffe4ff */
[----:B--2---:R-:W-:-:S04]  /*0be0*/  FADD R19, R19, R18 ;  /* 0x0000001213137221 */ /* 0x004fc80000000000 */
[----:B---3--:R-:W-:-:S04]  /*0bf0*/  FADD R19, R19, R26 ;  /* 0x0000001a13137221 */ /* 0x008fc80000000000 */
[----:B----4-:R-:W-:-:S04]  /*0c00*/  FADD R19, R19, R22 ;  /* 0x0000001613137221 */ /* 0x010fc80000000000 */
[----:B-----5:R-:W-:-:S04]  /*0c10*/  FADD R19, R19, R16 ;  /* 0x0000001013137221 */ /* 0x020fc80000000000 */
[----:B------:R-:W-:-:S04]  /*0c20*/  FADD R19, R19, R20 ;  /* 0x0000001413137221 */ /* 0x000fc80000000000 */
[----:B------:R-:W-:-:S04]  /*0c30*/  FADD R19, R19, R24 ;  /* 0x0000001813137221 */ /* 0x000fc80000000000 */
[----:B------:R-:W-:-:S04]  /*0c40*/  FADD R19, R19, R28 ;  /* 0x0000001c13137221 */ /* 0x000fc80000000000 */
[----:B------:R-:W-:-:S07]  /*0c50*/  FADD R19, R19, R14 ;  /* 0x0000000e13137221 */ /* 0x000fce0000000000 */
.L_x_78:
        /* <DEDUP_REMOVED lines=8> */
[----:B------:R-:W-:Y:S01]  /*0ce0*/  IMAD R4, R13, R2, RZ ;  /* 0x000000020d047224 */ /* 0x000fe200078e02ff */
[----:B------:R-:W1:Y:S03]  /*0cf0*/  LDC.64 R20, c[0x0][0x380] ;  /* 0x0000e000ff147b82 */ /* 0x000e660000000a00 */
[-C--:B------:R-:W-:Y:S02]  /*0d00*/  IMAD R17, R15, R12.reuse, R4 ;  /* 0x0000000c0f117224 */ /* 0x080fe400078e0204 */
[----:B------:R-:W-:-:S05]  /*0d10*/  IMAD.WIDE.U32 R14, R2, R12, R10 ;  /* 0x0000000c020e7225 */ /* 0x000fca00078e000a */
[----:B------:R-:W-:Y:S02]  /*0d20*/  IADD3 R17, PT, PT, R17, R15, RZ ;  /* 0x0000000f11117210 */ /* 0x000fe40007ffe0ff */
[----:B0-----:R-:W-:-:S04]  /*0d30*/  LEA R24, P1, R14, UR6, 0x2 ;  /* 0x000000060e187c11 */ /* 0x001fc8000f8210ff */
[----:B------:R-:W-:-:S05]  /*0d40*/  LEA.HI.X R25, R14, UR7, R17, 0x2, P1 ;  /* 0x000000070e197c11 */ /* 0x000fca00088f1411 */
[----:B------:R-:W1:Y:S04]  /*0d50*/  LDG.E.CONSTANT R23, desc[UR8][R24.64] ;  /* 0x0000000818177981 */ /* 0x000e68000c1e9900 */
[----:B------:R-:W2:Y:S04]  /*0d60*/  LDG.E.CONSTANT R15, desc[UR8][R24.64+0x4] ;  /* 0x00000408180f7981 */ /* 0x000ea8000c1e9900 */
[----:B------:R-:W3:Y:S04]  /*0d70*/  LDG.E.CONSTANT R17, desc[UR8][R24.64+0x8] ;  /* 0x0000080818117981 */ /* 0x000ee8000c1e9900 */
[----:B------:R-:W4:Y:S01]  /*0d80*/  LDG.E.CONSTANT R27, desc[UR8][R24.64+0xc] ;  /* 0x00000c08181b7981 */ /* 0x000f22000c1e9900 */
[----:B-1----:R-:W-:-:S04]  /*0d90*/  IMAD.WIDE R22, R23, 0x4, R20 ;  /* 0x0000000417167825 */ /* 0x002fc800078e0214 */
[--C-:B--2---:R-:W-:Y:S02]  /*0da0*/  IMAD.WIDE R14, R15, 0x4, R20.reuse ;  /* 0x000000040f0e7825 */ /* 0x104fe400078e0214 */
[----:B------:R-:W2:Y:S02]  /*0db0*/  LDG.E.STRONG.GPU R22, desc[UR8][R22.64] ;  /* 0x0000000816167981 */ /* 0x000ea4000c1ef900 */
[--C-:B---3--:R-:W-:Y:S02]  /*0dc0*/  IMAD.WIDE R16, R17, 0x4, R20.reuse ;  /* 0x0000000411107825 */ /* 0x108fe400078e0214 */
[----:B------:R-:W3:Y:S02]  /*0dd0*/  LDG.E.STRONG.GPU R14, desc[UR8][R14.64] ;  /* 0x000000080e0e7981 */ /* 0x000ee4000c1ef900 */
[----:B----4-:R-:W-:Y:S02]  /*0de0*/  IMAD.WIDE R20, R27, 0x4, R20 ;  /* 0x000000041b147825 */ /* 0x010fe400078e0214 */
[----:B------:R-:W4:Y:S04]  /*0df0*/  LDG.E.STRONG.GPU R16, desc[UR8][R16.64] ;  /* 0x0000000810107981 */ /* 0x000f28000c1ef900 */
[----:B------:R-:W5:Y:S01]  /*0e00*/  LDG.E.STRONG.GPU R20, desc[UR8][R20.64] ;  /* 0x0000000814147981 */ /* 0x000f62000c1ef900 */
[----:B------:R-:W-:-:S05]  /*0e10*/  IADD3 R10, P1, PT, R10, 0x4, RZ ;  /* 0x000000040a0a7810 */ /* 0x000fca0007f3e0ff */
[----:B------:R-:W-:Y:S02]  /*0e20*/  IMAD.X R11, RZ, RZ, R11, P1 ;  /* 0x000000ffff0b7224 */ /* 0x000fe400008e060b */
[----:B--2---:R-:W-:-:S04]  /*0e30*/  FADD R19, R19, R22 ;  /* 0x0000001613137221 */ /* 0x004fc80000000000 */
[----:B---3--:R-:W-:-:S04]  /*0e40*/  FADD R19, R19, R14 ;  /* 0x0000000e13137221 */ /* 0x008fc80000000000 */
[----:B----4-:R-:W-:-:S04]  /*0e50*/  FADD R19, R19, R16 ;  /* 0x0000001013137221 */ /* 0x010fc80000000000 */
[----:B-----5:R-:W-:-:S07]  /*0e60*/  FADD R19, R19, R20 ;  /* 0x0000001413137221 */ /* 0x020fce0000000000 */
.L_x_79:
        /* <DEDUP_REMOVED lines=8> */
[----:B------:R-:W-:Y:S02]  /*0ef0*/  LEA.HI.X R15, R10, UR7, R11, 0x2, P0 ;  /* 0x000000070a0f7c11 */ /* 0x000fe400080f140b */
[----:B------:R-:W0:Y:S03]  /*0f00*/  LDC.64 R10, c[0x0][0x380] ;  /* 0x0000e000ff0a7b82 */ /* 0x000e260000000a00 */
[----:B------:R-:W0:Y:S01]  /*0f10*/  LDG.E.CONSTANT R17, desc[UR8][R14.64] ;  /* 0x000000080e117981 */ /* 0x000e22000c1e9900 */
[----:B------:R-:W-:-:S04]  /*0f20*/  ISETP.NE.U32.AND P0, PT, R9, 0x1, PT ;  /* 0x000000010900780c */ /* 0x000fc80003f05070 */
[----:B------:R-:W-:Y:S01]  /*0f30*/  ISETP.NE.AND.EX P0, PT, RZ, RZ, PT, P0 ;  /* 0x000000ffff00720c */ /* 0x000fe20003f05300 */
[----:B0-----:R-:W-:-:S06]  /*0f40*/  IMAD.WIDE R16, R17, 0x4, R10 ;  /* 0x0000000411107825 */ /* 0x001fcc00078e020a */
[----:B------:R-:W2:Y:S02]  /*0f50*/  LDG.E.STRONG.GPU R16, desc[UR8][R16.64] ;  /* 0x0000000810107981 */ /* 0x000ea4000c1ef900 */
[----:B--2---:R-:W-:-:S04]  /*0f60*/  FADD R19, R19, R16 ;  /* 0x0000001013137221 */ /* 0x004fc80000000000 */
[----:B------:R-:W-:Y:S05]  /*0f70*/  @!P0 BRA `(.L_x_75) ;  /* 0x0000000000288947 */ /* 0x000fea0003800000 */
[----:B------:R-:W-:Y:S01]  /*0f80*/  ISETP.NE.U32.AND P0, PT, R9, 0x2, PT ;  /* 0x000000020900780c */ /* 0x000fe20003f05070 */
[----:B------:R-:W2:Y:S03]  /*0f90*/  LDG.E.CONSTANT R17, desc[UR8][R14.64+0x4] ;  /* 0x000004080e117981 */ /* 0x000ea6000c1e9900 */
[----:B------:R-:W-:-:S13]  /*0fa0*/  ISETP.NE.AND.EX P0, PT, RZ, RZ, PT, P0 ;  /* 0x000000ffff00720c */ /* 0x000fda0003f05300 */
[----:B------:R-:W3:Y:S01]  /*0fb0*/  @P0 LDG.E.CONSTANT R21, desc[UR8][R14.64+0x8] ;  /* 0x000008080e150981 */ /* 0x000ee2000c1e9900 */
[----:B--2---:R-:W-:-:S06]  /*0fc0*/  IMAD.WIDE R16, R17, 0x4, R10 ;  /* 0x0000000411107825 */ /* 0x004fcc00078e020a */
[----:B------:R-:W2:Y:S01]  /*0fd0*/  LDG.E.STRONG.GPU R16, desc[UR8][R16.64] ;  /* 0x0000000810107981 */ /* 0x000ea2000c1ef900 */
[----:B---3--:R-:W-:-:S06]  /*0fe0*/  @P0 IMAD.WIDE R10, R21, 0x4, R10 ;  /* 0x00000004150a0825 */ /* 0x008fcc00078e020a */
[----:B------:R-:W3:Y:S01]  /*0ff0*/  @P0 LDG.E.STRONG.GPU R10, desc[UR8][R10.64] ;  /* 0x000000080a0a0981 */ /* 0x000ee2000c1ef900 */
[----:B--2---:R-:W-:-:S04]  /*1000*/  FADD R19, R19, R16 ;  /* 0x0000001013137221 */ /* 0x004fc80000000000 */
[----:B---3--:R-:W-:-:S07]  /*1010*/  @P0 FADD R19, R19, R10 ;  /* 0x0000000a13130221 */ /* 0x008fce0000000000 */
.L_x_75:
[----:B------:R-:W-:Y:S05]  /*1020*/  BRA.U UP1, `(.L_x_80) ;  /* 0xfffffff101bc7547 */ /* 0x000fea000b83ffff */
.L_x_74:
[----:B------:R-:W-:-:S13]  /*1030*/  ISETP.NE.AND P0, PT, R2, RZ, PT ;  /* 0x000000ff0200720c */ /* 0x000fda0003f05270 */
[----:B------:R-:W-:Y:S05]  /*1040*/  @P0 EXIT ;  /* 0x000000000000094d */ /* 0x000fea0003800000 */
[----:B------:R-:W0:Y:S02]  /*1050*/  LDC.64 R2, c[0x0][0x390] ;  /* 0x0000e400ff027b82 */ /* 0x000e240000000a00 */
[----:B0-----:R-:W-:Y:S01]  /*1060*/  STG.E desc[UR8][R2.64], R19 ;  /* 0x0000001302007986 */ /* 0x001fe2000c101908 */
[----:B------:R-:W-:Y:S05]  /*1070*/  EXIT ;  /* 0x000000000000794d */ /* 0x000fea0003800000 */
        .weak           $__internal_2_$__cuda_sm20_div_u64
        .type           $__internal_2_$__cuda_sm20_div_u64,@function
        .size           $__internal_2_$__cuda_sm20_div_u64,(.L_x_353 - $__internal_2_$__cuda_sm20_div_u64)
$__internal_2_$__cuda_sm20_div_u64:
[----:B------:R-:W-:Y:S02]  /*1080*/  MOV R10, R0 ;  /* 0x00000000000a7202 */ /* 0x000fe40000000f00 */
[----:B------:R-:W-:-:S04]  /*1090*/  MOV R11, R3 ;  /* 0x00000003000b7202 */ /* 0x000fc80000000f00 */
[----:B------:R-:W0:Y:S08]  /*10a0*/  I2F.U64.RP R5, R10 ;  /* 0x0000000a00057312 */ /* 0x000e300000309000 */
[----:B0-----:R-:W0:Y:S02]  /*10b0*/  MUFU.RCP R5, R5 ;  /* 0x0000000500057308 */ /* 0x001e240000001000 */
[----:B0-----:R-:W-:-:S06]  /*10c0*/  IADD3 R6, PT, PT, R5, 0x1ffffffe, RZ ;  /* 0x1ffffffe05067810 */ /* 0x001fcc0007ffe0ff */
[----:B------:R-:W0:Y:S02]  /*10d0*/  F2I.U64.TRUNC R6, R6 ;  /* 0x0000000600067311 */ /* 0x000e24000020d800 */
[----:B0-----:R-:W-:-:S04]  /*10e0*/  IMAD.WIDE.U32 R8, R6, R0, RZ ;  /* 0x0000000006087225 */ /* 0x001fc800078e00ff */
[----:B------:R-:W-:Y:S01]  /*10f0*/  IMAD R9, R6, R3, R9 ;  /* 0x0000000306097224 */ /* 0x000fe200078e0209 */
[----:B------:R-:W-:-:S03]  /*1100*/  IADD3 R13, P0, PT, RZ, -R8, RZ ;  /* 0x80000008ff0d7210 */ /* 0x000fc60007f1e0ff */
[----:B------:R-:W-:Y:S02]  /*1110*/  IMAD R9, R7, R0, R9 ;  /* 0x0000000007097224 */ /* 0x000fe400078e0209 */
[----:B------:R-:W-:-:S03]  /*1120*/  IMAD.HI.U32 R8, R6, R13, RZ ;  /* 0x0000000d06087227 */ /* 0x000fc600078e00ff */
[----:B------:R-:W-:Y:S01]  /*1130*/  IADD3.X R15, PT, PT, RZ, ~R9, RZ, P0, !PT ;  /* 0x80000009ff0f7210 */ /* 0x000fe200007fe4ff */
[----:B------:R-:W-:-:S04]  /*1140*/  IMAD.MOV.U32 R9, RZ, RZ, R6 ;  /* 0x000000ffff097224 */ /* 0x000fc800078e0006 */
[----:B------:R-:W-:-:S04]  /*1150*/  IMAD.WIDE.U32 R8, P0, R6, R15, R8 ;  /* 0x0000000f06087225 */ /* 0x000fc80007800008 */
[C---:B------:R-:W-:Y:S02]  /*1160*/  IMAD R11, R7.reuse, R15, RZ ;  /* 0x0000000f070b7224 */ /* 0x040fe400078e02ff */
[----:B------:R-:W-:-:S04]  /*1170*/  IMAD.HI.U32 R8, P1, R7, R13, R8 ;  /* 0x0000000d07087227 */ /* 0x000fc80007820008 */
[----:B------:R-:W-:Y:S01]  /*1180*/  IMAD.HI.U32 R5, R7, R15, RZ ;  /* 0x0000000f07057227 */ /* 0x000fe200078e00ff */
[----:B------:R-:W-:-:S04]  /*1190*/  IADD3 R9, P2, PT, R11, R8, RZ ;  /* 0x000000080b097210 */ /* 0x000fc80007f5e0ff */
[----:B------:R-:W-:Y:S01]  /*11a0*/  IADD3.X R5, PT, PT, R5, R7, RZ, P0, !PT ;  /* 0x0000000705057210 */ /* 0x000fe200007fe4ff */
[----:B------:R-:W-:-:S03]  /*11b0*/  IMAD.WIDE.U32 R6, R9, R0, RZ ;  /* 0x0000000009067225 */ /* 0x000fc600078e00ff */
[----:B------:R-:W-:Y:S01]  /*11c0*/  IADD3.X R5, PT, PT, RZ, RZ, R5, P2, P1 ;  /* 0x000000ffff057210 */ /* 0x000fe200017e2405 */
[----:B------:R-:W-:Y:S01]  /*11d0*/  IMAD R7, R9, R3, R7 ;  /* 0x0000000309077224 */ /* 0x000fe200078e0207 */
[----:B------:R-:W-:-:S03]  /*11e0*/  IADD3 R11, P0, PT, RZ, -R6, RZ ;  /* 0x80000006ff0b7210 */ /* 0x000fc60007f1e0ff */
[----:B------:R-:W-:Y:S02]  /*11f0*/  IMAD R10, R5, R0, R7 ;  /* 0x00000000050a7224 */ /* 0x000fe400078e0207 */
[----:B------:R-:W0:Y:S01]  /*1200*/  LDC.64 R6, c[0x0][0x398] ;  /* 0x0000e600ff067b82 */ /* 0x000e220000000a00 */
[----:B------:R-:W-:Y:S02]  /*1210*/  IMAD.HI.U32 R8, R9, R11, RZ ;  /* 0x0000000b09087227 */ /* 0x000fe400078e00ff */
[----:B------:R-:W-:-:S05]  /*1220*/  IADD3.X R10, PT, PT, RZ, ~R10, RZ, P0, !PT ;  /* 0x8000000aff0a7210 */ /* 0x000fca00007fe4ff */
[----:B------:R-:W-:-:S04]  /*1230*/  IMAD.WIDE.U32 R8, P0, R9, R10, R8 ;  /* 0x0000000a09087225 */ /* 0x000fc80007800008 */
[C---:B------:R-:W-:Y:S02]  /*1240*/  IMAD R13, R5.reuse, R10, RZ ;  /* 0x0000000a050d7224 */ /* 0x040fe400078e02ff */
[----:B------:R-:W-:-:S04]  /*1250*/  IMAD.HI.U32 R8, P1, R5, R11, R8 ;  /* 0x0000000b05087227 */ /* 0x000fc80007820008 */
[----:B------:R-:W-:Y:S02]  /*1260*/  HFMA2 R9, -RZ, RZ, 0, 0 ;  /* 0x00000000ff097431 */ /* 0x000fe400000001ff */
[----:B------:R-:W-:Y:S01]  /*1270*/  IMAD.HI.U32 R10, R5, R10, RZ ;  /* 0x0000000a050a7227 */ /* 0x000fe200078e00ff */
[----:B------:R-:W-:-:S04]  /*1280*/  IADD3 R11, P2, PT, R13, R8, RZ ;  /* 0x000000080d0b7210 */ /* 0x000fc80007f5e0ff */
[----:B------:R-:W-:Y:S01]  /*1290*/  IADD3.X R5, PT, PT, R10, R5, RZ, P0, !PT ;  /* 0x000000050a057210 */ /* 0x000fe200007fe4ff */
[----:B0-----:R-:W-:-:S03]  /*12a0*/  IMAD.HI.U32 R8, R11, R6, RZ ;  /* 0x000000060b087227 */ /* 0x001fc600078e00ff */
[----:B------:R-:W-:Y:S01]  /*12b0*/  IADD3.X R5, PT, PT, RZ, RZ, R5, P2, P1 ;  /* 0x000000ffff057210 */ /* 0x000fe200017e2405 */
[----:B------:R-:W-:-:S04]  /*12c0*/  IMAD.WIDE.U32 R8, R11, R7, R8 ;  /* 0x000000070b087225 */ /* 0x000fc800078e0008 */
[C---:B------:R-:W-:Y:S02]  /*12d0*/  IMAD R11, R5.reuse, R7, RZ ;  /* 0x00000007050b7224 */ /* 0x040fe400078e02ff */
[----:B------:R-:W-:-:S04]  /*12e0*/  IMAD.HI.U32 R8, P0, R5, R6, R8 ;  /* 0x0000000605087227 */ /* 0x000fc80007800008 */
[----:B------:R-:W-:Y:S01]  /*12f0*/  IMAD.HI.U32 R5, R5, R7, RZ ;  /* 0x0000000705057227 */ /* 0x000fe200078e00ff */
[----:B------:R-:W-:-:S04]  /*1300*/  IADD3 R11, P1, PT, R11, R8, RZ ;  /* 0x000000080b0b7210 */ /* 0x000fc80007f3e0ff */
[----:B------:R-:W-:Y:S01]  /*1310*/  IADD3.X R5, PT, PT, R5, RZ, RZ, P0, !PT ;  /* 0x000000ff05057210 */ /* 0x000fe200007fe4ff */
[----:B------:R-:W-:-:S04]  /*1320*/  IMAD.WIDE.U32 R8, R11, R0, RZ ;  /* 0x000000000b087225 */ /* 0x000fc800078e00ff */
[----:B------:R-:W-:Y:S01]  /*1330*/  IMAD.X R5, RZ, RZ, R5, P1 ;  /* 0x000000ffff057224 */ /* 0x000fe200008e0605 */
[----:B------:R-:W-:Y:S01]  /*1340*/  IADD3 R13, P1, PT, -R8, R6, RZ ;  /* 0x00000006080d7210 */ /* 0x000fe20007f3e1ff */
[----:B------:R-:W-:-:S03]  /*1350*/  IMAD R9, R11, R3, R9 ;  /* 0x000000030b097224 */ /* 0x000fc600078e0209 */
[-C--:B------:R-:W-:Y:S01]  /*1360*/  ISETP.GE.U32.AND P0, PT, R13, R0.reuse, PT ;  /* 0x000000000d00720c */ /* 0x080fe20003f06070 */
[----:B------:R-:W-:-:S05]  /*1370*/  IMAD R6, R5, R0, R9 ;  /* 0x0000000005067224 */ /* 0x000fca00078e0209 */
[----:B------:R-:W-:Y:S02]  /*1380*/  IADD3.X R12, PT, PT, ~R6, R7, RZ, P1, !PT ;  /* 0x00000007060c7210 */ /* 0x000fe40000ffe5ff */
[----:B------:R-:W-:Y:S02]  /*1390*/  IADD3 R7, P2, PT, -R0, R13, RZ ;  /* 0x0000000d00077210 */ /* 0x000fe40007f5e1ff */
[----:B------:R-:W-:Y:S02]  /*13a0*/  IADD3 R6, P1, PT, R11, 0x1, RZ ;  /* 0x000000010b067810 */ /* 0x000fe40007f3e0ff */
[----:B------:R-:W-:Y:S02]  /*13b0*/  ISETP.GE.U32.AND.EX P0, PT, R12, R3, PT, P0 ;  /* 0x000000030c00720c */ /* 0x000fe40003f06100 */
[----:B------:R-:W-:Y:S02]  /*13c0*/  IADD3.X R10, PT, PT, ~R3, R12, RZ, P2, !PT ;  /* 0x0000000c030a7210 */ /* 0x000fe400017fe5ff */
[----:B------:R-:W-:-:S02]  /*13d0*/  IADD3.X R8, PT, PT, RZ, R5, RZ, P1, !PT ;  /* 0x00000005ff087210 */ /* 0x000fc40000ffe4ff */
[----:B------:R-:W-:Y:S02]  /*13e0*/  SEL R7, R7, R13, P0 ;  /* 0x0000000d07077207 */ /* 0x000fe40000000000 */
[----:B------:R-:W-:Y:S02]  /*13f0*/  SEL R11, R6, R11, P0 ;  /* 0x0000000b060b7207 */ /* 0x000fe40000000000 */
[----:B------:R-:W-:Y:S02]  /*1400*/  SEL R10, R10, R12, P0 ;  /* 0x0000000c0a0a7207 */ /* 0x000fe40000000000 */
[----:B------:R-:W-:Y:S02]  /*1410*/  SEL R6, R8, R5, P0 ;  /* 0x0000000508067207 */ /* 0x000fe40000000000 */
[----:B------:R-:W-:Y:S02]  /*1420*/  ISETP.GE.U32.AND P0, PT, R7, R0, PT ;  /* 0x000000000700720c */ /* 0x000fe40003f06070 */
[----:B------:R-:W-:-:S02]  /*1430*/  IADD3 R12, P2, PT, R11, 0x1, RZ ;  /* 0x000000010b0c7810 */ /* 0x000fc40007f5e0ff */
[----:B------:R-:W-:Y:S02]  /*1440*/  ISETP.NE.U32.AND P1, PT, R0, RZ, PT ;  /* 0x000000ff0000720c */ /* 0x000fe40003f25070 */
[----:B------:R-:W-:Y:S02]  /*1450*/  ISETP.GE.U32.AND.EX P0, PT, R10, R3, PT, P0 ;  /* 0x000000030a00720c */ /* 0x000fe40003f06100 */
[----:B------:R-:W-:Y:S02]  /*1460*/  IADD3.X R13, PT, PT, RZ, R6, RZ, P2, !PT ;  /* 0x00000006ff0d7210 */ /* 0x000fe400017fe4ff */
[----:B------:R-:W-:Y:S02]  /*1470*/  MOV R5, 0x0 ;  /* 0x0000000000057802 */ /* 0x000fe40000000f00 */
[----:B------:R-:W-:Y:S02]  /*1480*/  ISETP.NE.AND.EX P1, PT, R3, RZ, PT, P1 ;  /* 0x000000ff0300720c */ /* 0x000fe40003f25310 */
[----:B------:R-:W-:-:S02]  /*1490*/  SEL R12, R12, R11, P0 ;  /* 0x0000000b0c0c7207 */ /* 0x000fc40000000000 */
[----:B------:R-:W-:Y:S02]  /*14a0*/  SEL R13, R13, R6, P0 ;  /* 0x000000060d0d7207 */ /* 0x000fe40000000000 */
[----:B------:R-:W-:Y:S02]  /*14b0*/  SEL R12, R12, 0xffffffff, P1 ;  /* 0xffffffff0c0c7807 */ /* 0x000fe40000800000 */
[----:B------:R-:W-:Y:S01]  /*14c0*/  SEL R13, R13, 0xffffffff, P1 ;  /* 0xffffffff0d0d7807 */ /* 0x000fe20000800000 */
[----:B------:R-:W-:Y:S06]  /*14d0*/  RET.REL.NODEC R4 `(_Z25unoptimized_access_kernelPfPiS_mi) ;  /* 0xffffffe804c87950 */ /* 0x000fec0003c3ffff */
.L_x_81:
        /* <DEDUP_REMOVED lines=10> */
.L_x_353:


//--------------------- .text._Z23single_buffer_3x_kernelPfS_mi --------------------------
	.section	.text._Z23single_buffer_3x_kernelPfS_mi,"ax",@progbits
	.align	128
        .global         _Z23single_buffer_3x_kernelPfS_mi
        .type           _Z23single_buffer_3x_kernelPfS_mi,@function
        .size           _Z23single_buffer_3x_kernelPfS_mi,(.L_x_354 - _Z23single_buffer_3x_kernelPfS_mi)
        .other          _Z23single_buffer_3x_kernelPfS_mi,@"STO_CUDA_ENTRY STV_DEFAULT"
_Z23single_buffer_3x_kernelPfS_mi:
.text._Z23single_buffer_3x_kernelPfS_mi:
        /* <DEDUP_REMOVED lines=10> */
[----:B------:R-:W0:Y:S01]  /*00a0*/  LDCU UR6, c[0x0][0x394] ;  /* 0x00007280ff0677ac */ /* 0x000e220008000800 */
[----:B------:R-:W-:Y:S01]  /*00b0*/  IMAD.SHL.U32 R51, R0, 0x20, RZ ;  /* 0x0000002000337824 */ /* 0x000fe200078e00ff */
[----:B------:R-:W-:Y:S01]  /*00c0*/  BSSY.RECONVERGENT B0, `(.L_x_83) ;  /* 0x000001c000007945 */ /* 0x000fe20003800200 */
[----:B------:R-:W1:Y:S03]  /*00d0*/  LDCU.64 UR4, c[0x0][0x390] ;  /* 0x00007200ff0477ac */ /* 0x000e660008000a00 */
[----:B------:R-:W-:-:S04]  /*00e0*/  SHF.R.S32.HI R50, RZ, 0x1f, R51 ;  /* 0x0000001fff327819 */ /* 0x000fc80000011433 */
[----:B0-----:R-:W-:-:S04]  /*00f0*/  LOP3.LUT R0, R50, UR6, RZ, 0xfc, !PT ;  /* 0x0000000632007c12 */ /* 0x001fc8000f8efcff */
[----:B------:R-:W-:-:S13]  /*0100*/  ISETP.NE.U32.AND P0, PT, R0, RZ, PT ;  /* 0x000000ff0000720c */ /* 0x000fda0003f05070 */
[----:B-1----:R-:W-:Y:S05]  /*0110*/  @P0 BRA `(.L_x_84) ;  /* 0x0000000000500947 */ /* 0x002fea0003800000 */
[----:B------:R-:W0:Y:S02]  /*0120*/  LDCU UR6, c[0x0][0x390] ;  /* 0x00007200ff0677ac */ /* 0x000e240008000800 */
[----:B0-----:R-:W0:Y:S01]  /*0130*/  I2F.U32.RP R0, UR6 ;  /* 0x0000000600007d06 */ /* 0x001e220008209000 */
[----:B------:R-:W-:-:S07]  /*0140*/  ISETP.NE.U32.AND P1, PT, RZ, UR6, PT ;  /* 0x00000006ff007c0c */ /* 0x000fce000bf25070 */
[----:B0-----:R-:W0:Y:S02]  /*0150*/  MUFU.RCP R0, R0 ;  /* 0x0000000000007308 */ /* 0x001e240000001000 */
[----:B0-----:R-:W-:-:S06]  /*0160*/  IADD3 R2, PT, PT, R0, 0xffffffe, RZ ;  /* 0x0ffffffe00027810 */ /* 0x001fcc0007ffe0ff */
        /* <DEDUP_REMOVED lines=13> */
[----:B------:R-:W-:Y:S01]  /*0240*/  @!P1 LOP3.LUT R50, RZ, UR6, RZ, 0x33, !PT ;  /* 0x00000006ff329c12 */ /* 0x000fe2000f8e33ff */
[----:B------:R-:W-:Y:S06]  /*0250*/  BRA `(.L_x_85) ;  /* 0x0000000000087947 */ /* 0x000fec0003800000 */
.L_x_84:
[----:B------:R-:W-:-:S07]  /*0260*/  MOV R52, 0x280 ;  /* 0x0000028000347802 */ /* 0x000fce0000000f00 */
[----:B------:R-:W-:Y:S05]  /*0270*/  CALL.REL.NOINC `($__internal_3_$__cuda_sm20_rem_u64) ;  /* 0x0000004400f87944 */ /* 0x000fea0003c00000 */
.L_x_85:
[----:B------:R-:W-:Y:S05]  /*0280*/  BSYNC.RECONVERGENT B0 ;  /* 0x0000000000007941 */ /* 0x000fea0003800200 */
.L_x_83:
[----:B------:R-:W0:Y:S01]  /*0290*/  S2R R3, SR_TID.X ;  /* 0x0000000000037919 */ /* 0x000e220000002100 */
[----:B------:R-:W0:Y:S01]  /*02a0*/  S2UR UR7, SR_CTAID.X ;  /* 0x00000000000779c3 */ /* 0x000e220000002500 */
[----:B------:R-:W1:Y:S01]  /*02b0*/  LDCU.64 UR10, c[0x0][0x380] ;  /* 0x00007000ff0a77ac */ /* 0x000e620008000a00 */
[----:B------:R-:W2:Y:S06]  /*02c0*/  LDCU UR6, c[0x0][0x398] ;  /* 0x00007300ff0677ac */ /* 0x000eac0008000800 */
[----:B------:R-:W0:Y:S01]  /*02d0*/  LDC R0, c[0x0][0x360] ;  /* 0x0000d800ff007b82 */ /* 0x000e220000000800 */
[----:B------:R-:W3:Y:S01]  /*02e0*/  LDCU UR12, c[0x0][0x394] ;  /* 0x00007280ff0c77ac */ /* 0x000ee20008000800 */
[----:B------:R-:W4:Y:S01]  /*02f0*/  LDCU.64 UR14, c[0x0][0x380] ;  /* 0x00007000ff0e77ac */ /* 0x000f220008000a00 */
[C---:B-1----:R-:W-:Y:S01]  /*0300*/  LEA R30, P0, R50.reuse, UR10, 0x2 ;  /* 0x0000000a321e7c11 */ /* 0x042fe2000f8010ff */
[----:B------:R-:W1:Y:S03]  /*0310*/  LDCU UR10, c[0x0][0x390] ;  /* 0x00007200ff0a77ac */ /* 0x000e660008000800 */
[----:B------:R-:W-:Y:S01]  /*0320*/  LEA.HI.X R31, R50, UR11, R51, 0x2, P0 ;  /* 0x0000000b321f7c11 */ /* 0x000fe200080f1433 */
[----:B------:R-:W-:Y:S01]  /*0330*/  IMAD.MOV.U32 R51, RZ, RZ, RZ ;  /* 0x000000ffff337224 */ /* 0x000fe200078e00ff */
[----:B--2---:R-:W-:Y:S01]  /*0340*/  UIADD3 UR6, UPT, UPT, -UR6, URZ, URZ ;  /* 0x000000ff06067290 */ /* 0x004fe2000fffe1ff */
[----:B0-----:R-:W-:-:S04]  /*0350*/  IMAD R0, R0, UR7, R3 ;  /* 0x0000000700007c24 */ /* 0x001fc8000f8e0203 */
[----:B------:R-:W-:-:S04]  /*0360*/  IMAD.SHL.U32 R0, R0, 0x20, RZ ;  /* 0x0000002000007824 */ /* 0x000fc800078e00ff */
[C---:B------:R-:W-:Y:S01]  /*0370*/  VIADD R48, R0.reuse, 0x2 ;  /* 0x0000000200307836 */ /* 0x040fe20000000000 */
[C---:B------:R-:W-:Y:S01]  /*0380*/  IADD3 R49, PT, PT, R0.reuse, 0x1, RZ ;  /* 0x0000000100317810 */ /* 0x040fe20007ffe0ff */
        /* <DEDUP_REMOVED lines=15> */
[----:B------:R-:W-:Y:S01]  /*0480*/  SHF.R.S32.HI R23, RZ, 0x1f, R49 ;  /* 0x0000001fff177819 */ /* 0x000fe20000011431 */
        /* <DEDUP_REMOVED lines=8> */
[----:B------:R-:W-:Y:S01]  /*0510*/  VIADD R25, R0, 0x1e ;  /* 0x0000001e00197836 */ /* 0x000fe20000000000 */
[----:B------:R-:W-:-:S02]  /*0520*/  SHF.R.S32.HI R18, RZ, 0x1f, R44 ;  /* 0x0000001fff127819 */ /* 0x000fc4000001142c */
[----:B------:R-:W-:Y:S02]  /*0530*/  SHF.R.S32.HI R17, RZ, 0x1f, R43 ;  /* 0x0000001fff117819 */ /* 0x000fe4000001142b */
[----:B------:R-:W-:Y:S02]  /*0540*/  SHF.R.S32.HI R16, RZ, 0x1f, R42 ;  /* 0x0000001fff107819 */ /* 0x000fe4000001142a */
[----:B------:R-:W-:Y:S02]  /*0550*/  SHF.R.S32.HI R15, RZ, 0x1f, R41 ;  /* 0x0000001fff0f7819 */ /* 0x000fe40000011429 */
[----:B------:R-:W-:Y:S02]  /*0560*/  SHF.R.S32.HI R14, RZ, 0x1f, R40 ;  /* 0x0000001fff0e7819 */ /* 0x000fe40000011428 */
[----:B------:R-:W-:Y:S02]  /*0570*/  SHF.R.S32.HI R13, RZ, 0x1f, R39 ;  /* 0x0000001fff0d7819 */ /* 0x000fe40000011427 */
        /* <DEDUP_REMOVED lines=10> */
[----:B-1-34-:R-:W-:-:S07]  /*0620*/  SHF.R.S32.HI R2, RZ, 0x1f, R24 ;  /* 0x0000001fff027819 */ /* 0x01afce0000011418 */
.L_x_179:
[----:B------:R-:W2:Y:S01]  /*0630*/  LDG.E.STRONG.GPU R0, desc[UR8][R30.64] ;  /* 0x000000081e007981 */ /* 0x000ea2000c1ef900 */
[----:B------:R-:W-:Y:S01]  /*0640*/  LOP3.LUT R32, R23, UR12, RZ, 0xfc, !PT ;  /* 0x0000000c17207c12 */ /* 0x000fe2000f8efcff */
[----:B------:R-:W-:Y:S03]  /*0650*/  BSSY.RECONVERGENT B0, `(.L_x_86) ;  /* 0x000001d000007945 */ /* 0x000fe60003800200 */
[----:B------:R-:W-:Y:S01]  /*0660*/  ISETP.NE.U32.AND P0, PT, R32, RZ, PT ;  /* 0x000000ff2000720c */ /* 0x000fe20003f05070 */
[----:B--2---:R-:W-:-:S04]  /*0670*/  FADD R51, R0, R51 ;  /* 0x0000003300337221 */ /* 0x004fc80000000000 */
[----:B------:R-:W-:-:S04]  /*0680*/  FADD R51, R0, R51 ;  /* 0x0000003300337221 */ /* 0x000fc80000000000 */
[----:B------:R-:W-:-:S04]  /*0690*/  FADD R0, R0, R51 ;  /* 0x0000003300007221 */ /* 0x000fc80000000000 */
[----:B------:R-:W-:Y:S05]  /*06a0*/  @P0 BRA `(.L_x_87) ;  /* 0x00000000004c0947 */ /* 0x000fea0003800000 */
[----:B------:R-:W0:Y:S01]  /*06b0*/  I2F.U32.RP R51, UR10 ;  /* 0x0000000a00337d06 */ /* 0x000e220008209000 */
[----:B------:R-:W-:Y:S02]  /*06c0*/  MOV R32, RZ ;  /* 0x000000ff00207202 */ /* 0x000fe40000000f00 */
[----:B------:R-:W-:-:S05]  /*06d0*/  ISETP.NE.U32.AND P1, PT, RZ, UR10, PT ;  /* 0x0000000aff007c0c */ /* 0x000fca000bf25070 */
[----:B0-----:R-:W0:Y:S02]  /*06e0*/  MUFU.RCP R51, R51 ;  /* 0x0000003300337308 */ /* 0x001e240000001000 */
[----:B0-----:R-:W-:Y:S02]  /*06f0*/  VIADD R33, R51, 0xffffffe ;  /* 0x0ffffffe33217836 */ /* 0x001fe40000000000 */
[----:B------:R-:W-:-:S04]  /*0700*/  IMAD.MOV.U32 R51, RZ, RZ, RZ ;  /* 0x000000ffff337224 */ /* 0x000fc800078e00ff */
[----:B------:R-:W0:Y:S02]  /*0710*/  F2I.FTZ.U32.TRUNC.NTZ R33, R33 ;  /* 0x0000002100217305 */ /* 0x000e24000021f000 */
[----:B0-----:R-:W-:-:S04]  /*0720*/  IMAD.MOV R53, RZ, RZ, -R33 ;  /* 0x000000ffff357224 */ /* 0x001fc800078e0a21 */
[----:B------:R-:W-:-:S04]  /*0730*/  IMAD R53, R53, UR10, RZ ;  /* 0x0000000a35357c24 */ /* 0x000fc8000f8e02ff */
[----:B------:R-:W-:-:S06]  /*0740*/  IMAD.HI.U32 R32, R33, R53, R32 ;  /* 0x0000003521207227 */ /* 0x000fcc00078e0020 */
        /* <DEDUP_REMOVED lines=9> */
.L_x_87:
[----:B------:R-:W-:Y:S01]  /*07e0*/  IMAD.MOV.U32 R51, RZ, RZ, R49 ;  /* 0x000000ffff337224 */ /* 0x000fe200078e0031 */
[----:B------:R-:W-:Y:S02]  /*07f0*/  MOV R50, R23 ;  /* 0x0000001700327202 */ /* 0x000fe40000000f00 */
[----:B------:R-:W-:-:S07]  /*0800*/  MOV R52, 0x820 ;  /* 0x0000082000347802 */ /* 0x000fce0000000f00 */
[----:B------:R-:W-:Y:S05]  /*0810*/  CALL.REL.NOINC `($__internal_3_$__cuda_sm20_rem_u64) ;  /* 0x0000004000907944 */ /* 0x000fea0003c00000 */
.L_x_88:
[----:B------:R-:W-:Y:S05]  /*0820*/  BSYNC.RECONVERGENT B0 ;  /* 0x0000000000007941 */ /* 0x000fea0003800200 */
.L_x_86:
[----:B------:R-:W-:-:S04]  /*0830*/  LEA R32, P0, R50, UR14, 0x2 ;  /* 0x0000000e32207c11 */ /* 0x000fc8000f8010ff */
[----:B------:R-:W-:-:S06]  /*0840*/  LEA.HI.X R33, R50, UR15, R51, 0x2, P0 ;  /* 0x0000000f32217c11 */ /* 0x000fcc00080f1433 */
        /* <DEDUP_REMOVED lines=9> */
[----:B------:R-:W-:Y:S01]  /*08e0*/  HFMA2 R32, -RZ, RZ, 0, 0 ;  /* 0x00000000ff207431 */ /* 0x000fe200000001ff */
[----:B------:R-:W-:-:S06]  /*08f0*/  ISETP.NE.U32.AND P1, PT, RZ, UR10, PT ;  /* 0x0000000aff007c0c */ /* 0x000fcc000bf25070 */
        /* <DEDUP_REMOVED lines=16> */
.L_x_90:
[----:B------:R-:W-:Y:S01]  /*0a00*/  IMAD.MOV.U32 R51, RZ, RZ, R48 ;  /* 0x000000ffff337224 */ /* 0x000fe200078e0030 */
[----:B------:R-:W-:Y:S02]  /*0a10*/  MOV R50, R22 ;  /* 0x0000001600327202 */ /* 0x000fe40000000f00 */
[----:B------:R-:W-:-:S07]  /*0a20*/  MOV R52, 0xa40 ;  /* 0x00000a4000347802 */ /* 0x000fce0000000f00 */
[----:B------:R-:W-:Y:S05]  /*0a30*/  CALL.REL.NOINC `($__internal_3_$__cuda_sm20_rem_u64) ;  /* 0x0000004000087944 */ /* 0x000fea0003c00000 */
.L_x_91:
[----:B------:R-:W-:Y:S05]  /*0a40*/  BSYNC.RECONVERGENT B0 ;  /* 0x0000000000007941 */ /* 0x000fea0003800200 */
.L_x_89:
        /* <DEDUP_REMOVED lines=29> */
.L_x_93:
[----:B------:R-:W-:Y:S01]  /*0c20*/  IMAD.MOV.U32 R51, RZ, RZ, R47 ;  /* 0x000000ffff337224 */ /* 0x000fe200078e002f */
[----:B------:R-:W-:Y:S02]  /*0c30*/  MOV R50, R21 ;  /* 0x0000001500327202 */ /* 0x000fe40000000f00 */
[----:B------:R-:W-:-:S07]  /*0c40*/  MOV R52, 0xc60 ;  /* 0x00000c6000347802 */ /* 0x000fce0000000f00 */
[----:B------:R-:W-:Y:S05]  /*0c50*/  CALL.REL.NOINC `($__internal_3_$__cuda_sm20_rem_u64) ;  /* 0x0000003c00807944 */ /* 0x000fea0003c00000 */
.L_x_94:
[----:B------:R-:W-:Y:S05]  /*0c60*/  BSYNC.RECONVERGENT B0 ;  /* 0x0000000000007941 */ /* 0x000fea0003800200 */
.L_x_92:
        /* <DEDUP_REMOVED lines=11> */
[----:B------:R-:W-:-:S07]  /*0d20*/  ISETP.NE.U32.AND P1, PT, RZ, UR10, PT ;  /* 0x0000000aff007c0c */ /* 0x000fce000bf25070 */
[----:B0-----:R-:W0:Y:S02]  /*0d30*/  MUFU.RCP R51, R51 ;  /* 0x0000003300337308 */ /* 0x001e240000001000 */
[----:B0-----:R-:W-:Y:S02]  /*0d40*/  VIADD R32, R51, 0xffffffe ;  /* 0x0ffffffe33207836 */ /* 0x001fe40000000000 */
[----:B------:R-:W-:-:S04]  /*0d50*/  IMAD.MOV.U32 R51, RZ, RZ, RZ ;  /* 0x000000ffff337224 */ /* 0x000fc800078e00ff */
[----:B------:R0:W1:Y:S02]  /*0d60*/  F2I.FTZ.U32.TRUNC.NTZ R33, R32 ;  /* 0x0000002000217305 */ /* 0x000064000021f000 */
[----:B0-----:R-:W-:Y:S02]  /*0d70*/  HFMA2 R32, -RZ, RZ, 0, 0 ;  /* 0x00000000ff207431 */ /* 0x001fe400000001ff */
[----:B-1----:R-:W-:-:S04]  /*0d80*/  IMAD.MOV R53, RZ, RZ, -R33 ;  /* 0x000000ffff357224 */ /* 0x002fc800078e0a21 */
        /* <DEDUP_REMOVED lines=11> */
.L_x_96:
[----:B------:R-:W-:Y:S01]  /*0e40*/  IMAD.MOV.U32 R51, RZ, RZ, R46 ;  /* 0x000000ffff337224 */ /* 0x000fe200078e002e */
[----:B------:R-:W-:Y:S02]  /*0e50*/  MOV R50, R20 ;  /* 0x0000001400327202 */ /* 0x000fe40000000f00 */
[----:B------:R-:W-:-:S07]  /*0e60*/  MOV R52, 0xe80 ;  /* 0x00000e8000347802 */ /* 0x000fce0000000f00 */
[----:B------:R-:W-:Y:S05]  /*0e70*/  CALL.REL.NOINC `($__internal_3_$__cuda_sm20_rem_u64) ;  /* 0x0000003800f87944 */ /* 0x000fea0003c00000 */
.L_x_97:
[----:B------:R-:W-:Y:S05]  /*0e80*/  BSYNC.RECONVERGENT B0 ;  /* 0x0000000000007941 */ /* 0x000fea0003800200 */
.L_x_95:
[----:B------:R-:W-:-:S04]  /*0e90*/  LEA R32, P0, R50, UR14, 0x2 ;  /* 0x0000000e32207c11 */ /* 0x000fc8000f8010ff */
[----:B------:R-:W-:-:S05]  /*0ea0*/  LEA.HI.X R33, R50, UR15, R51, 0x2, P0 ;  /* 0x0000000f32217c11 */ /* 0x000fca00080f1433 */
[----:B------:R-:W2:Y:S01]  /*0eb0*/  LDG.E.STRONG.GPU R32, desc[UR8][R32.64] ;  /* 0x0000000820207981 */ /* 0x000ea2000c1ef900 */
[----:B------:R-:W0:Y:S01]  /*0ec0*/  S2UR UR7, SR_CTAID.X ;  /* 0x00000000000779c3 */ /* 0x000e220000002500 */
[----:B------:R-:W-:Y:S01]  /*0ed0*/  BSSY.RECONVERGENT B0, `(.L_x_98) ;  /* 0x0000024000007945 */ /* 0x000fe20003800200 */
[----:B------:R-:W0:Y:S06]  /*0ee0*/  S2R R51, SR_TID.X ;  /* 0x0000000000337919 */ /* 0x000e2c0000002100 */
[----:B------:R-:W0:Y:S02]  /*0ef0*/  LDC R0, c[0x0][0x360] ;  /* 0x0000d800ff007b82 */ /* 0x000e240000000800 */
[----:B0-----:R-:W-:-:S04]  /*0f00*/  IMAD R0, R0, UR7, R51 ;  /* 0x0000000700007c24 */ /* 0x001fc8000f8e0233 */
[----:B------:R-:W-:-:S05]  /*0f10*/  IMAD.SHL.U32 R0, R0, 0x20, RZ ;  /* 0x0000002000007824 */ /* 0x000fca00078e00ff */
[----:B------:R-:W-:-:S04]  /*0f20*/  SHF.R.S32.HI R50, RZ, 0x1f, R0 ;  /* 0x0000001fff327819 */ /* 0x000fc80000011400 */
[----:B------:R-:W-:-:S04]  /*0f30*/  LOP3.LUT R50, R50, UR12, RZ, 0xfc, !PT ;  /* 0x0000000c32327c12 */ /* 0x000fc8000f8efcff */
[----:B------:R-:W-:Y:S01]  /*0f40*/  ISETP.NE.U32.AND P0, PT, R50, RZ, PT ;  /* 0x000000ff3200720c */ /* 0x000fe20003f05070 */
[----:B--2---:R-:W-:-:S04]  /*0f50*/  FADD R55, R55, R32 ;  /* 0x0000002037377221 */ /* 0x004fc80000000000 */
[----:B------:R-:W-:-:S04]  /*0f60*/  FADD R55, R32, R55 ;  /* 0x0000003720377221 */ /* 0x000fc80000000000 */
[----:B------:R-:W-:-:S04]  /*0f70*/  FADD R55, R32, R55 ;  /* 0x0000003720377221 */ /* 0x000fc80000000000 */
[----:B------:R-:W-:Y:S05]  /*0f80*/  @P0 BRA `(.L_x_99) ;  /* 0x0000000000500947 */ /* 0x000fea0003800000 */
[----:B------:R-:W0:Y:S01]  /*0f90*/  I2F.U32.RP R50, UR10 ;  /* 0x0000000a00327d06 */ /* 0x000e220008209000 */
[----:B------:R-:W-:Y:S01]  /*0fa0*/  IMAD.MOV.U32 R32, RZ, RZ, RZ ;  /* 0x000000ffff207224 */ /* 0x000fe200078e00ff */
[----:B------:R-:W-:-:S06]  /*0fb0*/  ISETP.NE.U32.AND P1, PT, RZ, UR10, PT ;  /* 0x0000000aff007c0c */ /* 0x000fcc000bf25070 */
[----:B0-----:R-:W0:Y:S02]  /*0fc0*/  MUFU.RCP R50, R50 ;  /* 0x0000003200327308 */ /* 0x001e240000001000 */
[----:B0-----:R-:W-:-:S06]  /*0fd0*/  VIADD R51, R50, 0xffffffe ;  /* 0x0ffffffe32337836 */ /* 0x001fcc0000000000 */
[----:B------:R0:W1:Y:S02]  /*0fe0*/  F2I.FTZ.U32.TRUNC.NTZ R33, R51 ;  /* 0x0000003300217305 */ /* 0x000064000021f000 */
[----:B0-----:R-:W-:Y:S01]  /*0ff0*/  HFMA2 R51, -RZ, RZ, 0, 0 ;  /* 0x00000000ff337431 */ /* 0x001fe200000001ff */
[----:B-1----:R-:W-:-:S05]  /*1000*/  IADD3 R53, PT, PT, RZ, -R33, RZ ;  /* 0x80000021ff357210 */ /* 0x002fca0007ffe0ff */
[----:B------:R-:W-:-:S04]  /*1010*/  IMAD R53, R53, UR10, RZ ;  /* 0x0000000a35357c24 */ /* 0x000fc8000f8e02ff */
[----:B------:R-:W-:-:S04]  /*1020*/  IMAD.HI.U32 R33, R33, R53, R32 ;  /* 0x0000003521217227 */ /* 0x000fc800078e0020 */
[----:B------:R-:W-:-:S04]  /*1030*/  VIADD R32, R0, 0x5 ;  /* 0x0000000500207836 */ /* 0x000fc80000000000 */
        /* <DEDUP_REMOVED lines=9> */
.L_x_99:
[----:B------:R-:W-:Y:S01]  /*10d0*/  VIADD R51, R0, 0x5 ;  /* 0x0000000500337836 */ /* 0x000fe20000000000 */
[----:B------:R-:W-:-:S04]  /*10e0*/  MOV R52, 0x1110 ;  /* 0x0000111000347802 */ /* 0x000fc80000000f00 */
[----:B------:R-:W-:-:S07]  /*10f0*/  SHF.R.S32.HI R50, RZ, 0x1f, R51 ;  /* 0x0000001fff327819 */ /* 0x000fce0000011433 */
[----:B------:R-:W-:Y:S05]  /*1100*/  CALL.REL.NOINC `($__internal_3_$__cuda_sm20_rem_u64) ;  /* 0x0000003800547944 */ /* 0x000fea0003c00000 */
.L_x_100:
[----:B------:R-:W-:Y:S05]  /*1110*/  BSYNC.RECONVERGENT B0 ;  /* 0x0000000000007941 */ /* 0x000fea0003800200 */
.L_x_98:
[----:B------:R-:W-:-:S04]  /*1120*/  LEA R32, P0, R50, UR14, 0x2 ;  /* 0x0000000e32207c11 */ /* 0x000fc8000f8010ff */
[----:B------:R-:W-:-:S05]  /*1130*/  LEA.HI.X R33, R50, UR15, R51, 0x2, P0 ;  /* 0x0000000f32217c11 */ /* 0x000fca00080f1433 */
[----:B------:R-:W2:Y:S01]  /*1140*/  LDG.E.STRONG.GPU R32, desc[UR8][R32.64] ;  /* 0x0000000820207981 */ /* 0x000ea2000c1ef900 */
[----:B------:R-:W-:Y:S01]  /*1150*/  SHF.R.S32.HI R50, RZ, 0x1f, R0 ;  /* 0x0000001fff327819 */ /* 0x000fe20000011400 */
[----:B------:R-:W-:Y:S03]  /*1160*/  BSSY.RECONVERGENT B0, `(.L_x_101) ;  /* 0x000001f000007945 */ /* 0x000fe60003800200 */
        /* <DEDUP_REMOVED lines=12> */
[----:B0-----:R-:W-:Y:S02]  /*1230*/  MOV R51, RZ ;  /* 0x000000ff00337202 */ /* 0x001fe40000000f00 */
        /* <DEDUP_REMOVED lines=13> */
.L_x_102:
[----:B------:R-:W-:Y:S01]  /*1310*/  VIADD R51, R0, 0x6 ;  /* 0x0000000600337836 */ /* 0x000fe20000000000 */
[----:B------:R-:W-:-:S04]  /*1320*/  MOV R52, 0x1350 ;  /* 0x0000135000347802 */ /* 0x000fc80000000f00 */
[----:B------:R-:W-:-:S07]  /*1330*/  SHF.R.S32.HI R50, RZ, 0x1f, R51 ;  /* 0x0000001fff327819 */ /* 0x000fce0000011433 */
[----:B------:R-:W-:Y:S05]  /*1340*/  CALL.REL.NOINC `($__internal_3_$__cuda_sm20_rem_u64) ;  /* 0x0000003400c47944 */ /* 0x000fea0003c00000 */
.L_x_103:
[----:B------:R-:W-:Y:S05]  /*1350*/  BSYNC.RECONVERGENT B0 ;  /* 0x0000000000007941 */ /* 0x000fea0003800200 */
.L_x_101:
        /* <DEDUP_REMOVED lines=31> */
.L_x_105:
[----:B------:R-:W-:Y:S01]  /*1550*/  VIADD R51, R0, 0x7 ;  /* 0x0000000700337836 */ /* 0x000fe20000000000 */
[----:B------:R-:W-:-:S04]  /*1560*/  MOV R52, 0x1590 ;  /* 0x0000159000347802 */ /* 0x000fc80000000f00 */
[----:B------:R-:W-:-:S07]  /*1570*/  SHF.R.S32.HI R50, RZ, 0x1f, R51 ;  /* 0x0000001fff327819 */ /* 0x000fce0000011433 */
[----:B------:R-:W-:Y:S05]  /*1580*/  CALL.REL.NOINC `($__internal_3_$__cuda_sm20_rem_u64) ;  /* 0x0000003400347944 */ /* 0x000fea0003c00000 */
.L_x_106:
[----:B------:R-:W-:Y:S05]  /*1590*/  BSYNC.RECONVERGENT B0 ;  /* 0x0000000000007941 */ /* 0x000fea0003800200 */
.L_x_104:
        /* <DEDUP_REMOVED lines=31> */
.L_x_108:
[----:B------:R-:W-:Y:S01]  /*1790*/  VIADD R51, R0, 0x8 ;  /* 0x0000000800337836 */ /* 0x000fe20000000000 */
[----:B------:R-:W-:-:S04]  /*17a0*/  MOV R52, 0x17d0 ;  /* 0x000017d000347802 */ /* 0x000fc80000000f00 */
[----:B------:R-:W-:-:S07]  /*17b0*/  SHF.R.S32.HI R50, RZ, 0x1f, R51 ;  /* 0x0000001fff327819 */ /* 0x000fce0000011433 */
[----:B------:R-:W-:Y:S05]  /*17c0*/  CALL.REL.NOINC `($__internal_3_$__cuda_sm20_rem_u64) ;  /* 0x0000003000a47944 */ /* 0x000fea0003c00000 */
.L_x_109:
[----:B------:R-:W-:Y:S05]  /*17d0*/  BSYNC.RECONVERGENT B0 ;  /* 0x0000000000007941 */ /* 0x000fea0003800200 */
.L_x_107:
[----:B------:R-:W-:-:S04]  /*17e0*/  LEA R32, P0, R50, UR14, 0x2 ;  /* 0x0000000e32207c11 */ /* 0x000fc8000f8010ff */
[----:B------:R-:W-:-:S05]  /*17f0*/  LEA.HI.X R33, R50, UR15, R51, 0x2, P0 ;  /* 0x0000000f32217c11 */ /* 0x000fca00080f1433 */
        /* <DEDUP_REMOVED lines=12> */
[----:B0-----:R-:W-:Y:S02]  /*18c0*/  VIADD R33, R51, 0xffffffe ;  /* 0x0ffffffe33217836 */ /* 0x001fe40000000000 */
[----:B------:R-:W-:-:S04]  /*18d0*/  IMAD.MOV.U32 R51, RZ, RZ, RZ ;  /* 0x000000ffff337224 */ /* 0x000fc800078e00ff */
[----:B------:R-:W0:Y:S02]  /*18e0*/  F2I.FTZ.U32.TRUNC.NTZ R33, R33 ;  /* 0x0000002100217305 */ /* 0x000e24000021f000 */
[----:B0-----:R-:W-:-:S05]  /*18f0*/  IADD3 R53, PT, PT, RZ, -R33, RZ ;  /* 0x80000021ff357210 */ /* 0x001fca0007ffe0ff */
[----:B------:R-:W-:-:S04]  /*1900*/  IMAD R53, R53, UR10, RZ ;  /* 0x0000000a35357c24 */ /* 0x000fc8000f8e02ff */
[----:B------:R-:W-:-:S06]  /*1910*/  IMAD.HI.U32 R32, R33, R53, R32 ;  /* 0x0000003521207227 */ /* 0x000fcc00078e0020 */
        /* <DEDUP_REMOVED lines=9> */
.L_x_111:
[----:B------:R-:W-:Y:S01]  /*19b0*/  MOV R51, R45 ;  /* 0x0000002d00337202 */ /* 0x000fe20000000f00 */
[----:B------:R-:W-:Y:S01]  /*19c0*/  IMAD.MOV.U32 R50, RZ, RZ, R19 ;  /* 0x000000ffff327224 */ /* 0x000fe200078e0013 */
[----:B------:R-:W-:-:S07]  /*19d0*/  MOV R52, 0x19f0 ;  /* 0x000019f000347802 */ /* 0x000fce0000000f00 */
[----:B------:R-:W-:Y:S05]  /*19e0*/  CALL.REL.NOINC `($__internal_3_$__cuda_sm20_rem_u64) ;  /* 0x00000030001c7944 */ /* 0x000fea0003c00000 */
.L_x_112:
[----:B------:R-:W-:Y:S05]  /*19f0*/  BSYNC.RECONVERGENT B0 ;  /* 0x0000000000007941 */ /* 0x000fea0003800200 */
.L_x_110:
        /* <DEDUP_REMOVED lines=29> */
.L_x_114:
[----:B------:R-:W-:Y:S01]  /*1bd0*/  MOV R51, R44 ;  /* 0x0000002c00337202 */ /* 0x000fe20000000f00 */
[----:B------:R-:W-:Y:S01]  /*1be0*/  IMAD.MOV.U32 R50, RZ, RZ, R18 ;  /* 0x000000ffff327224 */ /* 0x000fe200078e0012 */
[----:B------:R-:W-:-:S07]  /*1bf0*/  MOV R52, 0x1c10 ;  /* 0x00001c1000347802 */ /* 0x000fce0000000f00 */
[----:B------:R-:W-:Y:S05]  /*1c00*/  CALL.REL.NOINC `($__internal_3_$__cuda_sm20_rem_u64) ;  /* 0x0000002c00947944 */ /* 0x000fea0003c00000 */
.L_x_115:
[----:B------:R-:W-:Y:S05]  /*1c10*/  BSYNC.RECONVERGENT B0 ;  /* 0x0000000000007941 */ /* 0x000fea0003800200 */
.L_x_113:
        /* <DEDUP_REMOVED lines=29> */
.L_x_117:
[----:B------:R-:W-:Y:S01]  /*1df0*/  MOV R51, R43 ;  /* 0x0000002b00337202 */ /* 0x000fe20000000f00 */
[----:B------:R-:W-:Y:S01]  /*1e00*/  IMAD.MOV.U32 R50, RZ, RZ, R17 ;  /* 0x000000ffff327224 */ /* 0x000fe200078e0011 */
[----:B------:R-:W-:-:S07]  /*1e10*/  MOV R52, 0x1e30 ;  /* 0x00001e3000347802 */ /* 0x000fce0000000f00 */
[----:B------:R-:W-:Y:S05]  /*1e20*/  CALL.REL.NOINC `($__internal_3_$__cuda_sm20_rem_u64) ;  /* 0x0000002c000c7944 */ /* 0x000fea0003c00000 */
.L_x_118:
[----:B------:R-:W-:Y:S05]  /*1e30*/  BSYNC.RECONVERGENT B0 ;  /* 0x0000000000007941 */ /* 0x000fea0003800200 */
.L_x_116:
        /* <DEDUP_REMOVED lines=29> */
.L_x_120:
[----:B------:R-:W-:Y:S01]  /*2010*/  MOV R51, R42 ;  /* 0x0000002a00337202 */ /* 0x000fe20000000f00 */
[----:B------:R-:W-:Y:S01]  /*2020*/  IMAD.MOV.U32 R50, RZ, RZ, R16 ;  /* 0x000000ffff327224 */ /* 0x000fe200078e0010 */
[----:B------:R-:W-:-:S07]  /*2030*/  MOV R52, 0x2050 ;  /* 0x0000205000347802 */ /* 0x000fce0000000f00 */
[----:B------:R-:W-:Y:S05]  /*2040*/  CALL.REL.NOINC `($__internal_3_$__cuda_sm20_rem_u64) ;  /* 0x0000002800847944 */ /* 0x000fea0003c00000 */
.L_x_121:
[----:B------:R-:W-:Y:S05]  /*2050*/  BSYNC.RECONVERGENT B0 ;  /* 0x0000000000007941 */ /* 0x000fea0003800200 */
.L_x_119:
        /* <DEDUP_REMOVED lines=29> */
.L_x_123:
[----:B------:R-:W-:Y:S01]  /*2230*/  MOV R51, R41 ;  /* 0x0000002900337202 */ /* 0x000fe20000000f00 */
[----:B------:R-:W-:Y:S01]  /*2240*/  IMAD.MOV.U32 R50, RZ, RZ, R15 ;  /* 0x000000ffff327224 */ /* 0x000fe200078e000f */
[----:B------:R-:W-:-:S07]  /*2250*/  MOV R52, 0x2270 ;  /* 0x0000227000347802 */ /* 0x000fce0000000f00 */
[----:B------:R-:W-:Y:S05]  /*2260*/  CALL.REL.NOINC `($__internal_3_$__cuda_sm20_rem_u64) ;  /* 0x0000002400fc7944 */ /* 0x000fea0003c00000 */
.L_x_124:
[----:B------:R-:W-:Y:S05]  /*2270*/  BSYNC.RECONVERGENT B0 ;  /* 0x0000000000007941 */ /* 0x000fea0003800200 */
.L_x_122:
        /* <DEDUP_REMOVED lines=29> */
.L_x_126:
[----:B------:R-:W-:Y:S01]  /*2450*/  MOV R51, R40 ;  /* 0x0000002800337202 */ /* 0x000fe20000000f00 */
[----:B------:R-:W-:Y:S01]  /*2460*/  IMAD.MOV.U32 R50, RZ, RZ, R14 ;  /* 0x000000ffff327224 */ /* 0x000fe200078e000e */
[----:B------:R-:W-:-:S07]  /*2470*/  MOV R52, 0x2490 ;  /* 0x0000249000347802 */ /* 0x000fce0000000f00 */
[----:B------:R-:W-:Y:S05]  /*2480*/  CALL.REL.NOINC `($__internal_3_$__cuda_sm20_rem_u64) ;  /* 0x0000002400747944 */ /* 0x000fea0003c00000 */
.L_x_127:
[----:B------:R-:W-:Y:S05]  /*2490*/  BSYNC.RECONVERGENT B0 ;  /* 0x0000000000007941 */ /* 0x000fea0003800200 */
.L_x_125:
        /* <DEDUP_REMOVED lines=29> */
.L_x_129:
[----:B------:R-:W-:Y:S01]  /*2670*/  MOV R51, R39 ;  /* 0x0000002700337202 */ /* 0x000fe20000000f00 */
[----:B------:R-:W-:Y:S01]  /*2680*/  IMAD.MOV.U32 R50, RZ, RZ, R13 ;  /* 0x000000ffff327224 */ /* 0x000fe200078e000d */
[----:B------:R-:W-:-:S07]  /*2690*/  MOV R52, 0x26b0 ;  /* 0x000026b000347802 */ /* 0x000fce0000000f00 */
[----:B------:R-:W-:Y:S05]  /*26a0*/  CALL.REL.NOINC `($__internal_3_$__cuda_sm20_rem_u64) ;  /* 0x0000002000ec7944 */ /* 0x000fea0003c00000 */
.L_x_130:
[----:B------:R-:W-:Y:S05]  /*26b0*/  BSYNC.RECONVERGENT B0 ;  /* 0x0000000000007941 */ /* 0x000fea0003800200 */
.L_x_128:
        /* <DEDUP_REMOVED lines=29> */
.L_x_132:
[----:B------:R-:W-:Y:S01]  /*2890*/  MOV R51, R38 ;  /* 0x0000002600337202 */ /* 0x000fe20000000f00 */
[----:B------:R-:W-:Y:S01]  /*28a0*/  IMAD.MOV.U32 R50, RZ, RZ, R12 ;  /* 0x000000ffff327224 */ /* 0x000fe200078e000c */
[----:B------:R-:W-:-:S07]  /*28b0*/  MOV R52, 0x28d0 ;  /* 0x000028d000347802 */ /* 0x000fce0000000f00 */
[----:B------:R-:W-:Y:S05]  /*28c0*/  CALL.REL.NOINC `($__internal_3_$__cuda_sm20_rem_u64) ;  /* 0x0000002000647944 */ /* 0x000fea0003c00000 */
.L_x_133:
[----:B------:R-:W-:Y:S05]  /*28d0*/  BSYNC.RECONVERGENT B0 ;  /* 0x0000000000007941 */ /* 0x000fea0003800200 */
.L_x_131:
        /* <DEDUP_REMOVED lines=29> */
.L_x_135:
[----:B------:R-:W-:Y:S01]  /*2ab0*/  MOV R51, R37 ;  /* 0x0000002500337202 */ /* 0x000fe20000000f00 */
[----:B------:R-:W-:Y:S01]  /*2ac0*/  IMAD.MOV.U32 R50, RZ, RZ, R11 ;  /* 0x000000ffff327224 */ /* 0x000fe200078e000b */
[----:B------:R-:W-:-:S07]  /*2ad0*/  MOV R52, 0x2af0 ;  /* 0x00002af000347802 */ /* 0x000fce0000000f00 */
[----:B------:R-:W-:Y:S05]  /*2ae0*/  CALL.REL.NOINC `($__internal_3_$__cuda_sm20_rem_u64) ;  /* 0x0000001c00dc7944 */ /* 0x000fea0003c00000 */
.L_x_136:
[----:B------:R-:W-:Y:S05]  /*2af0*/  BSYNC.RECONVERGENT B0 ;  /* 0x0000000000007941 */ /* 0x000fea0003800200 */
.L_x_134:
        /* <DEDUP_REMOVED lines=29> */
.L_x_138:
[----:B------:R-:W-:Y:S01]  /*2cd0*/  MOV R51, R36 ;  /* 0x0000002400337202 */ /* 0x000fe20000000f00 */
[----:B------:R-:W-:Y:S01]  /*2ce0*/  IMAD.MOV.U32 R50, RZ, RZ, R10 ;  /* 0x000000ffff327224 */ /* 0x000fe200078e000a */
[----:B------:R-:W-:-:S07]  /*2cf0*/  MOV R52, 0x2d10 ;  /* 0x00002d1000347802 */ /* 0x000fce0000000f00 */
[----:B------:R-:W-:Y:S05]  /*2d00*/  CALL.REL.NOINC `($__internal_3_$__cuda_sm20_rem_u64) ;  /* 0x0000001c00547944 */ /* 0x000fea0003c00000 */
.L_x_139:
[----:B------:R-:W-:Y:S05]  /*2d10*/  BSYNC.RECONVERGENT B0 ;  /* 0x0000000000007941 */ /* 0x000fea0003800200 */
.L_x_137:
        /* <DEDUP_REMOVED lines=29> */
.L_x_141:
[----:B------:R-:W-:Y:S01]  /*2ef0*/  MOV R51, R35 ;  /* 0x0000002300337202 */ /* 0x000fe20000000f00 */
[----:B------:R-:W-:Y:S01]  /*2f00*/  IMAD.MOV.U32 R50, RZ, RZ, R9 ;  /* 0x000000ffff327224 */ /* 0x000fe200078e0009 */
[----:B------:R-:W-:-:S07]  /*2f10*/  MOV R52, 0x2f30 ;  /* 0x00002f3000347802 */ /* 0x000fce0000000f00 */
[----:B------:R-:W-:Y:S05]  /*2f20*/  CALL.REL.NOINC `($__internal_3_$__cuda_sm20_rem_u64) ;  /* 0x0000001800cc7944 */ /* 0x000fea0003c00000 */
.L_x_142:
[----:B------:R-:W-:Y:S05]  /*2f30*/  BSYNC.RECONVERGENT B0 ;  /* 0x0000000000007941 */ /* 0x000fea0003800200 */
.L_x_140:
[----:B------:R-:W-:-:S04]  /*2f40*/  LEA R32, P0, R50, UR14, 0x2 ;  /* 0x0000000e32207c11 */ /* 0x000fc8000f8010ff */
[----:B------:R-:W-:-:S05]  /*2f50*/  LEA.HI.X R33, R50, UR15, R51, 0x2, P0 ;  /* 0x0000000f32217c11 */ /* 0x000fca00080f1433 */
[----:B------:R-:W2:Y:S01]  /*2f60*/  LDG.E.STRONG.GPU R32, desc[UR8][R32.64] ;  /* 0x0000000820207981 */ /* 0x000ea2000c1ef900 */
[----:B------:R-:W-:Y:S01]  /*2f70*/  VIADD R51, R0, 0x14 ;  /* 0x0000001400337836 */ /* 0x000fe20000000000 */
[----:B------:R-:W-:Y:S04]  /*2f80*/  BSSY.RECONVERGENT B0, `(.L_x_143) ;  /* 0x000001d000007945 */ /* 0x000fe80003800200 */
        /* <DEDUP_REMOVED lines=26> */
.L_x_144:
[----:B------:R-:W-:-:S07]  /*3130*/  MOV R52, 0x3150 ;  /* 0x0000315000347802 */ /* 0x000fce0000000f00 */
[----:B------:R-:W-:Y:S05]  /*3140*/  CALL.REL.NOINC `($__internal_3_$__cuda_sm20_rem_u64) ;  /* 0x0000001800447944 */ /* 0x000fea0003c00000 */
.L_x_145:
[----:B------:R-:W-:Y:S05]  /*3150*/  BSYNC.RECONVERGENT B0 ;  /* 0x0000000000007941 */ /* 0x000fea0003800200 */
.L_x_143:
        /* <DEDUP_REMOVED lines=15> */
[----:B0-----:R-:W-:-:S06]  /*3250*/  VIADD R51, R50, 0xffffffe ;  /* 0x0ffffffe32337836 */ /* 0x001fcc0000000000 */
[----:B------:R0:W1:Y:S02]  /*3260*/  F2I.FTZ.U32.TRUNC.NTZ R33, R51 ;  /* 0x0000003300217305 */ /* 0x000064000021f000 */
[----:B0-----:R-:W-:Y:S02]  /*3270*/  IMAD.MOV.U32 R51, RZ, RZ, RZ ;  /* 0x000000ffff337224 */ /* 0x001fe400078e00ff */
[----:B-1----:R-:W-:-:S04]  /*3280*/  IMAD.MOV R53, RZ, RZ, -R33 ;  /* 0x000000ffff357224 */ /* 0x002fc800078e0a21 */
[----:B------:R-:W-:-:S04]  /*3290*/  IMAD R53, R53, UR10, RZ ;  /* 0x0000000a35357c24 */ /* 0x000fc8000f8e02ff */
[----:B------:R-:W-:-:S04]  /*32a0*/  IMAD.HI.U32 R33, R33, R53, R32 ;  /* 0x0000003521217227 */ /* 0x000fc800078e0020 */
[----:B------:R-:W-:-:S04]  /*32b0*/  VIADD R32, R0, 0x15 ;  /* 0x0000001500207836 */ /* 0x000fc80000000000 */
        /* <DEDUP_REMOVED lines=9> */
.L_x_147:
[----:B------:R-:W-:Y:S02]  /*3350*/  IADD3 R51, PT, PT, R0, 0x15, RZ ;  /* 0x0000001500337810 */ /* 0x000fe40007ffe0ff */
[----:B------:R-:W-:Y:S02]  /*3360*/  MOV R52, 0x3390 ;  /* 0x0000339000347802 */ /* 0x000fe40000000f00 */
[----:B------:R-:W-:-:S07]  /*3370*/  SHF.R.S32.HI R50, RZ, 0x1f, R51 ;  /* 0x0000001fff327819 */ /* 0x000fce0000011433 */
[----:B------:R-:W-:Y:S05]  /*3380*/  CALL.REL.NOINC `($__internal_3_$__cuda_sm20_rem_u64) ;  /* 0x0000001400b47944 */ /* 0x000fea0003c00000 */
.L_x_148:
[----:B------:R-:W-:Y:S05]  /*3390*/  BSYNC.RECONVERGENT B0 ;  /* 0x0000000000007941 */ /* 0x000fea0003800200 */
.L_x_146:
        /* <DEDUP_REMOVED lines=31> */
.L_x_150:
[----:B------:R-:W-:Y:S02]  /*3590*/  IADD3 R51, PT, PT, R0, 0x16, RZ ;  /* 0x0000001600337810 */ /* 0x000fe40007ffe0ff */
[----:B------:R-:W-:Y:S02]  /*35a0*/  MOV R52, 0x35d0 ;  /* 0x000035d000347802 */ /* 0x000fe40000000f00 */
[----:B------:R-:W-:-:S07]  /*35b0*/  SHF.R.S32.HI R50, RZ, 0x1f, R51 ;  /* 0x0000001fff327819 */ /* 0x000fce0000011433 */
[----:B------:R-:W-:Y:S05]  /*35c0*/  CALL.REL.NOINC `($__internal_3_$__cuda_sm20_rem_u64) ;  /* 0x0000001400247944 */ /* 0x000fea0003c00000 */
.L_x_151:
[----:B------:R-:W-:Y:S05]  /*35d0*/  BSYNC.RECONVERGENT B0 ;  /* 0x0000000000007941 */ /* 0x000fea0003800200 */
.L_x_149:
        /* <DEDUP_REMOVED lines=31> */
.L_x_153:
[----:B------:R-:W-:Y:S02]  /*37d0*/  IADD3 R51, PT, PT, R0, 0x17, RZ ;  /* 0x0000001700337810 */ /* 0x000fe40007ffe0ff */
[----:B------:R-:W-:Y:S02]  /*37e0*/  MOV R52, 0x3810 ;  /* 0x0000381000347802 */ /* 0x000fe40000000f00 */
[----:B------:R-:W-:-:S07]  /*37f0*/  SHF.R.S32.HI R50, RZ, 0x1f, R51 ;  /* 0x0000001fff327819 */ /* 0x000fce0000011433 */
[----:B------:R-:W-:Y:S05]  /*3800*/  CALL.REL.NOINC `($__internal_3_$__cuda_sm20_rem_u64) ;  /* 0x0000001000947944 */ /* 0x000fea0003c00000 */
.L_x_154:
[----:B------:R-:W-:Y:S05]  /*3810*/  BSYNC.RECONVERGENT B0 ;  /* 0x0000000000007941 */ /* 0x000fea0003800200 */
.L_x_152:
        /* <DEDUP_REMOVED lines=12> */
[----:B------:R-:W-:Y:S02]  /*38e0*/  HFMA2 R32, -RZ, RZ, 0, 0 ;  /* 0x00000000ff207431 */ /* 0x000fe400000001ff */
[----:B------:R-:W-:Y:S01]  /*38f0*/  VIADD R0, R0, 0x18 ;  /* 0x0000001800007836 */ /* 0x000fe20000000000 */
[----:B------:R-:W-:-:S04]  /*3900*/  ISETP.NE.U32.AND P1, PT, RZ, UR10, PT ;  /* 0x0000000aff007c0c */ /* 0x000fc8000bf25070 */
[----:B0-----:R-:W0:Y:S02]  /*3910*/  MUFU.RCP R50, R50 ;  /* 0x0000003200327308 */ /* 0x001e240000001000 */
[----:B0-----:R-:W-:-:S06]  /*3920*/  VIADD R51, R50, 0xffffffe ;  /* 0x0ffffffe32337836 */ /* 0x001fcc0000000000 */
[----:B------:R0:W1:Y:S02]  /*3930*/  F2I.FTZ.U32.TRUNC.NTZ R33, R51 ;  /* 0x0000003300217305 */ /* 0x000064000021f000 */
[----:B0-----:R-:W-:Y:S02]  /*3940*/  IMAD.MOV.U32 R51, RZ, RZ, RZ ;  /* 0x000000ffff337224 */ /* 0x001fe400078e00ff */
[----:B-1----:R-:W-:-:S04]  /*3950*/  IMAD.MOV R53, RZ, RZ, -R33 ;  /* 0x000000ffff357224 */ /* 0x002fc800078e0a21 */
        /* <DEDUP_REMOVED lines=11> */
.L_x_156:
[----:B------:R-:W-:Y:S02]  /*3a10*/  IADD3 R51, PT, PT, R0, 0x18, RZ ;  /* 0x0000001800337810 */ /* 0x000fe40007ffe0ff */
[----:B------:R-:W-:Y:S02]  /*3a20*/  MOV R52, 0x3a50 ;  /* 0x00003a5000347802 */ /* 0x000fe40000000f00 */
[----:B------:R-:W-:-:S07]  /*3a30*/  SHF.R.S32.HI R50, RZ, 0x1f, R51 ;  /* 0x0000001fff327819 */ /* 0x000fce0000011433 */
[----:B------:R-:W-:Y:S05]  /*3a40*/  CALL.REL.NOINC `($__internal_3_$__cuda_sm20_rem_u64) ;  /* 0x0000001000047944 */ /* 0x000fea0003c00000 */
.L_x_157:
[----:B------:R-:W-:Y:S05]  /*3a50*/  BSYNC.RECONVERGENT B0 ;  /* 0x0000000000007941 */ /* 0x000fea0003800200 */
.L_x_155:
        /* <DEDUP_REMOVED lines=29> */
.L_x_159:
[----:B------:R-:W-:Y:S01]  /*3c30*/  IMAD.MOV.U32 R51, RZ, RZ, R34 ;  /* 0x000000ffff337224 */ /* 0x000fe200078e0022 */
[----:B------:R-:W-:Y:S02]  /*3c40*/  MOV R50, R8 ;  /* 0x0000000800327202 */ /* 0x000fe40000000f00 */
[----:B------:R-:W-:-:S07]  /*3c50*/  MOV R52, 0x3c70 ;  /* 0x00003c7000347802 */ /* 0x000fce0000000f00 */
[----:B------:R-:W-:Y:S05]  /*3c60*/  CALL.REL.NOINC `($__internal_3_$__cuda_sm20_rem_u64) ;  /* 0x0000000c007c7944 */ /* 0x000fea0003c00000 */
.L_x_160:
[----:B------:R-:W-:Y:S05]  /*3c70*/  BSYNC.RECONVERGENT B0 ;  /* 0x0000000000007941 */ /* 0x000fea0003800200 */
.L_x_158:
        /* <DEDUP_REMOVED lines=29> */
.L_x_162:
[----:B------:R-:W-:Y:S01]  /*3e50*/  IMAD.MOV.U32 R51, RZ, RZ, R29 ;  /* 0x000000ffff337224 */ /* 0x000fe200078e001d */
[----:B------:R-:W-:Y:S02]  /*3e60*/  MOV R50, R7 ;  /* 0x0000000700327202 */ /* 0x000fe40000000f00 */
[----:B------:R-:W-:-:S07]  /*3e70*/  MOV R52, 0x3e90 ;  /* 0x00003e9000347802 */ /* 0x000fce0000000f00 */
[----:B------:R-:W-:Y:S05]  /*3e80*/  CALL.REL.NOINC `($__internal_3_$__cuda_sm20_rem_u64) ;  /* 0x0000000800f47944 */ /* 0x000fea0003c00000 */
.L_x_163:
[----:B------:R-:W-:Y:S05]  /*3e90*/  BSYNC.RECONVERGENT B0 ;  /* 0x0000000000007941 */ /* 0x000fea0003800200 */
.L_x_161:
        /* <DEDUP_REMOVED lines=29> */
.L_x_165:
[----:B------:R-:W-:Y:S01]  /*4070*/  IMAD.MOV.U32 R51, RZ, RZ, R28 ;  /* 0x000000ffff337224 */ /* 0x000fe200078e001c */
[----:B------:R-:W-:Y:S02]  /*4080*/  MOV R50, R6 ;  /* 0x0000000600327202 */ /* 0x000fe40000000f00 */
[----:B------:R-:W-:-:S07]  /*4090*/  MOV R52, 0x40b0 ;  /* 0x000040b000347802 */ /* 0x000fce0000000f00 */
[----:B------:R-:W-:Y:S05]  /*40a0*/  CALL.REL.NOINC `($__internal_3_$__cuda_sm20_rem_u64) ;  /* 0x00000008006c7944 */ /* 0x000fea0003c00000 */
.L_x_166:
[----:B------:R-:W-:Y:S05]  /*40b0*/  BSYNC.RECONVERGENT B0 ;  /* 0x0000000000007941 */ /* 0x000fea0003800200 */
.L_x_164:
        /* <DEDUP_REMOVED lines=29> */
.L_x_168:
[----:B------:R-:W-:Y:S01]  /*4290*/  IMAD.MOV.U32 R51, RZ, RZ, R27 ;  /* 0x000000ffff337224 */ /* 0x000fe200078e001b */
[----:B------:R-:W-:Y:S02]  /*42a0*/  MOV R50, R5 ;  /* 0x0000000500327202 */ /* 0x000fe40000000f00 */
[----:B------:R-:W-:-:S07]  /*42b0*/  MOV R52, 0x42d0 ;  /* 0x000042d000347802 */ /* 0x000fce0000000f00 */
[----:B------:R-:W-:Y:S05]  /*42c0*/  CALL.REL.NOINC `($__internal_3_$__cuda_sm20_rem_u64) ;  /* 0x0000000400e47944 */ /* 0x000fea0003c00000 */
.L_x_169:
[----:B------:R-:W-:Y:S05]  /*42d0*/  BSYNC.RECONVERGENT B0 ;  /* 0x0000000000007941 */ /* 0x000fea0003800200 */
.L_x_167:
        /* <DEDUP_REMOVED lines=29> */
.L_x_171:
[----:B------:R-:W-:Y:S01]  /*44b0*/  IMAD.MOV.U32 R51, RZ, RZ, R26 ;  /* 0x000000ffff337224 */ /* 0x000fe200078e001a */
[----:B------:R-:W-:Y:S02]  /*44c0*/  MOV R50, R4 ;  /* 0x0000000400327202 */ /* 0x000fe40000000f00 */
[----:B------:R-:W-:-:S07]  /*44d0*/  MOV R52, 0x44f0 ;  /* 0x000044f000347802 */ /* 0x000fce0000000f00 */
[----:B------:R-:W-:Y:S05]  /*44e0*/  CALL.REL.NOINC `($__internal_3_$__cuda_sm20_rem_u64) ;  /* 0x00000004005c7944 */ /* 0x000fea0003c00000 */
.L_x_172:
[----:B------:R-:W-:Y:S05]  /*44f0*/  BSYNC.RECONVERGENT B0 ;  /* 0x0000000000007941 */ /* 0x000fea0003800200 */
.L_x_170:
        /* <DEDUP_REMOVED lines=14> */
[----:B0-----:R-:W-:Y:S01]  /*45e0*/  VIADD R33, R51, 0xffffffe ;  /* 0x0ffffffe33217836 */ /* 0x001fe20000000000 */
[----:B------:R-:W-:-:S05]  /*45f0*/  MOV R51, RZ ;  /* 0x000000ff00337202 */ /* 0x000fca0000000f00 */
        /* <DEDUP_REMOVED lines=13> */
.L_x_174:
[----:B------:R-:W-:Y:S01]  /*46d0*/  IMAD.MOV.U32 R51, RZ, RZ, R25 ;  /* 0x000000ffff337224 */ /* 0x000fe200078e0019 */
[----:B------:R-:W-:Y:S02]  /*46e0*/  MOV R50, R3 ;  /* 0x0000000300327202 */ /* 0x000fe40000000f00 */
[----:B------:R-:W-:-:S07]  /*46f0*/  MOV R52, 0x4710 ;  /* 0x0000471000347802 */ /* 0x000fce0000000f00 */
[----:B------:R-:W-:Y:S05]  /*4700*/  CALL.REL.NOINC `($__internal_3_$__cuda_sm20_rem_u64) ;  /* 0x0000000000d47944 */ /* 0x000fea0003c00000 */
.L_x_175:
[----:B------:R-:W-:Y:S05]  /*4710*/  BSYNC.RECONVERGENT B0 ;  /* 0x0000000000007941 */ /* 0x000fea0003800200 */
.L_x_173:
        /* <DEDUP_REMOVED lines=20> */
[----:B------:R-:W-:-:S05]  /*4860*/  IMAD.HI.U32 R32, R53, R24, RZ ;  /* 0x0000001835207227 */ /* 0x000fca00078e00ff */
[----:B------:R-:W-:-:S05]  /*4870*/  IADD3 R33, PT, PT, -R32, RZ, RZ ;  /* 0x000000ff20217210 */ /* 0x000fca0007ffe1ff */
[----:B------:R-:W-:-:S05]  /*4880*/  IMAD R50, R33, UR10, R24 ;  /* 0x0000000a21327c24 */ /* 0x000fca000f8e0218 */
[----:B------:R-:W-:-:S13]  /*4890*/  ISETP.GE.U32.AND P0, PT, R50, UR10, PT ;  /* 0x0000000a32007c0c */ /* 0x000fda000bf06070 */
[----:B------:R-:W-:-:S05]  /*48a0*/  @P0 VIADD R50, R50, -UR10 ;  /* 0x8000000a32320c36 */ /* 0x000fca0008000000 */
[----:B------:R-:W-:-:S13]  /*48b0*/  ISETP.GE.U32.AND P0, PT, R50, UR10, PT ;  /* 0x0000000a32007c0c */ /* 0x000fda000bf06070 */
[----:B------:R-:W-:Y:S02]  /*48c0*/  @P0 IADD3 R50, PT, PT, R50, -UR10, RZ ;  /* 0x8000000a32320c10 */ /* 0x000fe4000fffe0ff */
[----:B------:R-:W-:Y:S01]  /*48d0*/  @!P1 LOP3.LUT R50, RZ, UR10, RZ, 0x33, !PT ;  /* 0x0000000aff329c12 */ /* 0x000fe2000f8e33ff */
[----:B------:R-:W-:Y:S06]  /*48e0*/  BRA `(.L_x_178) ;  /* 0x0000000000107947 */ /* 0x000fec0003800000 */
.L_x_177:
[----:B------:R-:W-:Y:S01]  /*48f0*/  MOV R51, R24 ;  /* 0x0000001800337202 */ /* 0x000fe20000000f00 */
[----:B------:R-:W-:Y:S01]  /*4900*/  IMAD.MOV.U32 R50, RZ, RZ, R2 ;  /* 0x000000ffff327224 */ /* 0x000fe200078e0002 */
[----:B------:R-:W-:-:S07]  /*4910*/  MOV R52, 0x4930 ;  /* 0x0000493000347802 */ /* 0x000fce0000000f00 */
[----:B------:R-:W-:Y:S05]  /*4920*/  CALL.REL.NOINC `($__internal_3_$__cuda_sm20_rem_u64) ;  /* 0x00000000004c7944 */ /* 0x000fea0003c00000 */
.L_x_178:
[----:B------:R-:W-:Y:S05]  /*4930*/  BSYNC.RECONVERGENT B0 ;  /* 0x0000000000007941 */ /* 0x000fea0003800200 */
.L_x_176:
[----:B------:R-:W-:-:S04]  /*4940*/  LEA R32, P0, R50, UR14, 0x2 ;  /* 0x0000000e32207c11 */ /* 0x000fc8000f8010ff */
[----:B------:R-:W-:-:S06]  /*4950*/  LEA.HI.X R33, R50, UR15, R51, 0x2, P0 ;  /* 0x0000000f32217c11 */ /* 0x000fcc00080f1433 */
[----:B------:R-:W2:Y:S01]  /*4960*/  LDG.E.STRONG.GPU R33, desc[UR8][R32.64] ;  /* 0x0000000820217981 */ /* 0x000ea2000c1ef900 */
[----:B------:R-:W-:-:S04]  /*4970*/  UIADD3 UR6, UPT, UPT, UR6, 0x1, URZ ;  /* 0x0000000106067890 */ /* 0x000fc8000fffe0ff */
[----:B------:R-:W-:Y:S01]  /*4980*/  UISETP.NE.AND UP0, UPT, UR6, URZ, UPT ;  /* 0x000000ff0600728c */ /* 0x000fe2000bf05270 */
[----:B--2---:R-:W-:-:S04]  /*4990*/  FADD R0, R0, R33 ;  /* 0x0000002100007221 */ /* 0x004fc80000000000 */
[----:B------:R-:W-:-:S04]  /*49a0*/  FADD R0, R33, R0 ;  /* 0x0000000021007221 */ /* 0x000fc80000000000 */
[----:B------:R-:W-:Y:S01]  /*49b0*/  FADD R51, R33, R0 ;  /* 0x0000000021337221 */ /* 0x000fe20000000000 */
[----:B------:R-:W-:Y:S06]  /*49c0*/  BRA.U UP0, `(.L_x_179) ;  /* 0xffffffbd00187547 */ /* 0x000fec000b83ffff */
.L_x_82:
[----:B------:R-:W0:Y:S01]  /*49d0*/  S2R R3, SR_TID.X ;  /* 0x0000000000037919 */ /* 0x000e220000002100 */
[----:B------:R-:W0:Y:S08]  /*49e0*/  S2UR UR7, SR_CTAID.X ;  /* 0x00000000000779c3 */ /* 0x000e300000002500 */
[----:B------:R-:W0:Y:S02]  /*49f0*/  LDC R0, c[0x0][0x360] ;  /* 0x0000d800ff007b82 */ /* 0x000e240000000800 */
[----:B0-----:R-:W-:-:S05]  /*4a00*/  IMAD R0, R0, UR7, R3 ;  /* 0x0000000700007c24 */ /* 0x001fca000f8e0203 */
[----:B------:R-:W-:-:S13]  /*4a10*/  ISETP.NE.AND P0, PT, R0, RZ, PT ;  /* 0x000000ff0000720c */ /* 0x000fda0003f05270 */
[----:B------:R-:W-:Y:S05]  /*4a20*/  @P0 EXIT ;  /* 0x000000000000094d */ /* 0x000fea0003800000 */
[----:B------:R-:W0:Y:S02]  /*4a30*/  LDC.64 R2, c[0x0][0x388] ;  /* 0x0000e200ff027b82 */ /* 0x000e240000000a00 */
[----:B0-----:R-:W-:Y:S01]  /*4a40*/  STG.E desc[UR8][R2.64], R51 ;  /* 0x0000003302007986 */ /* 0x001fe2000c101908 */
[----:B------:R-:W-:Y:S05]  /*4a50*/  EXIT ;  /* 0x000000000000794d */ /* 0x000fea0003800000 */
        .weak           $__internal_3_$__cuda_sm20_rem_u64
        .type           $__internal_3_$__cuda_sm20_rem_u64,@function
        .size           $__internal_3_$__cuda_sm20_rem_u64,(.L_x_354 - $__internal_3_$__cuda_sm20_rem_u64)
$__internal_3_$__cuda_sm20_rem_u64:
[----:B------:R-:W0:Y:S08]  /*4a60*/  I2F.U64.RP R54, UR4 ;  /* 0x0000000400367d12 */ /* 0x000e300008309000 */
[----:B0-----:R-:W0:Y:S02]  /*4a70*/  MUFU.RCP R56, R54 ;  /* 0x0000003600387308 */ /* 0x001e240000001000 */
[----:B0-----:R-:W-:-:S06]  /*4a80*/  IADD3 R56, PT, PT, R56, 0x1ffffffe, RZ ;  /* 0x1ffffffe38387810 */ /* 0x001fcc0007ffe0ff */
[----:B------:R-:W0:Y:S02]  /*4a90*/  F2I.U64.TRUNC R56, R56 ;  /* 0x0000003800387311 */ /* 0x000e24000020d800 */
[----:B0-----:R-:W-:Y:S01]  /*4aa0*/  IMAD.WIDE.U32 R32, R56, UR4, RZ ;  /* 0x0000000438207c25 */ /* 0x001fe2000f8e00ff */
[----:B------:R-:W-:-:S03]  /*4ab0*/  MOV R59, R56 ;  /* 0x00000038003b7202 */ /* 0x000fc60000000f00 */
[----:B------:R-:W-:Y:S01]  /*4ac0*/  IMAD R53, R56, UR5, R33 ;  /* 0x0000000538357c24 */ /* 0x000fe2000f8e0221 */
[----:B------:R-:W-:-:S03]  /*4ad0*/  IADD3 R33, P0, PT, RZ, -R32, RZ ;  /* 0x80000020ff217210 */ /* 0x000fc60007f1e0ff */
[----:B------:R-:W-:Y:S02]  /*4ae0*/  IMAD R32, R57, UR4, R53 ;  /* 0x0000000439207c24 */ /* 0x000fe4000f8e0235 */
[----:B------:R-:W-:-:S04]  /*4af0*/  IMAD.HI.U32 R58, R56, R33, RZ ;  /* 0x00000021383a7227 */ /* 0x000fc800078e00ff */
[----:B------:R-:W-:-:S04]  /*4b00*/  IMAD.X R32, RZ, RZ, ~R32, P0 ;  /* 0x000000ffff207224 */ /* 0x000fc800000e0e20 */
[----:B------:R-:W-:-:S04]  /*4b10*/  IMAD.WIDE.U32 R58, P0, R56, R32, R58 ;  /* 0x00000020383a7225 */ /* 0x000fc8000780003a */
[----:B------:R-:W-:-:S04]  /*4b20*/  IMAD.HI.U32 R54, P1, R57, R33, R58 ;  /* 0x0000002139367227 */ /* 0x000fc8000782003a */
[CC--:B------:R-:W-:Y:S02]  /*4b30*/  IMAD R33, R57.reuse, R32.reuse, RZ ;  /* 0x0000002039217224 */ /* 0x0c0fe400078e02ff */
[----:B------:R-:W-:-:S03]  /*4b40*/  IMAD.HI.U32 R32, R57, R32, RZ ;  /* 0x0000002039207227 */ /* 0x000fc600078e00ff */
[----:B------:R-:W-:Y:S01]  /*4b50*/  IADD3 R33, P2, PT, R33, R54, RZ ;  /* 0x0000003621217210 */ /* 0x000fe20007f5e0ff */
[----:B------:R-:W-:-:S04]  /*4b60*/  IMAD.X R32, R32, 0x1, R57, P0 ;  /* 0x0000000120207824 */ /* 0x000fc800000e0639 */
[----:B------:R-:W-:Y:S01]  /*4b70*/  IMAD.WIDE.U32 R56, R33, UR4, RZ ;  /* 0x0000000421387c25 */ /* 0x000fe2000f8e00ff */
[----:B------:R-:W-:-:S03]  /*4b80*/  IADD3.X R53, PT, PT, RZ, RZ, R32, P2, P1 ;  /* 0x000000ffff357210 */ /* 0x000fc600017e2420 */
[----:B------:R-:W-:Y:S01]  /*4b90*/  IMAD R32, R33, UR5, R57 ;  /* 0x0000000521207c24 */ /* 0x000fe2000f8e0239 */
[----:B------:R-:W-:Y:S01]  /*4ba0*/  IADD3 R54, P0, PT, RZ, -R56, RZ ;  /* 0x80000038ff367210 */ /* 0x000fe20007f1e0ff */
[----:B------:R-:W-:Y:S02]  /*4bb0*/  HFMA2 R57, -RZ, RZ, 0, 0 ;  /* 0x00000000ff397431 */ /* 0x000fe400000001ff */
[----:B------:R-:W-:Y:S02]  /*4bc0*/  IMAD R56, R53, UR4, R32 ;  /* 0x0000000435387c24 */ /* 0x000fe4000f8e0220 */
[----:B------:R-:W-:-:S03]  /*4bd0*/  IMAD.HI.U32 R32, R33, R54, RZ ;  /* 0x0000003621207227 */ /* 0x000fc600078e00ff */
[----:B------:R-:W-:-:S05]  /*4be0*/  IADD3.X R56, PT, PT, RZ, ~R56, RZ, P0, !PT ;  /* 0x80000038ff387210 */ /* 0x000fca00007fe4ff */
[----:B------:R-:W-:-:S04]  /*4bf0*/  IMAD.WIDE.U32 R32, P0, R33, R56, R32 ;  /* 0x0000003821207225 */ /* 0x000fc80007800020 */
[----:B------:R-:W-:-:S04]  /*4c00*/  IMAD.HI.U32 R33, P1, R53, R54, R32 ;  /* 0x0000003635217227 */ /* 0x000fc80007820020 */
[CC--:B------:R-:W-:Y:S02]  /*4c10*/  IMAD R32, R53.reuse, R56.reuse, RZ ;  /* 0x0000003835207224 */ /* 0x0c0fe400078e02ff */
[----:B------:R-:W-:-:S03]  /*4c20*/  IMAD.HI.U32 R56, R53, R56, RZ ;  /* 0x0000003835387227 */ /* 0x000fc600078e00ff */
[----:B------:R-:W-:Y:S01]  /*4c30*/  IADD3 R32, P2, PT, R32, R33, RZ ;  /* 0x0000002120207210 */ /* 0x000fe20007f5e0ff */
[----:B------:R-:W-:-:S04]  /*4c40*/  IMAD.X R33, R56, 0x1, R53, P0 ;  /* 0x0000000138217824 */ /* 0x000fc800000e0635 */
[----:B------:R-:W-:Y:S01]  /*4c50*/  IMAD.HI.U32 R56, R32, R51, RZ ;  /* 0x0000003320387227 */ /* 0x000fe200078e00ff */
[----:B------:R-:W-:-:S03]  /*4c60*/  IADD3.X R33, PT, PT, RZ, RZ, R33, P2, P1 ;  /* 0x000000ffff217210 */ /* 0x000fc600017e2421 */
[----:B------:R-:W-:-:S04]  /*4c70*/  IMAD.WIDE.U32 R56, R32, R50, R56 ;  /* 0x0000003220387225 */ /* 0x000fc800078e0038 */
[C---:B------:R-:W-:Y:S02]  /*4c80*/  IMAD R32, R33.reuse, R50, RZ ;  /* 0x0000003221207224 */ /* 0x040fe400078e02ff */
[----:B------:R-:W-:-:S04]  /*4c90*/  IMAD.HI.U32 R53, P0, R33, R51, R56 ;  /* 0x0000003321357227 */ /* 0x000fc80007800038 */
[----:B------:R-:W-:Y:S01]  /*4ca0*/  IMAD.HI.U32 R33, R33, R50, RZ ;  /* 0x0000003221217227 */ /* 0x000fe200078e00ff */
[----:B------:R-:W-:Y:S02]  /*4cb0*/  IADD3 R32, P1, PT, R32, R53, RZ ;  /* 0x0000003520207210 */ /* 0x000fe40007f3e0ff */
[----:B------:R-:W-:Y:S01]  /*4cc0*/  MOV R53, 0x0 ;  /* 0x0000000000357802 */ /* 0x000fe20000000f00 */
        /* <DEDUP_REMOVED lines=23> */
[----:B------:R-:W-:Y:S06]  /*4e40*/  RET.REL.NODEC R52 `(_Z23single_buffer_3x_kernelPfS_mi) ;  /* 0xffffffb0346c7950 */ /* 0x000fec0003c3ffff */
.L_x_180:
        /* <DEDUP_REMOVED lines=11> */
.L_x_354:


//--------------------- .text._Z19multi_buffer_kernelPfS_S_S_mi --------------------------
	.section	.text._Z19multi_buffer_kernelPfS_S_S_mi,"ax",@progbits
	.align	128
        .global         _Z19multi_buffer_kernelPfS_S_S_mi
        .type           _Z19multi_buffer_kernelPfS_S_S_mi,@function
        .size           _Z19multi_buffer_kernelPfS_S_S_mi,(.L_x_355 - _Z19multi_buffer_kernelPfS_S_S_mi)
        .other          _Z19multi_buffer_kernelPfS_S_S_mi,@"STO_CUDA_ENTRY STV_DEFAULT"
_Z19multi_buffer_kernelPfS_S_S_mi:
.text._Z19multi_buffer_kernelPfS_S_S_mi:
        /* <DEDUP_REMOVED lines=10> */
[----:B------:R-:W-:Y:S01]  /*00a0*/  IMAD.SHL.U32 R2, R0, 0x20, RZ ;  /* 0x0000002000027824 */ /* 0x000fe200078e00ff */
[----:B------:R-:W-:Y:S01]  /*00b0*/  UMOV UR4, URZ ;  /* 0x000000ff00047c82 */ /* 0x000fe20008000000 */
[----:B------:R-:W-:Y:S02]  /*00c0*/  IMAD.MOV.U32 R26, RZ, RZ, RZ ;  /* 0x000000ffff1a7224 */ /* 0x000fe400078e00ff */
[----:B------:R-:W-:-:S07]  /*00d0*/  VIADD R3, R2, 0x6 ;  /* 0x0000000602037836 */ /* 0x000fce0000000000 */
.L_x_207:
[----:B------:R-:W0:Y:S01]  /*00e0*/  LDCU UR5, c[0x0][0x3a8] ;  /* 0x00007500ff0577ac */ /* 0x000e220008000800 */
[C---:B------:R-:W-:Y:S01]  /*00f0*/  IADD3 R4, PT, PT, R2.reuse, 0x3, RZ ;  /* 0x0000000302047810 */ /* 0x040fe20007ffe0ff */
[C---:B------:R-:W-:Y:S01]  /*0100*/  VIADD R5, R2.reuse, 0x5 ;  /* 0x0000000502057836 */ /* 0x040fe20000000000 */
[C---:B------:R-:W-:Y:S01]  /*0110*/  IADD3 R9, PT, PT, R2.reuse, 0x7, RZ ;  /* 0x0000000702097810 */ /* 0x040fe20007ffe0ff */
[----:B------:R-:W-:Y:S01]  /*0120*/  UIADD3 UR4, UPT, UPT, UR4, 0x1, URZ ;  /* 0x0000000104047890 */ /* 0x000fe2000fffe0ff */
[C---:B------:R-:W-:Y:S01]  /*0130*/  VIADD R6, R2.reuse, 0x1 ;  /* 0x0000000102067836 */ /* 0x040fe20000000000 */
[----:B------:R-:W1:Y:S01]  /*0140*/  LDCU UR10, c[0x0][0x3a4] ;  /* 0x00007480ff0a77ac */ /* 0x000e620008000800 */
[C---:B------:R-:W-:Y:S02]  /*0150*/  VIADD R7, R2.reuse, 0x2 ;  /* 0x0000000202077836 */ /* 0x040fe40000000000 */
[----:B------:R-:W-:Y:S01]  /*0160*/  VIADD R8, R2, 0x4 ;  /* 0x0000000402087836 */ /* 0x000fe20000000000 */
[----:B------:R-:W2:Y:S01]  /*0170*/  LDCU UR11, c[0x0][0x3a0] ;  /* 0x00007400ff0b77ac */ /* 0x000ea20008000800 */
[----:B------:R-:W-:-:S02]  /*0180*/  IMAD.MOV.U32 R10, RZ, RZ, R2 ;  /* 0x000000ffff0a7224 */ /* 0x000fc400078e0002 */
[----:B------:R-:W-:Y:S01]  /*0190*/  IMAD.MOV.U32 R11, RZ, RZ, R3 ;  /* 0x000000ffff0b7224 */ /* 0x000fe200078e0003 */
[----:B------:R-:W3:Y:S01]  /*01a0*/  LDCU.64 UR16, c[0x0][0x390] ;  /* 0x00007200ff1077ac */ /* 0x000ee20008000a00 */
[----:B0-----:R-:W-:Y:S01]  /*01b0*/  UISETP.NE.AND UP1, UPT, UR4, UR5, UPT ;  /* 0x000000050400728c */ /* 0x001fe2000bf25270 */
[----:B------:R-:W0:Y:S02]  /*01c0*/  LDCU.128 UR12, c[0x0][0x380] ;  /* 0x00007000ff0c77ac */ /* 0x000e240008000c00 */
[----:B------:R-:W-:-:S08]  /*01d0*/  UMOV UR5, URZ ;  /* 0x000000ff00057c82 */ /* 0x000fd00008000000 */
.L_x_206:
[----:B------:R-:W-:Y:S01]  /*01e0*/  SHF.R.S32.HI R25, RZ, 0x1f, R10 ;  /* 0x0000001fff197819 */ /* 0x000fe2000001140a */
[----:B------:R-:W4:Y:S01]  /*01f0*/  LDCU.64 UR6, c[0x0][0x3a0] ;  /* 0x00007400ff0677ac */ /* 0x000f220008000a00 */
[----:B------:R-:W-:Y:S01]  /*0200*/  BSSY.RECONVERGENT B0, `(.L_x_182) ;  /* 0x0000021000007945 */ /* 0x000fe20003800200 */
[----:B------:R-:W-:Y:S02]  /*0210*/  SHF.R.S32.HI R12, RZ, 0x1f, R6 ;  /* 0x0000001fff0c7819 */ /* 0x000fe40000011406 */
[----:B-1----:R-:W-:Y:S02]  /*0220*/  LOP3.LUT R13, R25, UR10, RZ, 0xfc, !PT ;  /* 0x0000000a190d7c12 */ /* 0x002fe4000f8efcff */
[----:B------:R-:W-:Y:S02]  /*0230*/  SHF.R.S32.HI R18, RZ, 0x1f, R4 ;  /* 0x0000001fff127819 */ /* 0x000fe40000011404 */
[----:B------:R-:W-:Y:S02]  /*0240*/  ISETP.NE.U32.AND P0, PT, R13, RZ, PT ;  /* 0x000000ff0d00720c */ /* 0x000fe40003f05070 */
[----:B------:R-:W-:-:S02]  /*0250*/  SHF.R.S32.HI R13, RZ, 0x1f, R7 ;  /* 0x0000001fff0d7819 */ /* 0x000fc40000011407 */
[----:B------:R-:W-:Y:S02]  /*0260*/  SHF.R.S32.HI R19, RZ, 0x1f, R8 ;  /* 0x0000001fff137819 */ /* 0x000fe40000011408 */
[----:B------:R-:W-:Y:S02]  /*0270*/  SHF.R.S32.HI R20, RZ, 0x1f, R5 ;  /* 0x0000001fff147819 */ /* 0x000fe40000011405 */
[----:B------:R-:W-:Y:S02]  /*0280*/  SHF.R.S32.HI R21, RZ, 0x1f, R11 ;  /* 0x0000001fff157819 */ /* 0x000fe4000001140b */
[----:B------:R-:W-:-:S03]  /*0290*/  SHF.R.S32.HI R22, RZ, 0x1f, R9 ;  /* 0x0000001fff167819 */ /* 0x000fc60000011409 */
[----:B----4-:R-:W-:Y:S05]  /*02a0*/  @P0 BRA `(.L_x_183) ;  /* 0x00000000004c0947 */ /* 0x010fea0003800000 */
[----:B--2---:R-:W1:Y:S01]  /*02b0*/  I2F.U32.RP R16, UR11 ;  /* 0x0000000b00107d06 */ /* 0x004e620008209000 */
[----:B------:R-:W-:-:S07]  /*02c0*/  ISETP.NE.U32.AND P1, PT, RZ, UR11, PT ;  /* 0x0000000bff007c0c */ /* 0x000fce000bf25070 */
[----:B-1----:R-:W1:Y:S02]  /*02d0*/  MUFU.RCP R16, R16 ;  /* 0x0000001000107308 */ /* 0x002e640000001000 */
[----:B-1----:R-:W-:-:S06]  /*02e0*/  VIADD R14, R16, 0xffffffe ;  /* 0x0ffffffe100e7836 */ /* 0x002fcc0000000000 */
[----:B------:R1:W2:Y:S02]  /*02f0*/  F2I.FTZ.U32.TRUNC.NTZ R15, R14 ;  /* 0x0000000e000f7305 */ /* 0x0002a4000021f000 */
[----:B-1----:R-:W-:Y:S02]  /*0300*/  HFMA2 R14, -RZ, RZ, 0, 0 ;  /* 0x00000000ff0e7431 */ /* 0x002fe400000001ff */
[----:B--2---:R-:W-:-:S04]  /*0310*/  IMAD.MOV R17, RZ, RZ, -R15 ;  /* 0x000000ffff117224 */ /* 0x004fc800078e0a0f */
        /* <DEDUP_REMOVED lines=12> */
.L_x_183:
[----:B------:R-:W-:Y:S02]  /*03e0*/  MOV R23, R10 ;  /* 0x0000000a00177202 */ /* 0x000fe40000000f00 */
[----:B------:R-:W-:-:S07]  /*03f0*/  MOV R24, 0x410 ;  /* 0x0000041000187802 */ /* 0x000fce0000000f00 */
[----:B0-23--:R-:W-:Y:S05]  /*0400*/  CALL.REL.NOINC `($__internal_4_$__cuda_sm20_rem_u64) ;  /* 0x0000001400187944 */ /* 0x00dfea0003c00000 */
.L_x_184:
[----:B0--3--:R-:W-:Y:S05]  /*0410*/  BSYNC.RECONVERGENT B0 ;  /* 0x0000000000007941 */ /* 0x009fea0003800200 */
.L_x_182:
[C---:B------:R-:W-:Y:S01]  /*0420*/  IMAD.SHL.U32 R14, R16.reuse, 0x4, RZ ;  /* 0x00000004100e7824 */ /* 0x040fe200078e00ff */
[----:B------:R-:W-:-:S04]  /*0430*/  SHF.L.U64.HI R15, R16, 0x2, R17 ;  /* 0x00000002100f7819 */ /* 0x000fc80000010211 */
[C---:B------:R-:W-:Y:S02]  /*0440*/  IADD3 R24, P0, PT, R14.reuse, UR12, RZ ;  /* 0x0000000c0e187c10 */ /* 0x040fe4000ff1e0ff */
[C---:B------:R-:W-:Y:S02]  /*0450*/  IADD3 R16, P1, PT, R14.reuse, UR14, RZ ;  /* 0x0000000e0e107c10 */ /* 0x040fe4000ff3e0ff */
[C---:B------:R-:W-:Y:S02]  /*0460*/  IADD3.X R25, PT, PT, R15.reuse, UR13, RZ, P0, !PT ;  /* 0x0000000d0f197c10 */ /* 0x040fe400087fe4ff */
[----:B------:R-:W-:Y:S02]  /*0470*/  IADD3 R14, P0, PT, R14, UR16, RZ ;  /* 0x000000100e0e7c10 */ /* 0x000fe4000ff1e0ff */
[C---:B------:R-:W-:Y:S02]  /*0480*/  IADD3.X R17, PT, PT, R15.reuse, UR15, RZ, P1, !PT ;  /* 0x0000000f0f117c10 */ /* 0x040fe40008ffe4ff */
[----:B------:R-:W2:Y:S01]  /*0490*/  LDG.E.STRONG.GPU R25, desc[UR8][R24.64] ;  /* 0x0000000818197981 */ /* 0x000ea2000c1ef900 */
[----:B------:R-:W-:-:S03]  /*04a0*/  IADD3.X R15, PT, PT, R15, UR17, RZ, P0, !PT ;  /* 0x000000110f0f7c10 */ /* 0x000fc600087fe4ff */
[----:B------:R-:W3:Y:S04]  /*04b0*/  LDG.E.STRONG.GPU R17, desc[UR8][R16.64] ;  /* 0x0000000810117981 */ /* 0x000ee8000c1ef900 */
[----:B------:R-:W4:Y:S01]  /*04c0*/  LDG.E.STRONG.GPU R15, desc[UR8][R14.64] ;  /* 0x000000080e0f7981 */ /* 0x000f22000c1ef900 */
[----:B------:R-:W-:Y:S01]  /*04d0*/  LOP3.LUT R23, R12, UR10, RZ, 0xfc, !PT ;  /* 0x0000000a0c177c12 */ /* 0x000fe2000f8efcff */
[----:B------:R-:W-:Y:S03]  /*04e0*/  BSSY.RECONVERGENT B0, `(.L_x_185) ;  /* 0x000001d000007945 */ /* 0x000fe60003800200 */
[----:B------:R-:W-:Y:S01]  /*04f0*/  ISETP.NE.U32.AND P0, PT, R23, RZ, PT ;  /* 0x000000ff1700720c */ /* 0x000fe20003f05070 */
[----:B--2---:R-:W-:-:S04]  /*0500*/  FADD R26, R25, R26 ;  /* 0x0000001a191a7221 */ /* 0x004fc80000000000 */
[----:B---3--:R-:W-:-:S04]  /*0510*/  FADD R26, R26, R17 ;  /* 0x000000111a1a7221 */ /* 0x008fc80000000000 */
[----:B----4-:R-:W-:-:S04]  /*0520*/  FADD R26, R26, R15 ;  /* 0x0000000f1a1a7221 */ /* 0x010fc80000000000 */
[----:B------:R-:W-:Y:S05]  /*0530*/  @P0 BRA `(.L_x_186) ;  /* 0x00000000004c0947 */ /* 0x000fea0003800000 */
[----:B------:R-:W0:Y:S01]  /*0540*/  I2F.U32.RP R17, UR11 ;  /* 0x0000000b00117d06 */ /* 0x000e220008209000 */
[----:B------:R-:W-:-:S07]  /*0550*/  ISETP.NE.U32.AND P1, PT, RZ, UR11, PT ;  /* 0x0000000bff007c0c */ /* 0x000fce000bf25070 */
[----:B0-----:R-:W0:Y:S02]  /*0560*/  MUFU.RCP R17, R17 ;  /* 0x0000001100117308 */ /* 0x001e240000001000 */
[----:B0-----:R-:W-:Y:S02]  /*0570*/  VIADD R14, R17, 0xffffffe ;  /* 0x0ffffffe110e7836 */ /* 0x001fe40000000000 */
[----:B------:R-:W-:-:S04]  /*0580*/  IMAD.MOV.U32 R17, RZ, RZ, RZ ;  /* 0x000000ffff117224 */ /* 0x000fc800078e00ff */
[----:B------:R0:W1:Y:S02]  /*0590*/  F2I.FTZ.U32.TRUNC.NTZ R15, R14 ;  /* 0x0000000e000f7305 */ /* 0x000064000021f000 */
[----:B0-----:R-:W-:Y:S02]  /*05a0*/  IMAD.MOV.U32 R14, RZ, RZ, RZ ;  /* 0x000000ffff0e7224 */ /* 0x001fe400078e00ff */
[----:B-1----:R-:W-:-:S04]  /*05b0*/  IMAD.MOV R23, RZ, RZ, -R15 ;  /* 0x000000ffff177224 */ /* 0x002fc800078e0a0f */
        /* <DEDUP_REMOVED lines=11> */
.L_x_186:
[----:B------:R-:W-:Y:S01]  /*0670*/  IMAD.MOV.U32 R25, RZ, RZ, R12 ;  /* 0x000000ffff197224 */ /* 0x000fe200078e000c */
[----:B------:R-:W-:Y:S02]  /*0680*/  MOV R23, R6 ;  /* 0x0000000600177202 */ /* 0x000fe40000000f00 */
[----:B------:R-:W-:-:S07]  /*0690*/  MOV R24, 0x6b0 ;  /* 0x000006b000187802 */ /* 0x000fce0000000f00 */
[----:B------:R-:W-:Y:S05]  /*06a0*/  CALL.REL.NOINC `($__internal_4_$__cuda_sm20_rem_u64) ;  /* 0x0000001000707944 */ /* 0x000fea0003c00000 */
.L_x_187:
[----:B------:R-:W-:Y:S05]  /*06b0*/  BSYNC.RECONVERGENT B0 ;  /* 0x0000000000007941 */ /* 0x000fea0003800200 */
.L_x_185:
[C---:B------:R-:W-:Y:S01]  /*06c0*/  IMAD.SHL.U32 R14, R16.reuse, 0x4, RZ ;  /* 0x00000004100e7824 */ /* 0x040fe200078e00ff */
[----:B------:R-:W-:-:S04]  /*06d0*/  SHF.L.U64.HI R12, R16, 0x2, R17 ;  /* 0x00000002100c7819 */ /* 0x000fc80000010211 */
[C---:B------:R-:W-:Y:S02]  /*06e0*/  IADD3 R24, P0, PT, R14.reuse, UR12, RZ ;  /* 0x0000000c0e187c10 */ /* 0x040fe4000ff1e0ff */
[----:B------:R-:W-:Y:S02]  /*06f0*/  IADD3 R16, P1, PT, R14, UR14, RZ ;  /* 0x0000000e0e107c10 */ /* 0x000fe4000ff3e0ff */
[----:B------:R-:W-:Y:S02]  /*0700*/  IADD3.X R25, PT, PT, R12, UR13, RZ, P0, !PT ;  /* 0x0000000d0c197c10 */ /* 0x000fe400087fe4ff */
        /* <DEDUP_REMOVED lines=32> */
.L_x_189:
[----:B------:R-:W-:Y:S01]  /*0910*/  IMAD.MOV.U32 R25, RZ, RZ, R13 ;  /* 0x000000ffff197224 */ /* 0x000fe200078e000d */
[----:B------:R-:W-:Y:S02]  /*0920*/  MOV R23, R7 ;  /* 0x0000000700177202 */ /* 0x000fe40000000f00 */
[----:B------:R-:W-:-:S07]  /*0930*/  MOV R24, 0x950 ;  /* 0x0000095000187802 */ /* 0x000fce0000000f00 */
[----:B------:R-:W-:Y:S05]  /*0940*/  CALL.REL.NOINC `($__internal_4_$__cuda_sm20_rem_u64) ;  /* 0x0000000c00c87944 */ /* 0x000fea0003c00000 */
.L_x_190:
[----:B------:R-:W-:Y:S05]  /*0950*/  BSYNC.RECONVERGENT B0 ;  /* 0x0000000000007941 */ /* 0x000fea0003800200 */
.L_x_188:
        /* <DEDUP_REMOVED lines=37> */
.L_x_192:
[----:B------:R-:W-:Y:S01]  /*0bb0*/  IMAD.MOV.U32 R25, RZ, RZ, R18 ;  /* 0x000000ffff197224 */ /* 0x000fe200078e0012 */
[----:B------:R-:W-:Y:S02]  /*0bc0*/  MOV R23, R4 ;  /* 0x0000000400177202 */ /* 0x000fe40000000f00 */
[----:B------:R-:W-:-:S07]  /*0bd0*/  MOV R24, 0xbf0 ;  /* 0x00000bf000187802 */ /* 0x000fce0000000f00 */
[----:B------:R-:W-:Y:S05]  /*0be0*/  CALL.REL.NOINC `($__internal_4_$__cuda_sm20_rem_u64) ;  /* 0x0000000c00207944 */ /* 0x000fea0003c00000 */
.L_x_193:
[----:B------:R-:W-:Y:S05]  /*0bf0*/  BSYNC.RECONVERGENT B0 ;  /* 0x0000000000007941 */ /* 0x000fea0003800200 */
.L_x_191:
        /* <DEDUP_REMOVED lines=37> */
.L_x_195:
[----:B------:R-:W-:Y:S01]  /*0e50*/  IMAD.MOV.U32 R25, RZ, RZ, R19 ;  /* 0x000000ffff197224 */ /* 0x000fe200078e0013 */
[----:B------:R-:W-:Y:S02]  /*0e60*/  MOV R23, R8 ;  /* 0x0000000800177202 */ /* 0x000fe40000000f00 */
[----:B------:R-:W-:-:S07]  /*0e70*/  MOV R24, 0xe90 ;  /* 0x00000e9000187802 */ /* 0x000fce0000000f00 */
[----:B------:R-:W-:Y:S05]  /*0e80*/  CALL.REL.NOINC `($__internal_4_$__cuda_sm20_rem_u64) ;  /* 0x0000000800787944 */ /* 0x000fea0003c00000 */
.L_x_196:
[----:B------:R-:W-:Y:S05]  /*0e90*/  BSYNC.RECONVERGENT B0 ;  /* 0x0000000000007941 */ /* 0x000fea0003800200 */
.L_x_194:
        /* <DEDUP_REMOVED lines=21> */
[----:B0-----:R-:W-:Y:S01]  /*0ff0*/  VIADD R14, R17, 0xffffffe ;  /* 0x0ffffffe110e7836 */ /* 0x001fe20000000000 */
[----:B------:R-:W-:-:S05]  /*1000*/  MOV R17, RZ ;  /* 0x000000ff00117202 */ /* 0x000fca0000000f00 */
        /* <DEDUP_REMOVED lines=14> */
.L_x_198:
[----:B------:R-:W-:Y:S01]  /*10f0*/  IMAD.MOV.U32 R25, RZ, RZ, R20 ;  /* 0x000000ffff197224 */ /* 0x000fe200078e0014 */
[----:B------:R-:W-:Y:S01]  /*1100*/  MOV R24, 0x1130 ;  /* 0x0000113000187802 */ /* 0x000fe20000000f00 */
[----:B------:R-:W-:-:S07]  /*1110*/  IMAD.MOV.U32 R23, RZ, RZ, R5 ;  /* 0x000000ffff177224 */ /* 0x000fce00078e0005 */
[----:B------:R-:W-:Y:S05]  /*1120*/  CALL.REL.NOINC `($__internal_4_$__cuda_sm20_rem_u64) ;  /* 0x0000000400d07944 */ /* 0x000fea0003c00000 */
.L_x_199:
[----:B------:R-:W-:Y:S05]  /*1130*/  BSYNC.RECONVERGENT B0 ;  /* 0x0000000000007941 */ /* 0x000fea0003800200 */
.L_x_197:
        /* <DEDUP_REMOVED lines=21> */
[----:B0-----:R-:W-:Y:S01]  /*1290*/  IADD3 R14, PT, PT, R17, 0xffffffe, RZ ;  /* 0x0ffffffe110e7810 */ /* 0x001fe20007ffe0ff */
[----:B------:R-:W-:-:S05]  /*12a0*/  IMAD.MOV.U32 R17, RZ, RZ, RZ ;  /* 0x000000ffff117224 */ /* 0x000fca00078e00ff */
        /* <DEDUP_REMOVED lines=14> */
.L_x_201:
[----:B------:R-:W-:Y:S01]  /*1390*/  IMAD.MOV.U32 R25, RZ, RZ, R21 ;  /* 0x000000ffff197224 */ /* 0x000fe200078e0015 */
[----:B------:R-:W-:Y:S02]  /*13a0*/  MOV R23, R11 ;  /* 0x0000000b00177202 */ /* 0x000fe40000000f00 */
[----:B------:R-:W-:-:S07]  /*13b0*/  MOV R24, 0x13d0 ;  /* 0x000013d000187802 */ /* 0x000fce0000000f00 */
[----:B------:R-:W-:Y:S05]  /*13c0*/  CALL.REL.NOINC `($__internal_4_$__cuda_sm20_rem_u64) ;  /* 0x0000000400287944 */ /* 0x000fea0003c00000 */
.L_x_202:
[----:B------:R-:W-:Y:S05]  /*13d0*/  BSYNC.RECONVERGENT B0 ;  /* 0x0000000000007941 */ /* 0x000fea0003800200 */
.L_x_200:
        /* <DEDUP_REMOVED lines=37> */
.L_x_204:
[----:B------:R-:W-:Y:S01]  /*1630*/  IMAD.MOV.U32 R25, RZ, RZ, R22 ;  /* 0x000000ffff197224 */ /* 0x000fe200078e0016 */
[----:B------:R-:W-:Y:S01]  /*1640*/  MOV R24, 0x1670 ;  /* 0x0000167000187802 */ /* 0x000fe20000000f00 */
[----:B------:R-:W-:-:S07]  /*1650*/  IMAD.MOV.U32 R23, RZ, RZ, R9 ;  /* 0x000000ffff177224 */ /* 0x000fce00078e0009 */
[----:B------:R-:W-:Y:S05]  /*1660*/  CALL.REL.NOINC `($__internal_4_$__cuda_sm20_rem_u64) ;  /* 0x0000000000807944 */ /* 0x000fea0003c00000 */
.L_x_205:
[----:B------:R-:W-:Y:S05]  /*1670*/  BSYNC.RECONVERGENT B0 ;  /* 0x0000000000007941 */ /* 0x000fea0003800200 */
.L_x_203:
        /* <DEDUP_REMOVED lines=11> */
[----:B------:R-:W-:Y:S01]  /*1730*/  UIADD3 UR5, UPT, UPT, UR5, 0x8, URZ ;  /* 0x0000000805057890 */ /* 0x000fe2000fffe0ff */
[----:B------:R-:W-:Y:S01]  /*1740*/  IADD3 R6, PT, PT, R6, 0x8, RZ ;  /* 0x0000000806067810 */ /* 0x000fe20007ffe0ff */
[----:B------:R-:W-:Y:S01]  /*1750*/  VIADD R7, R7, 0x8 ;  /* 0x0000000807077836 */ /* 0x000fe20000000000 */
[----:B------:R-:W-:Y:S01]  /*1760*/  IADD3 R5, PT, PT, R5, 0x8, RZ ;  /* 0x0000000805057810 */ /* 0x000fe20007ffe0ff */
[----:B------:R-:W-:Y:S01]  /*1770*/  UISETP.NE.AND UP0, UPT, UR5, 0x20, UPT ;  /* 0x000000200500788c */ /* 0x000fe2000bf05270 */
[----:B------:R-:W-:-:S02]  /*1780*/  VIADD R4, R4, 0x8 ;  /* 0x0000000804047836 */ /* 0x000fc40000000000 */
[----:B------:R-:W-:Y:S02]  /*1790*/  VIADD R8, R8, 0x8 ;  /* 0x0000000808087836 */ /* 0x000fe40000000000 */
[----:B------:R-:W-:Y:S02]  /*17a0*/  VIADD R11, R11, 0x8 ;  /* 0x000000080b0b7836 */ /* 0x000fe40000000000 */
[----:B------:R-:W-:Y:S02]  /*17b0*/  VIADD R9, R9, 0x8 ;  /* 0x0000000809097836 */ /* 0x000fe40000000000 */
[----:B------:R-:W-:Y:S02]  /*17c0*/  VIADD R10, R10, 0x8 ;  /* 0x000000080a0a7836 */ /* 0x000fe40000000000 */
[----:B--2---:R-:W-:-:S04]  /*17d0*/  FADD R12, R12, R19 ;  /* 0x000000130c0c7221 */ /* 0x004fc80000000000 */
[----:B---3--:R-:W-:-:S04]  /*17e0*/  FADD R12, R12, R15 ;  /* 0x0000000f0c0c7221 */ /* 0x008fc80000000000 */
[----:B----4-:R-:W-:Y:S01]  /*17f0*/  FADD R26, R12, R17 ;  /* 0x000000110c1a7221 */ /* 0x010fe20000000000 */
[----:B------:R-:W-:Y:S06]  /*1800*/  BRA.U UP0, `(.L_x_206) ;  /* 0xffffffe900747547 */ /* 0x000fec000b83ffff */
[----:B------:R-:W-:Y:S05]  /*1810*/  BRA.U UP1, `(.L_x_207) ;  /* 0xffffffe901307547 */ /* 0x000fea000b83ffff */
.L_x_181:
[----:B------:R-:W-:-:S13]  /*1820*/  ISETP.NE.AND P0, PT, R0, RZ, PT ;  /* 0x000000ff0000720c */ /* 0x000fda0003f05270 */
[----:B------:R-:W-:Y:S05]  /*1830*/  @P0 EXIT ;  /* 0x000000000000094d */ /* 0x000fea0003800000 */
[----:B------:R-:W0:Y:S02]  /*1840*/  LDC.64 R2, c[0x0][0x398] ;  /* 0x0000e600ff027b82 */ /* 0x000e240000000a00 */
[----:B0-----:R-:W-:Y:S01]  /*1850*/  STG.E desc[UR8][R2.64], R26 ;  /* 0x0000001a02007986 */ /* 0x001fe2000c101908 */
[----:B------:R-:W-:Y:S05]  /*1860*/  EXIT ;  /* 0x000000000000794d */ /* 0x000fea0003800000 */
        .weak           $__internal_4_$__cuda_sm20_rem_u64
        .type           $__internal_4_$__cuda_sm20_rem_u64,@function
        .size           $__internal_4_$__cuda_sm20_rem_u64,(.L_x_355 - $__internal_4_$__cuda_sm20_rem_u64)
$__internal_4_$__cuda_sm20_rem_u64:
        /* <DEDUP_REMOVED lines=19> */
[C---:B------:R-:W-:Y:S01]  /*19a0*/  IMAD R27, R17.reuse, UR7, R29 ;  /* 0x00000007111b7c24 */ /* 0x040fe2000f8e021d */
[----:B------:R-:W-:Y:S01]  /*19b0*/  IADD3 R15, P0, PT, RZ, -R28, RZ ;  /* 0x8000001cff0f7210 */ /* 0x000fe20007f1e0ff */
[----:B------:R-:W-:Y:S02]  /*19c0*/  IMAD.MOV.U32 R29, RZ, RZ, RZ ;  /* 0x000000ffff1d7224 */ /* 0x000fe400078e00ff */
        /* <DEDUP_REMOVED lines=9> */
[----:B------:R-:W-:-:S04]  /*1a60*/  IMAD.HI.U32 R28, R16, R23, RZ ;  /* 0x00000017101c7227 */ /* 0x000fc800078e00ff */
[----:B------:R-:W-:Y:S01]  /*1a70*/  IMAD.WIDE.U32 R14, R16, R25, R28 ;  /* 0x00000019100e7225 */ /* 0x000fe200078e001c */
[----:B------:R-:W-:-:S05]  /*1a80*/  IADD3.X R16, PT, PT, RZ, RZ, R27, P2, P1 ;  /* 0x000000ffff107210 */ /* 0x000fca00017e241b */
[----:B------:R-:W-:-:S04]  /*1a90*/  IMAD.HI.U32 R14, P0, R16, R23, R14 ;  /* 0x00000017100e7227 */ /* 0x000fc8000780000e */
[CC--:B------:R-:W-:Y:S02]  /*1aa0*/  IMAD R27, R16.reuse, R25.reuse, RZ ;  /* 0x00000019101b7224 */ /* 0x0c0fe400078e02ff */
[----:B------:R-:W-:-:S03]  /*1ab0*/  IMAD.HI.U32 R15, R16, R25, RZ ;  /* 0x00000019100f7227 */ /* 0x000fc600078e00ff */
[----:B------:R-:W-:Y:S01]  /*1ac0*/  IADD3 R27, P1, PT, R27, R14, RZ ;  /* 0x0000000e1b1b7210 */ /* 0x000fe20007f3e0ff */
[----:B------:R-:W-:-:S04]  /*1ad0*/  IMAD.X R15, RZ, RZ, R15, P0 ;  /* 0x000000ffff0f7224 */ /* 0x000fc800000e060f */
[----:B------:R-:W-:Y:S01]  /*1ae0*/  IMAD.WIDE.U32 R16, R27, UR6, RZ ;  /* 0x000000061b107c25 */ /* 0x000fe2000f8e00ff */
[----:B------:R-:W-:-:S03]  /*1af0*/  IADD3.X R15, PT, PT, RZ, R15, RZ, P1, !PT ;  /* 0x0000000fff0f7210 */ /* 0x000fc60000ffe4ff */
[----:B------:R-:W-:Y:S01]  /*1b00*/  IMAD R14, R27, UR7, R17 ;  /* 0x000000071b0e7c24 */ /* 0x000fe2000f8e0211 */
[----:B------:R-:W-:-:S03]  /*1b10*/  IADD3 R16, P1, PT, -R16, R23, RZ ;  /* 0x0000001710107210 */ /* 0x000fc60007f3e1ff */
[----:B------:R-:W-:Y:S01]  /*1b20*/  IMAD R14, R15, UR6, R14 ;  /* 0x000000060f0e7c24 */ /* 0x000fe2000f8e020e */
[----:B------:R-:W-:-:S03]  /*1b30*/  ISETP.GE.U32.AND P0, PT, R16, UR6, PT ;  /* 0x0000000610007c0c */ /* 0x000fc6000bf06070 */
[----:B------:R-:W-:Y:S01]  /*1b40*/  IMAD.X R14, R25, 0x1, ~R14, P1 ;  /* 0x00000001190e7824 */ /* 0x000fe200008e0e0e */
[----:B------:R-:W-:Y:S01]  /*1b50*/  IADD3 R17, P1, PT, R16, -UR6, RZ ;  /* 0x8000000610117c10 */ /* 0x000fe2000ff3e0ff */
[----:B------:R-:W-:-:S03]  /*1b60*/  IMAD.MOV.U32 R25, RZ, RZ, 0x0 ;  /* 0x00000000ff197424 */ /* 0x000fc600078e00ff */
        /* <DEDUP_REMOVED lines=14> */
[----:B------:R-:W-:Y:S06]  /*1c50*/  RET.REL.NODEC R24 `(_Z19multi_buffer_kernelPfS_S_S_mi) ;  /* 0xffffffe018e87950 */ /* 0x000fec0003c3ffff */
.L_x_208:
        /* <DEDUP_REMOVED lines=10> */
.L_x_355:


//--------------------- .text._Z20single_buffer_kernelPfS_mi --------------------------
	.section	.text._Z20single_buffer_kernelPfS_mi,"ax",@progbits
	.align	128
        .global         _Z20single_buffer_kernelPfS_mi
        .type           _Z20single_buffer_kernelPfS_mi,@function
        .size           _Z20single_buffer_kernelPfS_mi,(.L_x_356 - _Z20single_buffer_kernelPfS_mi)
        .other          _Z20single_buffer_kernelPfS_mi,@"STO_CUDA_ENTRY STV_DEFAULT"
_Z20single_buffer_kernelPfS_mi:
.text._Z20single_buffer_kernelPfS_mi:
        /* <DEDUP_REMOVED lines=22> */
[----:B0-----:R-:W-:-:S06]  /*0160*/  VIADD R2, R0, 0xffffffe ;  /* 0x0ffffffe00027836 */ /* 0x001fcc0000000000 */
[----:B------:R0:W1:Y:S02]  /*0170*/  F2I.FTZ.U32.TRUNC.NTZ R3, R2 ;  /* 0x0000000200037305 */ /* 0x000064000021f000 */
[----:B0-----:R-:W-:Y:S02]  /*0180*/  HFMA2 R2, -RZ, RZ, 0, 0 ;  /* 0x00000000ff027431 */ /* 0x001fe400000001ff */
[----:B-1----:R-:W-:-:S04]  /*0190*/  IMAD.MOV R5, RZ, RZ, -R3 ;  /* 0x000000ffff057224 */ /* 0x002fc800078e0a03 */
[----:B------:R-:W-:-:S04]  /*01a0*/  IMAD R5, R5, UR6, RZ ;  /* 0x0000000605057c24 */ /* 0x000fc8000f8e02ff */
[----:B------:R-:W-:-:S06]  /*01b0*/  IMAD.HI.U32 R4, R3, R5, R2 ;  /* 0x0000000503047227 */ /* 0x000fcc00078e0002 */
[----:B------:R-:W-:-:S04]  /*01c0*/  IMAD.HI.U32 R4, R4, R51, RZ ;  /* 0x0000003304047227 */ /* 0x000fc800078e00ff */
[----:B------:R-:W-:-:S04]  /*01d0*/  IMAD.MOV R4, RZ, RZ, -R4 ;  /* 0x000000ffff047224 */ /* 0x000fc800078e0a04 */
[----:B------:R-:W-:Y:S01]  /*01e0*/  IMAD R50, R4, UR6, R51 ;  /* 0x0000000604327c24 */ /* 0x000fe2000f8e0233 */
[----:B------:R-:W-:-:S04]  /*01f0*/  MOV R51, RZ ;  /* 0x000000ff00337202 */ /* 0x000fc80000000f00 */
[----:B------:R-:W-:-:S13]  /*0200*/  ISETP.GE.U32.AND P0, PT, R50, UR6, PT ;  /* 0x0000000632007c0c */ /* 0x000fda000bf06070 */
[----:B------:R-:W-:-:S05]  /*0210*/  @P0 VIADD R50, R50, -UR6 ;  /* 0x8000000632320c36 */ /* 0x000fca0008000000 */
[----:B------:R-:W-:-:S13]  /*0220*/  ISETP.GE.U32.AND P0, PT, R50, UR6, PT ;  /* 0x0000000632007c0c */ /* 0x000fda000bf06070 */
[----:B------:R-:W-:Y:S01]  /*0230*/  @P0 VIADD R50, R50, -UR6 ;  /* 0x8000000632320c36 */ /* 0x000fe20008000000 */
[----:B------:R-:W-:Y:S01]  /*0240*/  @!P1 LOP3.LUT R50, RZ, UR6, RZ, 0x33, !PT ;  /* 0x00000006ff329c12 */ /* 0x000fe2000f8e33ff */
[----:B------:R-:W-:Y:S06]  /*0250*/  BRA `(.L_x_212) ;  /* 0x0000000000087947 */ /* 0x000fec0003800000 */
.L_x_211:
[----:B------:R-:W-:-:S07]  /*0260*/  MOV R52, 0x280 ;  /* 0x0000028000347802 */ /* 0x000fce0000000f00 */
[----:B------:R-:W-:Y:S05]  /*0270*/  CALL.REL.NOINC `($__internal_5_$__cuda_sm20_rem_u64) ;  /* 0x0000004000f87944 */ /* 0x000fea0003c00000 */
.L_x_212:
[----:B------:R-:W-:Y:S05]  /*0280*/  BSYNC.RECONVERGENT B0 ;  /* 0x0000000000007941 */ /* 0x000fea0003800200 */
.L_x_210:
[----:B------:R-:W0:Y:S01]  /*0290*/  S2R R3, SR_TID.X ;  /* 0x0000000000037919 */ /* 0x000e220000002100 */
[----:B------:R-:W0:Y:S01]  /*02a0*/  S2UR UR7, SR_CTAID.X ;  /* 0x00000000000779c3 */ /* 0x000e220000002500 */
[----:B------:R-:W1:Y:S01]  /*02b0*/  LDCU.64 UR10, c[0x0][0x380] ;  /* 0x00007000ff0a77ac */ /* 0x000e620008000a00 */
[----:B------:R-:W-:Y:S01]  /*02c0*/  IMAD.MOV.U32 R55, RZ, RZ, RZ ;  /* 0x000000ffff377224 */ /* 0x000fe200078e00ff */
[----:B------:R-:W2:Y:S05]  /*02d0*/  LDCU UR6, c[0x0][0x398] ;  /* 0x00007300ff0677ac */ /* 0x000eaa0008000800 */
[----:B------:R-:W0:Y:S01]  /*02e0*/  LDC R0, c[0x0][0x360] ;  /* 0x0000d800ff007b82 */ /* 0x000e220000000800 */
[----:B------:R-:W3:Y:S01]  /*02f0*/  LDCU UR12, c[0x0][0x394] ;  /* 0x00007280ff0c77ac */ /* 0x000ee20008000800 */
[----:B------:R-:W4:Y:S01]  /*0300*/  LDCU.64 UR14, c[0x0][0x380] ;  /* 0x00007000ff0e77ac */ /* 0x000f220008000a00 */
[C---:B-1----:R-:W-:Y:S01]  /*0310*/  LEA R30, P0, R50.reuse, UR10, 0x2 ;  /* 0x0000000a321e7c11 */ /* 0x042fe2000f8010ff */
[----:B------:R-:W1:Y:S03]  /*0320*/  LDCU UR10, c[0x0][0x390] ;  /* 0x00007200ff0a77ac */ /* 0x000e660008000800 */
[----:B------:R-:W-:Y:S01]  /*0330*/  LEA.HI.X R31, R50, UR11, R51, 0x2, P0 ;  /* 0x0000000b321f7c11 */ /* 0x000fe200080f1433 */
        /* <DEDUP_REMOVED lines=46> */
[----:B-1-34-:R-:W-:-:S07]  /*0620*/  SHF.R.S32.HI R2, RZ, 0x1f, R24 ;  /* 0x0000001fff027819 */ /* 0x01afce0000011418 */
.L_x_306:
[----:B------:R-:W2:Y:S01]  /*0630*/  LDG.E.STRONG.GPU R0, desc[UR8][R30.64] ;  /* 0x000000081e007981 */ /* 0x000ea2000c1ef900 */
[----:B------:R-:W-:Y:S01]  /*0640*/  LOP3.LUT R32, R23, UR12, RZ, 0xfc, !PT ;  /* 0x0000000c17207c12 */ /* 0x000fe2000f8efcff */
[----:B------:R-:W-:Y:S01]  /*0650*/  UIADD3 UR6, UPT, UPT, UR6, 0x1, URZ ;  /* 0x0000000106067890 */ /* 0x000fe2000fffe0ff */
[----:B------:R-:W-:Y:S02]  /*0660*/  BSSY.RECONVERGENT B0, `(.L_x_213) ;  /* 0x000001c000007945 */ /* 0x000fe40003800200 */
[----:B------:R-:W-:Y:S01]  /*0670*/  ISETP.NE.U32.AND P0, PT, R32, RZ, PT ;  /* 0x000000ff2000720c */ /* 0x000fe20003f05070 */
[----:B------:R-:W-:Y:S01]  /*0680*/  UISETP.NE.AND UP0, UPT, UR6, URZ, UPT ;  /* 0x000000ff0600728c */ /* 0x000fe2000bf05270 */
[----:B--2---:R-:W-:-:S11]  /*0690*/  FADD R55, R0, R55 ;  /* 0x0000003700377221 */ /* 0x004fd60000000000 */
        /* <DEDUP_REMOVED lines=20> */
.L_x_214:
[----:B------:R-:W-:Y:S01]  /*07e0*/  MOV R51, R49 ;  /* 0x0000003100337202 */ /* 0x000fe20000000f00 */
[----:B------:R-:W-:Y:S01]  /*07f0*/  IMAD.MOV.U32 R50, RZ, RZ, R23 ;  /* 0x000000ffff327224 */ /* 0x000fe200078e0017 */
[----:B------:R-:W-:-:S07]  /*0800*/  MOV R52, 0x820 ;  /* 0x0000082000347802 */ /* 0x000fce0000000f00 */
[----:B------:R-:W-:Y:S05]  /*0810*/  CALL.REL.NOINC `($__internal_5_$__cuda_sm20_rem_u64) ;  /* 0x0000003c00907944 */ /* 0x000fea0003c00000 */
.L_x_215:
[----:B------:R-:W-:Y:S05]  /*0820*/  BSYNC.RECONVERGENT B0 ;  /* 0x0000000000007941 */ /* 0x000fea0003800200 */
.L_x_213:
[----:B------:R-:W-:-:S04]  /*0830*/  LEA R32, P0, R50, UR14, 0x2 ;  /* 0x0000000e32207c11 */ /* 0x000fc8000f8010ff */
[----:B------:R-:W-:-:S05]  /*0840*/  LEA.HI.X R33, R50, UR15, R51, 0x2, P0 ;  /* 0x0000000f32217c11 */ /* 0x000fca00080f1433 */
[----:B------:R-:W2:Y:S01]  /*0850*/  LDG.E.STRONG.GPU R32, desc[UR8][R32.64] ;  /* 0x0000000820207981 */ /* 0x000ea2000c1ef900 */
[----:B------:R-:W-:Y:S01]  /*0860*/  LOP3.LUT R0, R22, UR12, RZ, 0xfc, !PT ;  /* 0x0000000c16007c12 */ /* 0x000fe2000f8efcff */
[----:B------:R-:W-:Y:S03]  /*0870*/  BSSY.RECONVERGENT B0, `(.L_x_216) ;  /* 0x000001b000007945 */ /* 0x000fe60003800200 */
[----:B------:R-:W-:Y:S01]  /*0880*/  ISETP.NE.U32.AND P0, PT, R0, RZ, PT ;  /* 0x000000ff0000720c */ /* 0x000fe20003f05070 */
[----:B--2---:R-:W-:-:S12]  /*0890*/  FADD R55, R55, R32 ;  /* 0x0000002037377221 */ /* 0x004fd80000000000 */
        /* <DEDUP_REMOVED lines=20> */
.L_x_217:
[----:B------:R-:W-:Y:S01]  /*09e0*/  IMAD.MOV.U32 R51, RZ, RZ, R48 ;  /* 0x000000ffff337224 */ /* 0x000fe200078e0030 */
[----:B------:R-:W-:Y:S01]  /*09f0*/  MOV R52, 0xa20 ;  /* 0x00000a2000347802 */ /* 0x000fe20000000f00 */
[----:B------:R-:W-:-:S07]  /*0a00*/  IMAD.MOV.U32 R50, RZ, RZ, R22 ;  /* 0x000000ffff327224 */ /* 0x000fce00078e0016 */
[----:B------:R-:W-:Y:S05]  /*0a10*/  CALL.REL.NOINC `($__internal_5_$__cuda_sm20_rem_u64) ;  /* 0x0000003c00107944 */ /* 0x000fea0003c00000 */
.L_x_218:
[----:B------:R-:W-:Y:S05]  /*0a20*/  BSYNC.RECONVERGENT B0 ;  /* 0x0000000000007941 */ /* 0x000fea0003800200 */
.L_x_216:
        /* <DEDUP_REMOVED lines=11> */
[----:B0-----:R-:W-:Y:S02]  /*0ae0*/  VIADD R32, R51, 0xffffffe ;  /* 0x0ffffffe33207836 */ /* 0x001fe40000000000 */
[----:B------:R-:W-:-:S04]  /*0af0*/  IMAD.MOV.U32 R51, RZ, RZ, RZ ;  /* 0x000000ffff337224 */ /* 0x000fc800078e00ff */
[----:B------:R0:W1:Y:S02]  /*0b00*/  F2I.FTZ.U32.TRUNC.NTZ R33, R32 ;  /* 0x0000002000217305 */ /* 0x000064000021f000 */
[----:B0-----:R-:W-:Y:S01]  /*0b10*/  IMAD.MOV.U32 R32, RZ, RZ, RZ ;  /* 0x000000ffff207224 */ /* 0x001fe200078e00ff */
[----:B-1----:R-:W-:-:S05]  /*0b20*/  IADD3 R53, PT, PT, RZ, -R33, RZ ;  /* 0x80000021ff357210 */ /* 0x002fca0007ffe0ff */
        /* <DEDUP_REMOVED lines=11> */
.L_x_220:
[----:B------:R-:W-:Y:S01]  /*0be0*/  IMAD.MOV.U32 R51, RZ, RZ, R47 ;  /* 0x000000ffff337224 */ /* 0x000fe200078e002f */
[----:B------:R-:W-:Y:S01]  /*0bf0*/  MOV R52, 0xc20 ;  /* 0x00000c2000347802 */ /* 0x000fe20000000f00 */
[----:B------:R-:W-:-:S07]  /*0c00*/  IMAD.MOV.U32 R50, RZ, RZ, R21 ;  /* 0x000000ffff327224 */ /* 0x000fce00078e0015 */
[----:B------:R-:W-:Y:S05]  /*0c10*/  CALL.REL.NOINC `($__internal_5_$__cuda_sm20_rem_u64) ;  /* 0x0000003800907944 */ /* 0x000fea0003c00000 */
.L_x_221:
[----:B------:R-:W-:Y:S05]  /*0c20*/  BSYNC.RECONVERGENT B0 ;  /* 0x0000000000007941 */ /* 0x000fea0003800200 */
.L_x_219:
        /* <DEDUP_REMOVED lines=27> */
.L_x_223:
[----:B------:R-:W-:Y:S01]  /*0de0*/  IMAD.MOV.U32 R51, RZ, RZ, R46 ;  /* 0x000000ffff337224 */ /* 0x000fe200078e002e */
[----:B------:R-:W-:Y:S02]  /*0df0*/  MOV R50, R20 ;  /* 0x0000001400327202 */ /* 0x000fe40000000f00 */
[----:B------:R-:W-:-:S07]  /*0e00*/  MOV R52, 0xe20 ;  /* 0x00000e2000347802 */ /* 0x000fce0000000f00 */
[----:B------:R-:W-:Y:S05]  /*0e10*/  CALL.REL.NOINC `($__internal_5_$__cuda_sm20_rem_u64) ;  /* 0x0000003800107944 */ /* 0x000fea0003c00000 */
.L_x_224:
[----:B------:R-:W-:Y:S05]  /*0e20*/  BSYNC.RECONVERGENT B0 ;  /* 0x0000000000007941 */ /* 0x000fea0003800200 */
.L_x_222:
        /* <DEDUP_REMOVED lines=34> */
.L_x_226:
[----:B------:R-:W-:Y:S01]  /*1050*/  VIADD R51, R0, 0x5 ;  /* 0x0000000500337836 */ /* 0x000fe20000000000 */
[----:B------:R-:W-:-:S04]  /*1060*/  MOV R52, 0x1090 ;  /* 0x0000109000347802 */ /* 0x000fc80000000f00 */
[----:B------:R-:W-:-:S07]  /*1070*/  SHF.R.S32.HI R50, RZ, 0x1f, R51 ;  /* 0x0000001fff327819 */ /* 0x000fce0000011433 */
[----:B------:R-:W-:Y:S05]  /*1080*/  CALL.REL.NOINC `($__internal_5_$__cuda_sm20_rem_u64) ;  /* 0x0000003400747944 */ /* 0x000fea0003c00000 */
.L_x_227:
[----:B------:R-:W-:Y:S05]  /*1090*/  BSYNC.RECONVERGENT B0 ;  /* 0x0000000000007941 */ /* 0x000fea0003800200 */
.L_x_225:
[----:B------:R-:W-:-:S04]  /*10a0*/  LEA R32, P0, R50, UR14, 0x2 ;  /* 0x0000000e32207c11 */ /* 0x000fc8000f8010ff */
[----:B------:R-:W-:-:S05]  /*10b0*/  LEA.HI.X R33, R50, UR15, R51, 0x2, P0 ;  /* 0x0000000f32217c11 */ /* 0x000fca00080f1433 */
[----:B------:R-:W2:Y:S01]  /*10c0*/  LDG.E.STRONG.GPU R32, desc[UR8][R32.64] ;  /* 0x0000000820207981 */ /* 0x000ea2000c1ef900 */
[----:B------:R-:W-:Y:S01]  /*10d0*/  SHF.R.S32.HI R50, RZ, 0x1f, R0 ;  /* 0x0000001fff327819 */ /* 0x000fe20000011400 */
[----:B------:R-:W-:Y:S03]  /*10e0*/  BSSY.RECONVERGENT B0, `(.L_x_228) ;  /* 0x000001d000007945 */ /* 0x000fe60003800200 */
        /* <DEDUP_REMOVED lines=9> */
[----:B------:R0:W1:Y:S02]  /*1180*/  F2I.FTZ.U32.TRUNC.NTZ R33, R51 ;  /* 0x0000003300217305 */ /* 0x000064000021f000 */
[----:B0-----:R-:W-:Y:S01]  /*1190*/  IMAD.MOV.U32 R51, RZ, RZ, RZ ;  /* 0x000000ffff337224 */ /* 0x001fe200078e00ff */
[----:B-1----:R-:W-:-:S05]  /*11a0*/  IADD3 R53, PT, PT, RZ, -R33, RZ ;  /* 0x80000021ff357210 */ /* 0x002fca0007ffe0ff */
        /* <DEDUP_REMOVED lines=12> */
.L_x_229:
[----:B------:R-:W-:Y:S01]  /*1270*/  VIADD R51, R0, 0x6 ;  /* 0x0000000600337836 */ /* 0x000fe20000000000 */
[----:B------:R-:W-:-:S04]  /*1280*/  MOV R52, 0x12b0 ;  /* 0x000012b000347802 */ /* 0x000fc80000000f00 */
[----:B------:R-:W-:-:S07]  /*1290*/  SHF.R.S32.HI R50, RZ, 0x1f, R51 ;  /* 0x0000001fff327819 */ /* 0x000fce0000011433 */
[----:B------:R-:W-:Y:S05]  /*12a0*/  CALL.REL.NOINC `($__internal_5_$__cuda_sm20_rem_u64) ;  /* 0x0000003000ec7944 */ /* 0x000fea0003c00000 */
.L_x_230:
[----:B------:R-:W-:Y:S05]  /*12b0*/  BSYNC.RECONVERGENT B0 ;  /* 0x0000000000007941 */ /* 0x000fea0003800200 */
.L_x_228:
        /* <DEDUP_REMOVED lines=14> */
[----:B------:R0:W1:Y:S02]  /*13a0*/  F2I.FTZ.U32.TRUNC.NTZ R33, R51 ;  /* 0x0000003300217305 */ /* 0x000064000021f000 */
[----:B0-----:R-:W-:Y:S02]  /*13b0*/  IMAD.MOV.U32 R51, RZ, RZ, RZ ;  /* 0x000000ffff337224 */ /* 0x001fe400078e00ff */
[----:B-1----:R-:W-:-:S04]  /*13c0*/  IMAD.MOV R53, RZ, RZ, -R33 ;  /* 0x000000ffff357224 */ /* 0x002fc800078e0a21 */
        /* <DEDUP_REMOVED lines=12> */
.L_x_232:
[----:B------:R-:W-:Y:S02]  /*1490*/  IADD3 R51, PT, PT, R0, 0x7, RZ ;  /* 0x0000000700337810 */ /* 0x000fe40007ffe0ff */
[----:B------:R-:W-:Y:S02]  /*14a0*/  MOV R52, 0x14d0 ;  /* 0x000014d000347802 */ /* 0x000fe40000000f00 */
[----:B------:R-:W-:-:S07]  /*14b0*/  SHF.R.S32.HI R50, RZ, 0x1f, R51 ;  /* 0x0000001fff327819 */ /* 0x000fce0000011433 */
[----:B------:R-:W-:Y:S05]  /*14c0*/  CALL.REL.NOINC `($__internal_5_$__cuda_sm20_rem_u64) ;  /* 0x0000003000647944 */ /* 0x000fea0003c00000 */
.L_x_233:
[----:B------:R-:W-:Y:S05]  /*14d0*/  BSYNC.RECONVERGENT B0 ;  /* 0x0000000000007941 */ /* 0x000fea0003800200 */
.L_x_231:
        /* <DEDUP_REMOVED lines=15> */
[----:B0-----:R-:W-:Y:S01]  /*15d0*/  MOV R51, RZ ;  /* 0x000000ff00337202 */ /* 0x001fe20000000f00 */
[----:B-1----:R-:W-:-:S04]  /*15e0*/  IMAD.MOV R53, RZ, RZ, -R33 ;  /* 0x000000ffff357224 */ /* 0x002fc800078e0a21 */
[----:B------:R-:W-:-:S04]  /*15f0*/  IMAD R53, R53, UR10, RZ ;  /* 0x0000000a35357c24 */ /* 0x000fc8000f8e02ff */
[----:B------:R-:W-:Y:S01]  /*1600*/  IMAD.HI.U32 R33, R33, R53, R32 ;  /* 0x0000003521217227 */ /* 0x000fe200078e0020 */
[----:B------:R-:W-:-:S05]  /*1610*/  IADD3 R32, PT, PT, R0, 0x8, RZ ;  /* 0x0000000800207810 */ /* 0x000fca0007ffe0ff */
        /* <DEDUP_REMOVED lines=9> */
.L_x_235:
[----:B------:R-:W-:Y:S01]  /*16b0*/  VIADD R51, R0, 0x8 ;  /* 0x0000000800337836 */ /* 0x000fe20000000000 */
[----:B------:R-:W-:-:S04]  /*16c0*/  MOV R52, 0x16f0 ;  /* 0x000016f000347802 */ /* 0x000fc80000000f00 */
[----:B------:R-:W-:-:S07]  /*16d0*/  SHF.R.S32.HI R50, RZ, 0x1f, R51 ;  /* 0x0000001fff327819 */ /* 0x000fce0000011433 */
[----:B------:R-:W-:Y:S05]  /*16e0*/  CALL.REL.NOINC `($__internal_5_$__cuda_sm20_rem_u64) ;  /* 0x0000002c00dc7944 */ /* 0x000fea0003c00000 */
.L_x_236:
[----:B------:R-:W-:Y:S05]  /*16f0*/  BSYNC.RECONVERGENT B0 ;  /* 0x0000000000007941 */ /* 0x000fea0003800200 */
.L_x_234:
        /* <DEDUP_REMOVED lines=27> */
.L_x_238:
[----:B------:R-:W-:Y:S01]  /*18b0*/  IMAD.MOV.U32 R51, RZ, RZ, R45 ;  /* 0x000000ffff337224 */ /* 0x000fe200078e002d */
[----:B------:R-:W-:Y:S01]  /*18c0*/  MOV R52, 0x18f0 ;  /* 0x000018f000347802 */ /* 0x000fe20000000f00 */
[----:B------:R-:W-:-:S07]  /*18d0*/  IMAD.MOV.U32 R50, RZ, RZ, R19 ;  /* 0x000000ffff327224 */ /* 0x000fce00078e0013 */
[----:B------:R-:W-:Y:S05]  /*18e0*/  CALL.REL.NOINC `($__internal_5_$__cuda_sm20_rem_u64) ;  /* 0x0000002c005c7944 */ /* 0x000fea0003c00000 */
.L_x_239:
[----:B------:R-:W-:Y:S05]  /*18f0*/  BSYNC.RECONVERGENT B0 ;  /* 0x0000000000007941 */ /* 0x000fea0003800200 */
.L_x_237:
        /* <DEDUP_REMOVED lines=27> */
.L_x_241:
[----:B------:R-:W-:Y:S01]  /*1ab0*/  IMAD.MOV.U32 R51, RZ, RZ, R44 ;  /* 0x000000ffff337224 */ /* 0x000fe200078e002c */
[----:B------:R-:W-:Y:S01]  /*1ac0*/  MOV R52, 0x1af0 ;  /* 0x00001af000347802 */ /* 0x000fe20000000f00 */
[----:B------:R-:W-:-:S07]  /*1ad0*/  IMAD.MOV.U32 R50, RZ, RZ, R18 ;  /* 0x000000ffff327224 */ /* 0x000fce00078e0012 */
[----:B------:R-:W-:Y:S05]  /*1ae0*/  CALL.REL.NOINC `($__internal_5_$__cuda_sm20_rem_u64) ;  /* 0x0000002800dc7944 */ /* 0x000fea0003c00000 */
.L_x_242:
[----:B------:R-:W-:Y:S05]  /*1af0*/  BSYNC.RECONVERGENT B0 ;  /* 0x0000000000007941 */ /* 0x000fea0003800200 */
.L_x_240:
        /* <DEDUP_REMOVED lines=12> */
[----:B0-----:R-:W-:Y:S01]  /*1bc0*/  IADD3 R33, PT, PT, R51, 0xffffffe, RZ ;  /* 0x0ffffffe33217810 */ /* 0x001fe20007ffe0ff */
[----:B------:R-:W-:-:S05]  /*1bd0*/  IMAD.MOV.U32 R51, RZ, RZ, RZ ;  /* 0x000000ffff337224 */ /* 0x000fca00078e00ff */
        /* <DEDUP_REMOVED lines=13> */
.L_x_244:
[----:B------:R-:W-:Y:S01]  /*1cb0*/  IMAD.MOV.U32 R51, RZ, RZ, R43 ;  /* 0x000000ffff337224 */ /* 0x000fe200078e002b */
[----:B------:R-:W-:Y:S02]  /*1cc0*/  MOV R50, R17 ;  /* 0x0000001100327202 */ /* 0x000fe40000000f00 */
[----:B------:R-:W-:-:S07]  /*1cd0*/  MOV R52, 0x1cf0 ;  /* 0x00001cf000347802 */ /* 0x000fce0000000f00 */
[----:B------:R-:W-:Y:S05]  /*1ce0*/  CALL.REL.NOINC `($__internal_5_$__cuda_sm20_rem_u64) ;  /* 0x00000028005c7944 */ /* 0x000fea0003c00000 */
.L_x_245:
[----:B------:R-:W-:Y:S05]  /*1cf0*/  BSYNC.RECONVERGENT B0 ;  /* 0x0000000000007941 */ /* 0x000fea0003800200 */
.L_x_243:
        /* <DEDUP_REMOVED lines=27> */
.L_x_247:
[----:B------:R-:W-:Y:S01]  /*1eb0*/  MOV R51, R42 ;  /* 0x0000002a00337202 */ /* 0x000fe20000000f00 */
[----:B------:R-:W-:Y:S01]  /*1ec0*/  IMAD.MOV.U32 R50, RZ, RZ, R16 ;  /* 0x000000ffff327224 */ /* 0x000fe200078e0010 */
[----:B------:R-:W-:-:S07]  /*1ed0*/  MOV R52, 0x1ef0 ;  /* 0x00001ef000347802 */ /* 0x000fce0000000f00 */
[----:B------:R-:W-:Y:S05]  /*1ee0*/  CALL.REL.NOINC `($__internal_5_$__cuda_sm20_rem_u64) ;  /* 0x0000002400dc7944 */ /* 0x000fea0003c00000 */
.L_x_248:
[----:B------:R-:W-:Y:S05]  /*1ef0*/  BSYNC.RECONVERGENT B0 ;  /* 0x0000000000007941 */ /* 0x000fea0003800200 */
.L_x_246:
        /* <DEDUP_REMOVED lines=27> */
.L_x_250:
[----:B------:R-:W-:Y:S01]  /*20b0*/  IMAD.MOV.U32 R51, RZ, RZ, R41 ;  /* 0x000000ffff337224 */ /* 0x000fe200078e0029 */
[----:B------:R-:W-:Y:S01]  /*20c0*/  MOV R52, 0x20f0 ;  /* 0x000020f000347802 */ /* 0x000fe20000000f00 */
[----:B------:R-:W-:-:S07]  /*20d0*/  IMAD.MOV.U32 R50, RZ, RZ, R15 ;  /* 0x000000ffff327224 */ /* 0x000fce00078e000f */
[----:B------:R-:W-:Y:S05]  /*20e0*/  CALL.REL.NOINC `($__internal_5_$__cuda_sm20_rem_u64) ;  /* 0x00000024005c7944 */ /* 0x000fea0003c00000 */
.L_x_251:
[----:B------:R-:W-:Y:S05]  /*20f0*/  BSYNC.RECONVERGENT B0 ;  /* 0x0000000000007941 */ /* 0x000fea0003800200 */
.L_x_249:
        /* <DEDUP_REMOVED lines=27> */
.L_x_253:
[----:B------:R-:W-:Y:S01]  /*22b0*/  IMAD.MOV.U32 R51, RZ, RZ, R40 ;  /* 0x000000ffff337224 */ /* 0x000fe200078e0028 */
[----:B------:R-:W-:Y:S01]  /*22c0*/  MOV R52, 0x22f0 ;  /* 0x000022f000347802 */ /* 0x000fe20000000f00 */
[----:B------:R-:W-:-:S07]  /*22d0*/  IMAD.MOV.U32 R50, RZ, RZ, R14 ;  /* 0x000000ffff327224 */ /* 0x000fce00078e000e */
[----:B------:R-:W-:Y:S05]  /*22e0*/  CALL.REL.NOINC `($__internal_5_$__cuda_sm20_rem_u64) ;  /* 0x0000002000dc7944 */ /* 0x000fea0003c00000 */
.L_x_254:
[----:B------:R-:W-:Y:S05]  /*22f0*/  BSYNC.RECONVERGENT B0 ;  /* 0x0000000000007941 */ /* 0x000fea0003800200 */
.L_x_252:
        /* <DEDUP_REMOVED lines=27> */
.L_x_256:
[----:B------:R-:W-:Y:S01]  /*24b0*/  IMAD.MOV.U32 R51, RZ, RZ, R39 ;  /* 0x000000ffff337224 */ /* 0x000fe200078e0027 */
[----:B------:R-:W-:Y:S02]  /*24c0*/  MOV R50, R13 ;  /* 0x0000000d00327202 */ /* 0x000fe40000000f00 */
[----:B------:R-:W-:-:S07]  /*24d0*/  MOV R52, 0x24f0 ;  /* 0x000024f000347802 */ /* 0x000fce0000000f00 */
[----:B------:R-:W-:Y:S05]  /*24e0*/  CALL.REL.NOINC `($__internal_5_$__cuda_sm20_rem_u64) ;  /* 0x00000020005c7944 */ /* 0x000fea0003c00000 */
.L_x_257:
[----:B------:R-:W-:Y:S05]  /*24f0*/  BSYNC.RECONVERGENT B0 ;  /* 0x0000000000007941 */ /* 0x000fea0003800200 */
.L_x_255:
        /* <DEDUP_REMOVED lines=27> */
.L_x_259:
[----:B------:R-:W-:Y:S01]  /*26b0*/  MOV R51, R38 ;  /* 0x0000002600337202 */ /* 0x000fe20000000f00 */
[----:B------:R-:W-:Y:S01]  /*26c0*/  IMAD.MOV.U32 R50, RZ, RZ, R12 ;  /* 0x000000ffff327224 */ /* 0x000fe200078e000c */
[----:B------:R-:W-:-:S07]  /*26d0*/  MOV R52, 0x26f0 ;  /* 0x000026f000347802 */ /* 0x000fce0000000f00 */
[----:B------:R-:W-:Y:S05]  /*26e0*/  CALL.REL.NOINC `($__internal_5_$__cuda_sm20_rem_u64) ;  /* 0x0000001c00dc7944 */ /* 0x000fea0003c00000 */
.L_x_260:
[----:B------:R-:W-:Y:S05]  /*26f0*/  BSYNC.RECONVERGENT B0 ;  /* 0x0000000000007941 */ /* 0x000fea0003800200 */
.L_x_258:
        /* <DEDUP_REMOVED lines=27> */
.L_x_262:
[----:B------:R-:W-:Y:S01]  /*28b0*/  IMAD.MOV.U32 R51, RZ, RZ, R37 ;  /* 0x000000ffff337224 */ /* 0x000fe200078e0025 */
[----:B------:R-:W-:Y:S01]  /*28c0*/  MOV R52, 0x28f0 ;  /* 0x000028f000347802 */ /* 0x000fe20000000f00 */
[----:B------:R-:W-:-:S07]  /*28d0*/  IMAD.MOV.U32 R50, RZ, RZ, R11 ;  /* 0x000000ffff327224 */ /* 0x000fce00078e000b */
[----:B------:R-:W-:Y:S05]  /*28e0*/  CALL.REL.NOINC `($__internal_5_$__cuda_sm20_rem_u64) ;  /* 0x0000001c005c7944 */ /* 0x000fea0003c00000 */
.L_x_263:
[----:B------:R-:W-:Y:S05]  /*28f0*/  BSYNC.RECONVERGENT B0 ;  /* 0x0000000000007941 */ /* 0x000fea0003800200 */
.L_x_261:
        /* <DEDUP_REMOVED lines=27> */
.L_x_265:
[----:B------:R-:W-:Y:S01]  /*2ab0*/  IMAD.MOV.U32 R51, RZ, RZ, R36 ;  /* 0x000000ffff337224 */ /* 0x000fe200078e0024 */
[----:B------:R-:W-:Y:S01]  /*2ac0*/  MOV R52, 0x2af0 ;  /* 0x00002af000347802 */ /* 0x000fe20000000f00 */
[----:B------:R-:W-:-:S07]  /*2ad0*/  IMAD.MOV.U32 R50, RZ, RZ, R10 ;  /* 0x000000ffff327224 */ /* 0x000fce00078e000a */
[----:B------:R-:W-:Y:S05]  /*2ae0*/  CALL.REL.NOINC `($__internal_5_$__cuda_sm20_rem_u64) ;  /* 0x0000001800dc7944 */ /* 0x000fea0003c00000 */
.L_x_266:
[----:B------:R-:W-:Y:S05]  /*2af0*/  BSYNC.RECONVERGENT B0 ;  /* 0x0000000000007941 */ /* 0x000fea0003800200 */
.L_x_264:
        /* <DEDUP_REMOVED lines=27> */
.L_x_268:
[----:B------:R-:W-:Y:S01]  /*2cb0*/  IMAD.MOV.U32 R51, RZ, RZ, R35 ;  /* 0x000000ffff337224 */ /* 0x000fe200078e0023 */
[----:B------:R-:W-:Y:S02]  /*2cc0*/  MOV R50, R9 ;  /* 0x0000000900327202 */ /* 0x000fe40000000f00 */
[----:B------:R-:W-:-:S07]  /*2cd0*/  MOV R52, 0x2cf0 ;  /* 0x00002cf000347802 */ /* 0x000fce0000000f00 */
[----:B------:R-:W-:Y:S05]  /*2ce0*/  CALL.REL.NOINC `($__internal_5_$__cuda_sm20_rem_u64) ;  /* 0x00000018005c7944 */ /* 0x000fea0003c00000 */
.L_x_269:
[----:B------:R-:W-:Y:S05]  /*2cf0*/  BSYNC.RECONVERGENT B0 ;  /* 0x0000000000007941 */ /* 0x000fea0003800200 */
.L_x_267:
        /* <DEDUP_REMOVED lines=29> */
.L_x_271:
[----:B------:R-:W-:-:S07]  /*2ed0*/  MOV R52, 0x2ef0 ;  /* 0x00002ef000347802 */ /* 0x000fce0000000f00 */
[----:B------:R-:W-:Y:S05]  /*2ee0*/  CALL.REL.NOINC `($__internal_5_$__cuda_sm20_rem_u64) ;  /* 0x0000001400dc7944 */ /* 0x000fea0003c00000 */
.L_x_272:
[----:B------:R-:W-:Y:S05]  /*2ef0*/  BSYNC.RECONVERGENT B0 ;  /* 0x0000000000007941 */ /* 0x000fea0003800200 */
.L_x_270:
        /* <DEDUP_REMOVED lines=15> */
[----:B0-----:R-:W-:Y:S02]  /*2ff0*/  HFMA2 R51, -RZ, RZ, 0, 0 ;  /* 0x00000000ff337431 */ /* 0x001fe400000001ff */
        /* <DEDUP_REMOVED lines=13> */
.L_x_274:
[----:B------:R-:W-:Y:S01]  /*30d0*/  VIADD R51, R0, 0x15 ;  /* 0x0000001500337836 */ /* 0x000fe20000000000 */
[----:B------:R-:W-:-:S04]  /*30e0*/  MOV R52, 0x3110 ;  /* 0x0000311000347802 */ /* 0x000fc80000000f00 */
[----:B------:R-:W-:-:S07]  /*30f0*/  SHF.R.S32.HI R50, RZ, 0x1f, R51 ;  /* 0x0000001fff327819 */ /* 0x000fce0000011433 */
[----:B------:R-:W-:Y:S05]  /*3100*/  CALL.REL.NOINC `($__internal_5_$__cuda_sm20_rem_u64) ;  /* 0x0000001400547944 */ /* 0x000fea0003c00000 */
.L_x_275:
[----:B------:R-:W-:Y:S05]  /*3110*/  BSYNC.RECONVERGENT B0 ;  /* 0x0000000000007941 */ /* 0x000fea0003800200 */
.L_x_273:
        /* <DEDUP_REMOVED lines=29> */
.L_x_277:
[----:B------:R-:W-:Y:S01]  /*32f0*/  VIADD R51, R0, 0x16 ;  /* 0x0000001600337836 */ /* 0x000fe20000000000 */
[----:B------:R-:W-:-:S04]  /*3300*/  MOV R52, 0x3330 ;  /* 0x0000333000347802 */ /* 0x000fc80000000f00 */
[----:B------:R-:W-:-:S07]  /*3310*/  SHF.R.S32.HI R50, RZ, 0x1f, R51 ;  /* 0x0000001fff327819 */ /* 0x000fce0000011433 */
[----:B------:R-:W-:Y:S05]  /*3320*/  CALL.REL.NOINC `($__internal_5_$__cuda_sm20_rem_u64) ;  /* 0x0000001000cc7944 */ /* 0x000fea0003c00000 */
.L_x_278:
[----:B------:R-:W-:Y:S05]  /*3330*/  BSYNC.RECONVERGENT B0 ;  /* 0x0000000000007941 */ /* 0x000fea0003800200 */
.L_x_276:
        /* <DEDUP_REMOVED lines=29> */
.L_x_280:
[----:B------:R-:W-:Y:S01]  /*3510*/  VIADD R51, R0, 0x17 ;  /* 0x0000001700337836 */ /* 0x000fe20000000000 */
[----:B------:R-:W-:-:S04]  /*3520*/  MOV R52, 0x3550 ;  /* 0x0000355000347802 */ /* 0x000fc80000000f00 */
[----:B------:R-:W-:-:S07]  /*3530*/  SHF.R.S32.HI R50, RZ, 0x1f, R51 ;  /* 0x0000001fff327819 */ /* 0x000fce0000011433 */
[----:B------:R-:W-:Y:S05]  /*3540*/  CALL.REL.NOINC `($__internal_5_$__cuda_sm20_rem_u64) ;  /* 0x0000001000447944 */ /* 0x000fea0003c00000 */
.L_x_281:
[----:B------:R-:W-:Y:S05]  /*3550*/  BSYNC.RECONVERGENT B0 ;  /* 0x0000000000007941 */ /* 0x000fea0003800200 */
.L_x_279:
        /* <DEDUP_REMOVED lines=11> */
[----:B------:R-:W-:Y:S01]  /*3610*/  ISETP.NE.U32.AND P1, PT, RZ, UR10, PT ;  /* 0x0000000aff007c0c */ /* 0x000fe2000bf25070 */
[----:B------:R-:W-:-:S05]  /*3620*/  VIADD R0, R0, 0x18 ;  /* 0x0000001800007836 */ /* 0x000fca0000000000 */
        /* <DEDUP_REMOVED lines=16> */
.L_x_283:
[----:B------:R-:W-:Y:S02]  /*3730*/  IADD3 R51, PT, PT, R0, 0x18, RZ ;  /* 0x0000001800337810 */ /* 0x000fe40007ffe0ff */
[----:B------:R-:W-:Y:S02]  /*3740*/  MOV R52, 0x3770 ;  /* 0x0000377000347802 */ /* 0x000fe40000000f00 */
[----:B------:R-:W-:-:S07]  /*3750*/  SHF.R.S32.HI R50, RZ, 0x1f, R51 ;  /* 0x0000001fff327819 */ /* 0x000fce0000011433 */
[----:B------:R-:W-:Y:S05]  /*3760*/  CALL.REL.NOINC `($__internal_5_$__cuda_sm20_rem_u64) ;  /* 0x0000000c00bc7944 */ /* 0x000fea0003c00000 */
.L_x_284:
[----:B------:R-:W-:Y:S05]  /*3770*/  BSYNC.RECONVERGENT B0 ;  /* 0x0000000000007941 */ /* 0x000fea0003800200 */
.L_x_282:
        /* <DEDUP_REMOVED lines=27> */
.L_x_286:
[----:B------:R-:W-:Y:S01]  /*3930*/  MOV R51, R34 ;  /* 0x0000002200337202 */ /* 0x000fe20000000f00 */
[----:B------:R-:W-:Y:S01]  /*3940*/  IMAD.MOV.U32 R50, RZ, RZ, R8 ;  /* 0x000000ffff327224 */ /* 0x000fe200078e0008 */
[----:B------:R-:W-:-:S07]  /*3950*/  MOV R52, 0x3970 ;  /* 0x0000397000347802 */ /* 0x000fce0000000f00 */
[----:B------:R-:W-:Y:S05]  /*3960*/  CALL.REL.NOINC `($__internal_5_$__cuda_sm20_rem_u64) ;  /* 0x0000000c003c7944 */ /* 0x000fea0003c00000 */
.L_x_287:
[----:B------:R-:W-:Y:S05]  /*3970*/  BSYNC.RECONVERGENT B0 ;  /* 0x0000000000007941 */ /* 0x000fea0003800200 */
.L_x_285:
        /* <DEDUP_REMOVED lines=27> */
.L_x_289:
[----:B------:R-:W-:Y:S01]  /*3b30*/  IMAD.MOV.U32 R51, RZ, RZ, R29 ;  /* 0x000000ffff337224 */ /* 0x000fe200078e001d */
[----:B------:R-:W-:Y:S01]  /*3b40*/  MOV R52, 0x3b70 ;  /* 0x00003b7000347802 */ /* 0x000fe20000000f00 */
[----:B------:R-:W-:-:S07]  /*3b50*/  IMAD.MOV.U32 R50, RZ, RZ, R7 ;  /* 0x000000ffff327224 */ /* 0x000fce00078e0007 */
[----:B------:R-:W-:Y:S05]  /*3b60*/  CALL.REL.NOINC `($__internal_5_$__cuda_sm20_rem_u64) ;  /* 0x0000000800bc7944 */ /* 0x000fea0003c00000 */
.L_x_290:
[----:B------:R-:W-:Y:S05]  /*3b70*/  BSYNC.RECONVERGENT B0 ;  /* 0x0000000000007941 */ /* 0x000fea0003800200 */
.L_x_288:
        /* <DEDUP_REMOVED lines=27> */
.L_x_292:
[----:B------:R-:W-:Y:S01]  /*3d30*/  IMAD.MOV.U32 R51, RZ, RZ, R28 ;  /* 0x000000ffff337224 */ /* 0x000fe200078e001c */
[----:B------:R-:W-:Y:S01]  /*3d40*/  MOV R52, 0x3d70 ;  /* 0x00003d7000347802 */ /* 0x000fe20000000f00 */
[----:B------:R-:W-:-:S07]  /*3d50*/  IMAD.MOV.U32 R50, RZ, RZ, R6 ;  /* 0x000000ffff327224 */ /* 0x000fce00078e0006 */
[----:B------:R-:W-:Y:S05]  /*3d60*/  CALL.REL.NOINC `($__internal_5_$__cuda_sm20_rem_u64) ;  /* 0x00000008003c7944 */ /* 0x000fea0003c00000 */
.L_x_293:
[----:B------:R-:W-:Y:S05]  /*3d70*/  BSYNC.RECONVERGENT B0 ;  /* 0x0000000000007941 */ /* 0x000fea0003800200 */
.L_x_291:
        /* <DEDUP_REMOVED lines=27> */
.L_x_295:
[----:B------:R-:W-:Y:S01]  /*3f30*/  IMAD.MOV.U32 R51, RZ, RZ, R27 ;  /* 0x000000ffff337224 */ /* 0x000fe200078e001b */
[----:B------:R-:W-:Y:S02]  /*3f40*/  MOV R50, R5 ;  /* 0x0000000500327202 */ /* 0x000fe40000000f00 */
[----:B------:R-:W-:-:S07]  /*3f50*/  MOV R52, 0x3f70 ;  /* 0x00003f7000347802 */ /* 0x000fce0000000f00 */
[----:B------:R-:W-:Y:S05]  /*3f60*/  CALL.REL.NOINC `($__internal_5_$__cuda_sm20_rem_u64) ;  /* 0x0000000400bc7944 */ /* 0x000fea0003c00000 */
.L_x_296:
[----:B------:R-:W-:Y:S05]  /*3f70*/  BSYNC.RECONVERGENT B0 ;  /* 0x0000000000007941 */ /* 0x000fea0003800200 */
.L_x_294:
        /* <DEDUP_REMOVED lines=27> */
.L_x_298:
[----:B------:R-:W-:Y:S01]  /*4130*/  MOV R51, R26 ;  /* 0x0000001a00337202 */ /* 0x000fe20000000f00 */
[----:B------:R-:W-:Y:S01]  /*4140*/  IMAD.MOV.U32 R50, RZ, RZ, R4 ;  /* 0x000000ffff327224 */ /* 0x000fe200078e0004 */
[----:B------:R-:W-:-:S07]  /*4150*/  MOV R52, 0x4170 ;  /* 0x0000417000347802 */ /* 0x000fce0000000f00 */
[----:B------:R-:W-:Y:S05]  /*4160*/  CALL.REL.NOINC `($__internal_5_$__cuda_sm20_rem_u64) ;  /* 0x00000004003c7944 */ /* 0x000fea0003c00000 */
.L_x_299:
[----:B------:R-:W-:Y:S05]  /*4170*/  BSYNC.RECONVERGENT B0 ;  /* 0x0000000000007941 */ /* 0x000fea0003800200 */
.L_x_297:
        /* <DEDUP_REMOVED lines=27> */
.L_x_301:
[----:B------:R-:W-:Y:S01]  /*4330*/  IMAD.MOV.U32 R51, RZ, RZ, R25 ;  /* 0x000000ffff337224 */ /* 0x000fe200078e0019 */
[----:B------:R-:W-:Y:S01]  /*4340*/  MOV R52, 0x4370 ;  /* 0x0000437000347802 */ /* 0x000fe20000000f00 */
[----:B------:R-:W-:-:S07]  /*4350*/  IMAD.MOV.U32 R50, RZ, RZ, R3 ;  /* 0x000000ffff327224 */ /* 0x000fce00078e0003 */
[----:B------:R-:W-:Y:S05]  /*4360*/  CALL.REL.NOINC `($__internal_5_$__cuda_sm20_rem_u64) ;  /* 0x0000000000bc7944 */ /* 0x000fea0003c00000 */
.L_x_302:
[----:B------:R-:W-:Y:S05]  /*4370*/  BSYNC.RECONVERGENT B0 ;  /* 0x0000000000007941 */ /* 0x000fea0003800200 */
.L_x_300:
        /* <DEDUP_REMOVED lines=27> */
.L_x_304:
[----:B------:R-:W-:Y:S01]  /*4530*/  IMAD.MOV.U32 R51, RZ, RZ, R24 ;  /* 0x000000ffff337224 */ /* 0x000fe200078e0018 */
[----:B------:R-:W-:Y:S01]  /*4540*/  MOV R52, 0x4570 ;  /* 0x0000457000347802 */ /* 0x000fe20000000f00 */
[----:B------:R-:W-:-:S07]  /*4550*/  IMAD.MOV.U32 R50, RZ, RZ, R2 ;  /* 0x000000ffff327224 */ /* 0x000fce00078e0002 */
[----:B------:R-:W-:Y:S05]  /*4560*/  CALL.REL.NOINC `($__internal_5_$__cuda_sm20_rem_u64) ;  /* 0x00000000003c7944 */ /* 0x000fea0003c00000 */
.L_x_305:
[----:B------:R-:W-:Y:S05]  /*4570*/  BSYNC.RECONVERGENT B0 ;  /* 0x0000000000007941 */ /* 0x000fea0003800200 */
.L_x_303:
[----:B------:R-:W-:-:S04]  /*4580*/  LEA R32, P0, R50, UR14, 0x2 ;  /* 0x0000000e32207c11 */ /* 0x000fc8000f8010ff */
[----:B------:R-:W-:-:S06]  /*4590*/  LEA.HI.X R33, R50, UR15, R51, 0x2, P0 ;  /* 0x0000000f32217c11 */ /* 0x000fcc00080f1433 */
[----:B------:R-:W2:Y:S02]  /*45a0*/  LDG.E.STRONG.GPU R33, desc[UR8][R32.64] ;  /* 0x0000000820217981 */ /* 0x000ea4000c1ef900 */
[----:B--2---:R-:W-:Y:S01]  /*45b0*/  FADD R55, R0, R33 ;  /* 0x0000002100377221 */ /* 0x004fe20000000000 */
[----:B------:R-:W-:Y:S06]  /*45c0*/  BRA.U UP0, `(.L_x_306) ;  /* 0xffffffc100187547 */ /* 0x000fec000b83ffff */
.L_x_209:
        /* <DEDUP_REMOVED lines=9> */
        .weak           $__internal_5_$__cuda_sm20_rem_u64
        .type           $__internal_5_$__cuda_sm20_rem_u64,@function
        .size           $__internal_5_$__cuda_sm20_rem_u64,(.L_x_356 - $__internal_5_$__cuda_sm20_rem_u64)
$__internal_5_$__cuda_sm20_rem_u64:
        /* <DEDUP_REMOVED lines=42> */
[----:B------:R-:W-:Y:S01]  /*4900*/  IADD3 R56, P1, PT, -R56, R51, RZ ;  /* 0x0000003338387210 */ /* 0x000fe20007f3e1ff */
[----:B------:R-:W-:Y:S02]  /*4910*/  IMAD.MOV.U32 R53, RZ, RZ, 0x0 ;  /* 0x00000000ff357424 */ /* 0x000fe400078e00ff */
        /* <DEDUP_REMOVED lines=18> */
[----:B------:R-:W-:Y:S06]  /*4a40*/  RET.REL.NODEC R52 `(_Z20single_buffer_kernelPfS_mi) ;  /* 0xffffffb4346c7950 */ /* 0x000fec0003c3ffff */
.L_x_307:
        /* <DEDUP_REMOVED lines=11> */
.L_x_356:


//--------------------- .text._Z22cross_partition_kernelPfS_mim --------------------------
	.section	.text._Z22cross_partition_kernelPfS_mim,"ax",@progbits
	.align	128
        .global         _Z22cross_partition_kernelPfS_mim
        .type           _Z22cross_partition_kernelPfS_mim,@function
        .size           _Z22cross_partition_kernelPfS_mim,(.L_x_358 - _Z22cross_partition_kernelPfS_mim)
        .other          _Z22cross_partition_kernelPfS_mim,@"STO_CUDA_ENTRY STV_DEFAULT"
_Z22cross_partition_kernelPfS_mim:
.text._Z22cross_partition_kernelPfS_mim:
        /* <DEDUP_REMOVED lines=14> */
[----:B------:R-:W-:Y:S01]  /*00e0*/  IMAD.MOV R7, RZ, RZ, -R2 ;  /* 0x000000ffff077224 */ /* 0x000fe200078e0a02 */
[----:B------:R-:W-:Y:S01]  /*00f0*/  ISETP.NE.U32.AND P2, PT, R2, RZ, PT ;  /* 0x000000ff0200720c */ /* 0x000fe20003f45070 */
[----:B------:R-:W-:-:S04]  /*0100*/  IMAD.MOV.U32 R15, RZ, RZ, RZ ;  /* 0x000000ffff0f7224 */ /* 0x000fc800078e00ff */
[----:B0-----:R-:W0:Y:S02]  /*0110*/  MUFU.RCP R0, R0 ;  /* 0x0000000000007308 */ /* 0x001e240000001000 */
[----:B0-----:R-:W-:-:S06]  /*0120*/  VIADD R4, R0, 0xffffffe ;  /* 0x0ffffffe00047836 */ /* 0x001fcc0000000000 */
[----:B------:R0:W2:Y:S02]  /*0130*/  F2I.FTZ.U32.TRUNC.NTZ R5, R4 ;  /* 0x0000000400057305 */ /* 0x0000a4000021f000 */
[----:B0-----:R-:W-:Y:S02]  /*0140*/  IMAD.MOV.U32 R4, RZ, RZ, RZ ;  /* 0x000000ffff047224 */ /* 0x001fe400078e00ff */
[----:B--2---:R-:W-:-:S04]  /*0150*/  IMAD R7, R7, R5, RZ ;  /* 0x0000000507077224 */ /* 0x004fc800078e02ff */
[----:B------:R-:W-:-:S06]  /*0160*/  IMAD.HI.U32 R5, R5, R7, R4 ;  /* 0x0000000705057227 */ /* 0x000fcc00078e0004 */
[----:B-1----:R-:W-:-:S04]  /*0170*/  IMAD.HI.U32 R14, R5, UR4, RZ ;  /* 0x00000004050e7c27 */ /* 0x002fc8000f8e00ff */
[----:B------:R-:W-:-:S04]  /*0180*/  IMAD.MOV R5, RZ, RZ, -R14 ;  /* 0x000000ffff057224 */ /* 0x000fc800078e0a0e */
[----:B------:R-:W-:-:S05]  /*0190*/  IMAD R5, R2, R5, UR4 ;  /* 0x0000000402057e24 */ /* 0x000fca000f8e0205 */
[----:B------:R-:W-:-:S13]  /*01a0*/  ISETP.GE.U32.AND P0, PT, R5, R2, PT ;  /* 0x000000020500720c */ /* 0x000fda0003f06070 */
[----:B------:R-:W-:Y:S01]  /*01b0*/  @P0 IADD3 R5, PT, PT, -R2, R5, RZ ;  /* 0x0000000502050210 */ /* 0x000fe20007ffe1ff */
[----:B------:R-:W-:-:S03]  /*01c0*/  @P0 VIADD R14, R14, 0x1 ;  /* 0x000000010e0e0836 */ /* 0x000fc60000000000 */
[----:B------:R-:W-:-:S13]  /*01d0*/  ISETP.GE.U32.AND P1, PT, R5, R2, PT ;  /* 0x000000020500720c */ /* 0x000fda0003f26070 */
[----:B------:R-:W-:Y:S01]  /*01e0*/  @P1 VIADD R14, R14, 0x1 ;  /* 0x000000010e0e1836 */ /* 0x000fe20000000000 */
[----:B------:R-:W-:Y:S01]  /*01f0*/  @!P2 LOP3.LUT R14, RZ, R2, RZ, 0x33, !PT ;  /* 0x00000002ff0ea212 */ /* 0x000fe200078e33ff */
[----:B------:R-:W-:Y:S06]  /*0200*/  BRA `(.L_x_309) ;  /* 0x0000000000087947 */ /* 0x000fec0003800000 */
.L_x_308:
[----:B------:R-:W-:-:S07]  /*0210*/  MOV R0, 0x230 ;  /* 0x0000023000007802 */ /* 0x000fce0000000f00 */
[----:B------:R-:W-:Y:S05]  /*0220*/  CALL.REL.NOINC `($__internal_6_$__cuda_sm20_div_u64) ;  /* 0x0000001000cc7944 */ /* 0x000fea0003c00000 */
.L_x_309:
[----:B------:R-:W0:Y:S01]  /*0230*/  LDCU UR4, c[0x0][0x398] ;  /* 0x00007300ff0477ac */ /* 0x000e220008000800 */
[----:B------:R-:W-:Y:S01]  /*0240*/  IMAD.MOV.U32 R9, RZ, RZ, RZ ;  /* 0x000000ffff097224 */ /* 0x000fe200078e00ff */
[----:B------:R-:W1:Y:S01]  /*0250*/  LDCU.64 UR8, c[0x0][0x358] ;  /* 0x00006b00ff0877ac */ /* 0x000e620008000a00 */
[----:B0-----:R-:W-:-:S09]  /*0260*/  UISETP.GE.AND UP0, UPT, UR4, 0x1, UPT ;  /* 0x000000010400788c */ /* 0x001fd2000bf06270 */
[----:B-1----:R-:W-:Y:S05]  /*0270*/  BRA.U !UP0, `(.L_x_310) ;  /* 0x0000001108a47547 */ /* 0x002fea000b800000 */
[----:B------:R-:W0:Y:S01]  /*0280*/  LDC.64 R12, c[0x0][0x3a0] ;  /* 0x0000e800ff0c7b82 */ /* 0x000e220000000a00 */
[----:B------:R-:W-:Y:S01]  /*0290*/  ISETP.GT.U32.AND P0, PT, R14, 0x1, PT ;  /* 0x000000010e00780c */ /* 0x000fe20003f04070 */
[----:B------:R-:W-:Y:S01]  /*02a0*/  HFMA2 R9, -RZ, RZ, 0, 0 ;  /* 0x00000000ff097431 */ /* 0x000fe200000001ff */
[----:B------:R-:W-:Y:S02]  /*02b0*/  UMOV UR4, URZ ;  /* 0x000000ff00047c82 */ /* 0x000fe40008000000 */
[----:B------:R-:W-:-:S04]  /*02c0*/  ISETP.GT.U32.AND.EX P0, PT, R15, RZ, PT, P0 ;  /* 0x000000ff0f00720c */ /* 0x000fc80003f04100 */
[----:B------:R-:W-:Y:S02]  /*02d0*/  SEL R6, R14, 0x1, P0 ;  /* 0x000000010e067807 */ /* 0x000fe40000000000 */
[----:B------:R-:W-:Y:S02]  /*02e0*/  SEL R4, R15, RZ, P0 ;  /* 0x000000ff0f047207 */ /* 0x000fe40000000000 */
[C---:B------:R-:W-:Y:S02]  /*02f0*/  LOP3.LUT R5, R6.reuse, 0x3, RZ, 0xc0, !PT ;  /* 0x0000000306057812 */ /* 0x040fe400078ec0ff */
[----:B------:R-:W-:Y:S02]  /*0300*/  LOP3.LUT R6, R6, 0xfffffffc, RZ, 0xc0, !PT ;  /* 0xfffffffc06067812 */ /* 0x000fe400078ec0ff */
[----:B0-----:R-:W-:-:S07]  /*0310*/  SHF.L.U64.HI R0, R12, 0x1, R13 ;  /* 0x000000010c007819 */ /* 0x001fce000001020d */
.L_x_335:
[----:B0-----:R-:W0:Y:S01]  /*0320*/  LDCU.64 UR6, c[0x0][0x390] ;  /* 0x00007200ff0677ac */ /* 0x001e220008000a00 */
[----:B------:R-:W1:Y:S01]  /*0330*/  LDCU UR5, c[0x0][0x398] ;  /* 0x00007300ff0577ac */ /* 0x000e620008000800 */
[----:B------:R-:W-:Y:S01]  /*0340*/  UIADD3 UR4, UPT, UPT, UR4, 0x1, URZ ;  /* 0x0000000104047890 */ /* 0x000fe2000fffe0ff */
[----:B0-----:R-:W-:-:S04]  /*0350*/  ISETP.GT.U32.AND P0, PT, R2, UR6, PT ;  /* 0x0000000602007c0c */ /* 0x001fc8000bf04070 */
[----:B------:R-:W-:Y:S01]  /*0360*/  ISETP.GT.U32.AND.EX P0, PT, R3, UR7, PT, P0 ;  /* 0x0000000703007c0c */ /* 0x000fe2000bf04100 */
[----:B-1----:R-:W-:-:S12]  /*0370*/  UISETP.NE.AND UP0, UPT, UR4, UR5, UPT ;  /* 0x000000050400728c */ /* 0x002fd8000bf05270 */
[----:B------:R-:W-:Y:S05]  /*0380*/  @P0 BRA `(.L_x_311) ;  /* 0x00000010005c0947 */ /* 0x000fea0003800000 */
[----:B------:R-:W-:Y:S01]  /*0390*/  ISETP.GE.U32.AND P0, PT, R14, 0x4, PT ;  /* 0x000000040e00780c */ /* 0x000fe20003f06070 */
[----:B------:R-:W0:Y:S01]  /*03a0*/  LDCU.64 UR6, c[0x0][0x390] ;  /* 0x00007200ff0677ac */ /* 0x000e220008000a00 */
[----:B------:R-:W-:Y:S02]  /*03b0*/  IMAD.MOV.U32 R7, RZ, RZ, RZ ;  /* 0x000000ffff077224 */ /* 0x000fe400078e00ff */
[----:B------:R-:W-:Y:S01]  /*03c0*/  ISETP.GE.U32.AND.EX P0, PT, R15, RZ, PT, P0 ;  /* 0x000000ff0f00720c */ /* 0x000fe20003f06100 */
[----:B------:R-:W-:-:S12]  /*03d0*/  IMAD.MOV.U32 R8, RZ, RZ, RZ ;  /* 0x000000ffff087224 */ /* 0x000fd800078e00ff */
[----:B------:R-:W-:Y:S05]  /*03e0*/  @!P0 BRA `(.L_x_312) ;  /* 0x0000000800608947 */ /* 0x000fea0003800000 */
[----:B------:R-:W1:Y:S01]  /*03f0*/  LDC.64 R10, c[0x0][0x3a0] ;  /* 0x0000e800ff0a7b82 */ /* 0x000e620000000a00 */
[--C-:B------:R-:W-:Y:S01]  /*0400*/  SHF.R.S32.HI R7, RZ, 0x1f, R16.reuse ;  /* 0x0000001fff077819 */ /* 0x100fe20000011410 */
[----:B------:R-:W-:Y:S01]  /*0410*/  IMAD.MOV.U32 R8, RZ, RZ, R16 ;  /* 0x000000ffff087224 */ /* 0x000fe200078e0010 */
[----:B------:R-:W-:Y:S01]  /*0420*/  MOV R20, R4 ;  /* 0x0000000400147202 */ /* 0x000fe20000000f00 */
[----:B------:R-:W-:Y:S01]  /*0430*/  IMAD.MOV.U32 R13, RZ, RZ, R6 ;  /* 0x000000ffff0d7224 */ /* 0x000fe200078e0006 */
[----:B------:R-:W2:Y:S01]  /*0440*/  LDCU UR5, c[0x0][0x394] ;  /* 0x00007280ff0577ac */ /* 0x000ea20008000800 */
[----:B------:R-:W3:Y:S01]  /*0450*/  LDCU UR14, c[0x0][0x390] ;  /* 0x00007200ff0e77ac */ /* 0x000ee20008000800 */
[----:B------:R-:W4:Y:S01]  /*0460*/  LDCU.64 UR10, c[0x0][0x380] ;  /* 0x00007000ff0a77ac */ /* 0x000f220008000a00 */
[----:B------:R-:W0:Y:S03]  /*0470*/  LDCU.64 UR12, c[0x0][0x3a0] ;  /* 0x00007400ff0c77ac */ /* 0x000e260008000a00 */
.L_x_325:
[----:B--2---:R-:W-:Y:S01]  /*0480*/  LOP3.LUT R18, R7, UR5, RZ, 0xfc, !PT ;  /* 0x0000000507127c12 */ /* 0x004fe2000f8efcff */
[----:B------:R-:W-:Y:S03]  /*0490*/  BSSY.RECONVERGENT B0, `(.L_x_313) ;  /* 0x000001a000007945 */ /* 0x000fe60003800200 */
[----:B------:R-:W-:-:S13]  /*04a0*/  ISETP.NE.U32.AND P0, PT, R18, RZ, PT ;  /* 0x000000ff1200720c */ /* 0x000fda0003f05070 */
[----:B------:R-:W-:Y:S05]  /*04b0*/  @P0 BRA `(.L_x_314) ;  /* 0x00000000004c0947 */ /* 0x000fea0003800000 */
[----:B---3--:R-:W2:Y:S01]  /*04c0*/  I2F.U32.RP R21, UR14 ;  /* 0x0000000e00157d06 */ /* 0x008ea20008209000 */
[----:B------:R-:W-:Y:S01]  /*04d0*/  ISETP.NE.U32.AND P1, PT, RZ, UR14, PT ;  /* 0x0000000eff007c0c */ /* 0x000fe2000bf25070 */
[----:B------:R-:W-:-:S06]  /*04e0*/  IMAD.MOV.U32 R27, RZ, RZ, RZ ;  /* 0x000000ffff1b7224 */ /* 0x000fcc00078e00ff */
[----:B--2---:R-:W2:Y:S02]  /*04f0*/  MUFU.RCP R21, R21 ;  /* 0x0000001500157308 */ /* 0x004ea40000001000 */
[----:B--2---:R-:W-:-:S06]  /*0500*/  VIADD R18, R21, 0xffffffe ;  /* 0x0ffffffe15127836 */ /* 0x004fcc0000000000 */
[----:B------:R2:W3:Y:S02]  /*0510*/  F2I.FTZ.U32.TRUNC.NTZ R19, R18 ;  /* 0x0000001200137305 */ /* 0x0004e4000021f000 */
[----:B--2---:R-:W-:Y:S02]  /*0520*/  IMAD.MOV.U32 R18, RZ, RZ, RZ ;  /* 0x000000ffff127224 */ /* 0x004fe400078e00ff */
[----:B---3--:R-:W-:-:S04]  /*0530*/  IMAD.MOV R23, RZ, RZ, -R19 ;  /* 0x000000ffff177224 */ /* 0x008fc800078e0a13 */
        /* <DEDUP_REMOVED lines=11> */
.L_x_314:
[----:B------:R-:W-:Y:S01]  /*05f0*/  IMAD.MOV.U32 R22, RZ, RZ, R8 ;  /* 0x000000ffff167224 */ /* 0x000fe200078e0008 */
[----:B------:R-:W-:Y:S01]  /*0600*/  MOV R24, 0x630 ;  /* 0x0000063000187802 */ /* 0x000fe20000000f00 */
[----:B------:R-:W-:-:S07]  /*0610*/  IMAD.MOV.U32 R21, RZ, RZ, R7 ;  /* 0x000000ffff157224 */ /* 0x000fce00078e0007 */
[----:B01-34-:R-:W-:Y:S05]  /*0620*/  CALL.REL.NOINC `($__internal_7_$__cuda_sm20_rem_u64) ;  /* 0x0000001000e07944 */ /* 0x01bfea0003c00000 */
.L_x_315:
[----:B0---4-:R-:W-:Y:S05]  /*0630*/  BSYNC.RECONVERGENT B0 ;  /* 0x0000000000007941 */ /* 0x011fea0003800200 */
.L_x_313:
[----:B------:R-:W-:-:S04]  /*0640*/  LEA R18, P0, R26, UR10, 0x2 ;  /* 0x0000000a1a127c11 */ /* 0x000fc8000f8010ff */
[----:B------:R-:W-:-:S05]  /*0650*/  LEA.HI.X R19, R26, UR11, R27, 0x2, P0 ;  /* 0x0000000b1a137c11 */ /* 0x000fca00080f141b */
[----:B------:R-:W2:Y:S01]  /*0660*/  LDG.E.STRONG.GPU R18, desc[UR8][R18.64] ;  /* 0x0000000812127981 */ /* 0x000ea2000c1ef900 */
[----:B------:R-:W-:Y:S01]  /*0670*/  IADD3 R22, P0, PT, R8, UR12, RZ ;  /* 0x0000000c08167c10 */ /* 0x000fe2000ff1e0ff */
[----:B------:R-:W-:Y:S03]  /*0680*/  BSSY.RECONVERGENT B0, `(.L_x_316) ;  /* 0x000001c000007945 */ /* 0x000fe60003800200 */
[----:B------:R-:W-:-:S04]  /*0690*/  IADD3.X R23, PT, PT, R7, UR13, RZ, P0, !PT ;  /* 0x0000000d07177c10 */ /* 0x000fc800087fe4ff */
[----:B------:R-:W-:-:S04]  /*06a0*/  LOP3.LUT R21, R23, UR5, RZ, 0xfc, !PT ;  /* 0x0000000517157c12 */ /* 0x000fc8000f8efcff */
[----:B------:R-:W-:Y:S01]  /*06b0*/  ISETP.NE.U32.AND P0, PT, R21, RZ, PT ;  /* 0x000000ff1500720c */ /* 0x000fe20003f05070 */
[----:B--2---:R-:W-:-:S12]  /*06c0*/  FADD R9, R18, R9 ;  /* 0x0000000912097221 */ /* 0x004fd80000000000 */
[----:B------:R-:W-:Y:S05]  /*06d0*/  @P0 BRA `(.L_x_317) ;  /* 0x00000000004c0947 */ /* 0x000fea0003800000 */
[----:B------:R-:W0:Y:S01]  /*06e0*/  I2F.U32.RP R21, UR14 ;  /* 0x0000000e00157d06 */ /* 0x000e220008209000 */
[----:B------:R-:W-:Y:S01]  /*06f0*/  IMAD.MOV.U32 R18, RZ, RZ, RZ ;  /* 0x000000ffff127224 */ /* 0x000fe200078e00ff */
[----:B------:R-:W-:Y:S01]  /*0700*/  ISETP.NE.U32.AND P1, PT, RZ, UR14, PT ;  /* 0x0000000eff007c0c */ /* 0x000fe2000bf25070 */
[----:B------:R-:W-:-:S05]  /*0710*/  IMAD.MOV.U32 R27, RZ, RZ, RZ ;  /* 0x000000ffff1b7224 */ /* 0x000fca00078e00ff */
[----:B0-----:R-:W0:Y:S02]  /*0720*/  MUFU.RCP R21, R21 ;  /* 0x0000001500157308 */ /* 0x001e240000001000 */
[----:B0-----:R-:W-:-:S06]  /*0730*/  IADD3 R23, PT, PT, R21, 0xffffffe, RZ ;  /* 0x0ffffffe15177810 */ /* 0x001fcc0007ffe0ff */
        /* <DEDUP_REMOVED lines=13> */
.L_x_317:
[----:B------:R-:W-:Y:S01]  /*0810*/  IMAD.MOV.U32 R21, RZ, RZ, R23 ;  /* 0x000000ffff157224 */ /* 0x000fe200078e0017 */
[----:B------:R-:W-:-:S07]  /*0820*/  MOV R24, 0x840 ;  /* 0x0000084000187802 */ /* 0x000fce0000000f00 */
[----:B-1----:R-:W-:Y:S05]  /*0830*/  CALL.REL.NOINC `($__internal_7_$__cuda_sm20_rem_u64) ;  /* 0x00000010005c7944 */ /* 0x002fea0003c00000 */
.L_x_318:
[----:B------:R-:W-:Y:S05]  /*0840*/  BSYNC.RECONVERGENT B0 ;  /* 0x0000000000007941 */ /* 0x000fea0003800200 */
.L_x_316:
[----:B------:R-:W-:-:S04]  /*0850*/  LEA R18, P0, R26, UR10, 0x2 ;  /* 0x0000000a1a127c11 */ /* 0x000fc8000f8010ff */
[----:B------:R-:W-:-:S05]  /*0860*/  LEA.HI.X R19, R26, UR11, R27, 0x2, P0 ;  /* 0x0000000b1a137c11 */ /* 0x000fca00080f141b */
[----:B------:R-:W2:Y:S01]  /*0870*/  LDG.E.STRONG.GPU R18, desc[UR8][R18.64] ;  /* 0x0000000812127981 */ /* 0x000ea2000c1ef900 */
[----:B------:R-:W-:Y:S01]  /*0880*/  LEA R22, P0, R12, R8, 0x1 ;  /* 0x000000080c167211 */ /* 0x000fe200078008ff */
[----:B------:R-:W-:Y:S04]  /*0890*/  BSSY.RECONVERGENT B0, `(.L_x_319) ;  /* 0x000001c000007945 */ /* 0x000fe80003800200 */
[----:B------:R-:W-:-:S05]  /*08a0*/  IMAD.X R23, R7, 0x1, R0, P0 ;  /* 0x0000000107177824 */ /* 0x000fca00000e0600 */
[----:B------:R-:W-:-:S04]  /*08b0*/  LOP3.LUT R21, R23, UR5, RZ, 0xfc, !PT ;  /* 0x0000000517157c12 */ /* 0x000fc8000f8efcff */
[----:B------:R-:W-:Y:S01]  /*08c0*/  ISETP.NE.U32.AND P0, PT, R21, RZ, PT ;  /* 0x000000ff1500720c */ /* 0x000fe20003f05070 */
[----:B--2---:R-:W-:-:S12]  /*08d0*/  FADD R9, R9, R18 ;  /* 0x0000001209097221 */ /* 0x004fd80000000000 */
[----:B------:R-:W-:Y:S05]  /*08e0*/  @P0 BRA `(.L_x_320) ;  /* 0x00000000004c0947 */ /* 0x000fea0003800000 */
[----:B------:R-:W0:Y:S01]  /*08f0*/  I2F.U32.RP R21, UR14 ;  /* 0x0000000e00157d06 */ /* 0x000e220008209000 */
[----:B------:R-:W-:Y:S01]  /*0900*/  IMAD.MOV.U32 R18, RZ, RZ, RZ ;  /* 0x000000ffff127224 */ /* 0x000fe200078e00ff */
[----:B------:R-:W-:Y:S01]  /*0910*/  ISETP.NE.U32.AND P1, PT, RZ, UR14, PT ;  /* 0x0000000eff007c0c */ /* 0x000fe2000bf25070 */
[----:B------:R-:W-:-:S05]  /*0920*/  HFMA2 R27, -RZ, RZ, 0, 0 ;  /* 0x00000000ff1b7431 */ /* 0x000fca00000001ff */
        /* <DEDUP_REMOVED lines=15> */
.L_x_320:
[----:B------:R-:W-:Y:S01]  /*0a20*/  IMAD.MOV.U32 R21, RZ, RZ, R23 ;  /* 0x000000ffff157224 */ /* 0x000fe200078e0017 */
[----:B------:R-:W-:-:S07]  /*0a30*/  MOV R24, 0xa50 ;  /* 0x00000a5000187802 */ /* 0x000fce0000000f00 */
[----:B-1----:R-:W-:Y:S05]  /*0a40*/  CALL.REL.NOINC `($__internal_7_$__cuda_sm20_rem_u64) ;  /* 0x0000000c00d87944 */ /* 0x002fea0003c00000 */
.L_x_321:
[----:B------:R-:W-:Y:S05]  /*0a50*/  BSYNC.RECONVERGENT B0 ;  /* 0x0000000000007941 */ /* 0x000fea0003800200 */
.L_x_319:
[----:B------:R-:W-:-:S04]  /*0a60*/  LEA R18, P0, R26, UR10, 0x2 ;  /* 0x0000000a1a127c11 */ /* 0x000fc8000f8010ff */
[----:B------:R-:W-:-:S05]  /*0a70*/  LEA.HI.X R19, R26, UR11, R27, 0x2, P0 ;  /* 0x0000000b1a137c11 */ /* 0x000fca00080f141b */
[----:B------:R0:W2:Y:S01]  /*0a80*/  LDG.E.STRONG.GPU R24, desc[UR8][R18.64] ;  /* 0x0000000812187981 */ /* 0x0000a2000c1ef900 */
[----:B-1----:R-:W-:Y:S01]  /*0a90*/  IMAD R21, R11, 0x3, RZ ;  /* 0x000000030b157824 */ /* 0x002fe200078e02ff */
[----:B------:R-:W-:Y:S01]  /*0aa0*/  BSSY.RECONVERGENT B0, `(.L_x_322) ;  /* 0x000001f000007945 */ /* 0x000fe20003800200 */
[----:B0-----:R-:W-:Y:S02]  /*0ab0*/  IMAD.MOV.U32 R18, RZ, RZ, R8 ;  /* 0x000000ffff127224 */ /* 0x001fe400078e0008 */
[----:B------:R-:W-:Y:S02]  /*0ac0*/  IMAD.MOV.U32 R19, RZ, RZ, R7 ;  /* 0x000000ffff137224 */ /* 0x000fe400078e0007 */
[----:B------:R-:W-:-:S04]  /*0ad0*/  IMAD.WIDE.U32 R22, R10, 0x3, R18 ;  /* 0x000000030a167825 */ /* 0x000fc800078e0012 */
[----:B------:R-:W-:-:S05]  /*0ae0*/  IMAD.IADD R25, R23, 0x1, R21 ;  /* 0x0000000117197824 */ /* 0x000fca00078e0215 */
        /* <DEDUP_REMOVED lines=23> */
.L_x_323:
[----:B------:R-:W-:Y:S01]  /*0c60*/  IMAD.MOV.U32 R21, RZ, RZ, R25 ;  /* 0x000000ffff157224 */ /* 0x000fe200078e0019 */
[----:B------:R-:W-:-:S07]  /*0c70*/  MOV R24, 0xc90 ;  /* 0x00000c9000187802 */ /* 0x000fce0000000f00 */
[----:B------:R-:W-:Y:S05]  /*0c80*/  CALL.REL.NOINC `($__internal_7_$__cuda_sm20_rem_u64) ;  /* 0x0000000c00487944 */ /* 0x000fea0003c00000 */
.L_x_324:
[----:B------:R-:W-:Y:S05]  /*0c90*/  BSYNC.RECONVERGENT B0 ;  /* 0x0000000000007941 */ /* 0x000fea0003800200 */
.L_x_322:
[----:B------:R-:W-:-:S04]  /*0ca0*/  LEA R18, P0, R26, UR10, 0x2 ;  /* 0x0000000a1a127c11 */ /* 0x000fc8000f8010ff */
[----:B------:R-:W-:-:S05]  /*0cb0*/  LEA.HI.X R19, R26, UR11, R27, 0x2, P0 ;  /* 0x0000000b1a137c11 */ /* 0x000fca00080f141b */
[----:B------:R-:W2:Y:S01]  /*0cc0*/  LDG.E.STRONG.GPU R18, desc[UR8][R18.64] ;  /* 0x0000000812127981 */ /* 0x000ea2000c1ef900 */
[----:B------:R-:W-:Y:S02]  /*0cd0*/  IADD3 R13, P0, PT, R13, -0x4, RZ ;  /* 0xfffffffc0d0d7810 */ /* 0x000fe40007f1e0ff */
[----:B------:R-:W-:Y:S02]  /*0ce0*/  LEA R8, P1, R10, R8, 0x2 ;  /* 0x000000080a087211 */ /* 0x000fe400078210ff */
[----:B------:R-:W-:Y:S02]  /*0cf0*/  IADD3.X R20, PT, PT, R20, -0x1, RZ, P0, !PT ;  /* 0xffffffff14147810 */ /* 0x000fe400007fe4ff */
[----:B------:R-:W-:Y:S02]  /*0d00*/  ISETP.NE.U32.AND P0, PT, R13, RZ, PT ;  /* 0x000000ff0d00720c */ /* 0x000fe40003f05070 */
[----:B------:R-:W-:Y:S02]  /*0d10*/  LEA.HI.X R7, R10, R7, R11, 0x2, P1 ;  /* 0x000000070a077211 */ /* 0x000fe400008f140b */
[----:B------:R-:W-:Y:S01]  /*0d20*/  ISETP.NE.AND.EX P0, PT, R20, RZ, PT, P0 ;  /* 0x000000ff1400720c */ /* 0x000fe20003f05300 */
[----:B--2---:R-:W-:-:S12]  /*0d30*/  FADD R9, R9, R18 ;  /* 0x0000001209097221 */ /* 0x004fd80000000000 */
[----:B------:R-:W-:Y:S05]  /*0d40*/  @P0 BRA `(.L_x_325) ;  /* 0xfffffff400cc0947 */ /* 0x000fea000383ffff */
[----:B------:R-:W-:Y:S01]  /*0d50*/  MOV R7, R6 ;  /* 0x0000000600077202 */ /* 0x000fe20000000f00 */
[----:B------:R-:W-:-:S07]  /*0d60*/  IMAD.MOV.U32 R8, RZ, RZ, R4 ;  /* 0x000000ffff087224 */ /* 0x000fce00078e0004 */
.L_x_312:
[----:B------:R-:W-:-:S04]  /*0d70*/  ISETP.NE.U32.AND P0, PT, R5, RZ, PT ;  /* 0x000000ff0500720c */ /* 0x000fc80003f05070 */
[----:B------:R-:W-:-:S13]  /*0d80*/  ISETP.NE.AND.EX P0, PT, RZ, RZ, PT, P0 ;  /* 0x000000ffff00720c */ /* 0x000fda0003f05300 */
[----:B------:R-:W-:Y:S05]  /*0d90*/  @!P0 BRA `(.L_x_311) ;  /* 0x0000000400d88947 */ /* 0x000fea0003800000 */
[----:B------:R-:W1:Y:S01]  /*0da0*/  LDCU.64 UR10, c[0x0][0x3a0] ;  /* 0x00007400ff0a77ac */ /* 0x000e620008000a00 */
[--C-:B------:R-:W-:Y:S01]  /*0db0*/  SHF.R.S32.HI R17, RZ, 0x1f, R16.reuse ;  /* 0x0000001fff117819 */ /* 0x100fe20000011410 */
[----:B------:R-:W-:Y:S01]  /*0dc0*/  BSSY.RECONVERGENT B0, `(.L_x_326) ;  /* 0x0000020000007945 */ /* 0x000fe20003800200 */
[----:B------:R-:W2:Y:S01]  /*0dd0*/  LDCU UR5, c[0x0][0x394] ;  /* 0x00007280ff0577ac */ /* 0x000ea20008000800 */
[----:B-1----:R-:W-:Y:S02]  /*0de0*/  IMAD R8, R8, UR10, RZ ;  /* 0x0000000a08087c24 */ /* 0x002fe4000f8e02ff */
[----:B------:R-:W-:-:S04]  /*0df0*/  IMAD.WIDE.U32 R10, R7, UR10, R16 ;  /* 0x0000000a070a7c25 */ /* 0x000fc8000f8e0010 */
[----:B------:R-:W-:-:S04]  /*0e00*/  IMAD R21, R7, UR11, R8 ;  /* 0x0000000b07157c24 */ /* 0x000fc8000f8e0208 */
[----:B------:R-:W-:-:S05]  /*0e10*/  IMAD.IADD R21, R11, 0x1, R21 ;  /* 0x000000010b157824 */ /* 0x000fca00078e0215 */
[----:B--2---:R-:W-:-:S04]  /*0e20*/  LOP3.LUT R7, R21, UR5, RZ, 0xfc, !PT ;  /* 0x0000000515077c12 */ /* 0x004fc8000f8efcff */
[----:B------:R-:W-:-:S13]  /*0e30*/  ISETP.NE.U32.AND P0, PT, R7, RZ, PT ;  /* 0x000000ff0700720c */ /* 0x000fda0003f05070 */
[----:B------:R-:W-:Y:S05]  /*0e40*/  @P0 BRA `(.L_x_327) ;  /* 0x0000000000500947 */ /* 0x000fea0003800000 */
[----:B------:R-:W1:Y:S01]  /*0e50*/  LDCU UR5, c[0x0][0x390] ;  /* 0x00007200ff0577ac */ /* 0x000e620008000800 */
[----:B------:R-:W-:Y:S01]  /*0e60*/  IMAD.MOV.U32 R27, RZ, RZ, RZ ;  /* 0x000000ffff1b7224 */ /* 0x000fe200078e00ff */
[----:B-1----:R-:W1:Y:S01]  /*0e70*/  I2F.U32.RP R8, UR5 ;  /* 0x0000000500087d06 */ /* 0x002e620008209000 */
[----:B------:R-:W-:-:S07]  /*0e80*/  ISETP.NE.U32.AND P1, PT, RZ, UR5, PT ;  /* 0x00000005ff007c0c */ /* 0x000fce000bf25070 */
[----:B-1----:R-:W1:Y:S02]  /*0e90*/  MUFU.RCP R8, R8 ;  /* 0x0000000800087308 */ /* 0x002e640000001000 */
[----:B-1----:R-:W-:-:S06]  /*0ea0*/  VIADD R18, R8, 0xffffffe ;  /* 0x0ffffffe08127836 */ /* 0x002fcc0000000000 */
[----:B------:R1:W2:Y:S02]  /*0eb0*/  F2I.FTZ.U32.TRUNC.NTZ R19, R18 ;  /* 0x0000001200137305 */ /* 0x0002a4000021f000 */
[----:B-1----:R-:W-:Y:S01]  /*0ec0*/  IMAD.MOV.U32 R18, RZ, RZ, RZ ;  /* 0x000000ffff127224 */ /* 0x002fe200078e00ff */
[----:B--2---:R-:W-:-:S05]  /*0ed0*/  IADD3 R7, PT, PT, RZ, -R19, RZ ;  /* 0x80000013ff077210 */ /* 0x004fca0007ffe0ff */
        /* <DEDUP_REMOVED lines=11> */
.L_x_327:
[----:B------:R-:W-:Y:S01]  /*0f90*/  IMAD.MOV.U32 R22, RZ, RZ, R10 ;  /* 0x000000ffff167224 */ /* 0x000fe200078e000a */
[----:B------:R-:W-:-:S07]  /*0fa0*/  MOV R24, 0xfc0 ;  /* 0x00000fc000187802 */ /* 0x000fce0000000f00 */
[----:B0-----:R-:W-:Y:S05]  /*0fb0*/  CALL.REL.NOINC `($__internal_7_$__cuda_sm20_rem_u64) ;  /* 0x00000008007c7944 */ /* 0x001fea0003c00000 */
.L_x_328:
[----:B0-----:R-:W-:Y:S05]  /*0fc0*/  BSYNC.RECONVERGENT B0 ;  /* 0x0000000000007941 */ /* 0x001fea0003800200 */
.L_x_326:
[----:B------:R-:W0:Y:S02]  /*0fd0*/  LDCU.64 UR10, c[0x0][0x380] ;  /* 0x00007000ff0a77ac */ /* 0x000e240008000a00 */
[----:B0-----:R-:W-:-:S04]  /*0fe0*/  LEA R18, P0, R26, UR10, 0x2 ;  /* 0x0000000a1a127c11 */ /* 0x001fc8000f8010ff */
[----:B------:R-:W-:-:S05]  /*0ff0*/  LEA.HI.X R19, R26, UR11, R27, 0x2, P0 ;  /* 0x0000000b1a137c11 */ /* 0x000fca00080f141b */
[----:B------:R-:W2:Y:S01]  /*1000*/  LDG.E.STRONG.GPU R18, desc[UR8][R18.64] ;  /* 0x0000000812127981 */ /* 0x000ea2000c1ef900 */
[----:B------:R-:W-:-:S04]  /*1010*/  ISETP.NE.U32.AND P0, PT, R5, 0x1, PT ;  /* 0x000000010500780c */ /* 0x000fc80003f05070 */
[----:B------:R-:W-:Y:S01]  /*1020*/  ISETP.NE.AND.EX P0, PT, RZ, RZ, PT, P0 ;  /* 0x000000ffff00720c */ /* 0x000fe20003f05300 */
[----:B--2---:R-:W-:-:S12]  /*1030*/  FADD R9, R9, R18 ;  /* 0x0000001209097221 */ /* 0x004fd80000000000 */
[----:B------:R-:W-:Y:S05]  /*1040*/  @!P0 BRA `(.L_x_311) ;  /* 0x00000004002c8947 */ /* 0x000fea0003800000 */
[----:B------:R-:W0:Y:S01]  /*1050*/  LDCU.64 UR10, c[0x0][0x3a0] ;  /* 0x00007400ff0a77ac */ /* 0x000e220008000a00 */
[----:B------:R-:W-:Y:S01]  /*1060*/  BSSY.RECONVERGENT B0, `(.L_x_329) ;  /* 0x000001d000007945 */ /* 0x000fe20003800200 */
[----:B------:R-:W1:Y:S01]  /*1070*/  LDCU UR5, c[0x0][0x394] ;  /* 0x00007280ff0577ac */ /* 0x000e620008000800 */
[----:B0-----:R-:W-:-:S04]  /*1080*/  IADD3 R22, P0, PT, R10, UR10, RZ ;  /* 0x0000000a0a167c10 */ /* 0x001fc8000ff1e0ff */
[----:B------:R-:W-:-:S04]  /*1090*/  IADD3.X R21, PT, PT, R21, UR11, RZ, P0, !PT ;  /* 0x0000000b15157c10 */ /* 0x000fc800087fe4ff */
[----:B-1----:R-:W-:-:S04]  /*10a0*/  LOP3.LUT R7, R21, UR5, RZ, 0xfc, !PT ;  /* 0x0000000515077c12 */ /* 0x002fc8000f8efcff */
[----:B------:R-:W-:-:S13]  /*10b0*/  ISETP.NE.U32.AND P0, PT, R7, RZ, PT ;  /* 0x000000ff0700720c */ /* 0x000fda0003f05070 */
[----:B------:R-:W-:Y:S05]  /*10c0*/  @P0 BRA `(.L_x_330) ;  /* 0x0000000000500947 */ /* 0x000fea0003800000 */
[----:B------:R-:W0:Y:S01]  /*10d0*/  LDCU UR5, c[0x0][0x390] ;  /* 0x00007200ff0577ac */ /* 0x000e220008000800 */
[----:B------:R-:W-:Y:S01]  /*10e0*/  IMAD.MOV.U32 R27, RZ, RZ, RZ ;  /* 0x000000ffff1b7224 */ /* 0x000fe200078e00ff */
[----:B0-----:R-:W0:Y:S01]  /*10f0*/  I2F.U32.RP R8, UR5 ;  /* 0x0000000500087d06 */ /* 0x001e220008209000 */
[----:B------:R-:W-:-:S07]  /*1100*/  ISETP.NE.U32.AND P1, PT, RZ, UR5, PT ;  /* 0x00000005ff007c0c */ /* 0x000fce000bf25070 */
[----:B0-----:R-:W0:Y:S02]  /*1110*/  MUFU.RCP R8, R8 ;  /* 0x0000000800087308 */ /* 0x001e240000001000 */
[----:B0-----:R-:W-:-:S06]  /*1120*/  VIADD R10, R8, 0xffffffe ;  /* 0x0ffffffe080a7836 */ /* 0x001fcc0000000000 */
        /* <DEDUP_REMOVED lines=14> */
.L_x_330:
[----:B------:R-:W-:-:S07]  /*1210*/  MOV R24, 0x1230 ;  /* 0x0000123000187802 */ /* 0x000fce0000000f00 */
[----:B------:R-:W-:Y:S05]  /*1220*/  CALL.REL.NOINC `($__internal_7_$__cuda_sm20_rem_u64) ;  /* 0x0000000400e07944 */ /* 0x000fea0003c00000 */
.L_x_331:
[----:B------:R-:W-:Y:S05]  /*1230*/  BSYNC.RECONVERGENT B0 ;  /* 0x0000000000007941 */ /* 0x000fea0003800200 */
.L_x_329:
        /* <DEDUP_REMOVED lines=17> */
[----:B------:R-:W-:Y:S01]  /*1350*/  MOV R27, RZ ;  /* 0x000000ff001b7202 */ /* 0x000fe20000000f00 */
        /* <DEDUP_REMOVED lines=18> */
.L_x_333:
[----:B------:R-:W-:-:S07]  /*1480*/  MOV R24, 0x14a0 ;  /* 0x000014a000187802 */ /* 0x000fce0000000f00 */
[----:B------:R-:W-:Y:S05]  /*1490*/  CALL.REL.NOINC `($__internal_7_$__cuda_sm20_rem_u64) ;  /* 0x0000000400447944 */ /* 0x000fea0003c00000 */
.L_x_334:
[----:B------:R-:W-:Y:S05]  /*14a0*/  BSYNC.RECONVERGENT B0 ;  /* 0x0000000000007941 */ /* 0x000fea0003800200 */
.L_x_332:
[----:B------:R-:W0:Y:S02]  /*14b0*/  LDCU.64 UR6, c[0x0][0x380] ;  /* 0x00007000ff0677ac */ /* 0x000e240008000a00 */
[----:B0-----:R-:W-:-:S04]  /*14c0*/  LEA R10, P0, R26, UR6, 0x2 ;  /* 0x000000061a0a7c11 */ /* 0x001fc8000f8010ff */
[----:B------:R-:W-:-:S05]  /*14d0*/  LEA.HI.X R11, R26, UR7, R27, 0x2, P0 ;  /* 0x000000071a0b7c11 */ /* 0x000fca00080f141b */
[----:B------:R-:W2:Y:S02]  /*14e0*/  LDG.E.STRONG.GPU R10, desc[UR8][R10.64] ;  /* 0x000000080a0a7981 */ /* 0x000ea4000c1ef900 */
[----:B--2---:R-:W-:-:S07]  /*14f0*/  FADD R9, R9, R10 ;  /* 0x0000000a09097221 */ /* 0x004fce0000000000 */
.L_x_311:
[----:B------:R-:W-:Y:S05]  /*1500*/  BRA.U UP0, `(.L_x_335) ;  /* 0xffffffed00847547 */ /* 0x000fea000b83ffff */
.L_x_310:
[----:B------:R-:W-:-:S13]  /*1510*/  ISETP.NE.AND P0, PT, R16, RZ, PT ;  /* 0x000000ff1000720c */ /* 0x000fda0003f05270 */
[----:B0-----:R-:W-:Y:S05]  /*1520*/  @P0 EXIT ;  /* 0x000000000000094d */ /* 0x001fea0003800000 */
[----:B------:R-:W0:Y:S02]  /*1530*/  LDC.64 R2, c[0x0][0x388] ;  /* 0x0000e200ff027b82 */ /* 0x000e240000000a00 */
[----:B0-----:R-:W-:Y:S01]  /*1540*/  STG.E desc[UR8][R2.64], R9 ;  /* 0x0000000902007986 */ /* 0x001fe2000c101908 */
[----:B------:R-:W-:Y:S05]  /*1550*/  EXIT ;  /* 0x000000000000794d */ /* 0x000fea0003800000 */
        .weak           $__internal_6_$__cuda_sm20_div_u64
        .type           $__internal_6_$__cuda_sm20_div_u64,@function
        .size           $__internal_6_$__cuda_sm20_div_u64,($__internal_7_$__cuda_sm20_rem_u64 - $__internal_6_$__cuda_sm20_div_u64)
$__internal_6_$__cuda_sm20_div_u64:
[----:B------:R-:W0:Y:S08]  /*1560*/  I2F.U64.RP R8, R2 ;  /* 0x0000000200087312 */ /* 0x000e300000309000 */
[----:B0-----:R-:W0:Y:S02]  /*1570*/  MUFU.RCP R8, R8 ;  /* 0x0000000800087308 */ /* 0x001e240000001000 */
[----:B0-----:R-:W-:-:S06]  /*1580*/  VIADD R4, R8, 0x1ffffffe ;  /* 0x1ffffffe08047836 */ /* 0x001fcc0000000000 */
[----:B------:R-:W0:Y:S02]  /*1590*/  F2I.U64.TRUNC R4, R4 ;  /* 0x0000000400047311 */ /* 0x000e24000020d800 */
[----:B0-----:R-:W-:-:S04]  /*15a0*/  IMAD.WIDE.U32 R6, R4, R2, RZ ;  /* 0x0000000204067225 */ /* 0x001fc800078e00ff */
[----:B------:R-:W-:Y:S01]  /*15b0*/  IMAD R7, R4, R3, R7 ;  /* 0x0000000304077224 */ /* 0x000fe200078e0207 */
[----:B------:R-:W-:-:S03]  /*15c0*/  IADD3 R9, P0, PT, RZ, -R6, RZ ;  /* 0x80000006ff097210 */ /* 0x000fc60007f1e0ff */
[----:B------:R-:W-:Y:S02]  /*15d0*/  IMAD R7, R5, R2, R7 ;  /* 0x0000000205077224 */ /* 0x000fe400078e0207 */
[----:B------:R-:W-:-:S04]  /*15e0*/  IMAD.HI.U32 R6, R4, R9, RZ ;  /* 0x0000000904067227 */ /* 0x000fc800078e00ff */
[----:B------:R-:W-:Y:S02]  /*15f0*/  IMAD.X R11, RZ, RZ, ~R7, P0 ;  /* 0x000000ffff0b7224 */ /* 0x000fe400000e0e07 */
[----:B------:R-:W-:Y:S02]  /*1600*/  IMAD.MOV.U32 R7, RZ, RZ, R4 ;  /* 0x000000ffff077224 */ /* 0x000fe400078e0004 */
[-C--:B------:R-:W-:Y:S02]  /*1610*/  IMAD R13, R5, R11.reuse, RZ ;  /* 0x0000000b050d7224 */ /* 0x080fe400078e02ff */
[----:B------:R-:W-:-:S04]  /*1620*/  IMAD.WIDE.U32 R6, P0, R4, R11, R6 ;  /* 0x0000000b04067225 */ /* 0x000fc80007800006 */
[----:B------:R-:W-:-:S04]  /*1630*/  IMAD.HI.U32 R11, R5, R11, RZ ;  /* 0x0000000b050b7227 */ /* 0x000fc800078e00ff */
[----:B------:R-:W-:-:S05]  /*1640*/  IMAD.HI.U32 R6, P1, R5, R9, R6 ;  /* 0x0000000905067227 */ /* 0x000fca0007820006 */
[----:B------:R-:W-:Y:S02]  /*1650*/  IADD3 R7, P2, PT, R13, R6, RZ ;  /* 0x000000060d077210 */ /* 0x000fe40007f5e0ff */
[----:B------:R-:W-:-:S03]  /*1660*/  IADD3.X R6, PT, PT, R11, R5, RZ, P0, !PT ;  /* 0x000000050b067210 */ /* 0x000fc600007fe4ff */
[----:B------:R-:W-:Y:S01]  /*1670*/  IMAD.WIDE.U32 R4, R7, R2, RZ ;  /* 0x0000000207047225 */ /* 0x000fe200078e00ff */
[----:B------:R-:W-:-:S03]  /*1680*/  IADD3.X R9, PT, PT, RZ, RZ, R6, P2, P1 ;  /* 0x000000ffff097210 */ /* 0x000fc600017e2406 */
[----:B------:R-:W-:Y:S01]  /*1690*/  IMAD R5, R7, R3, R5 ;  /* 0x0000000307057224 */ /* 0x000fe200078e0205 */
[----:B------:R-:W-:-:S03]  /*16a0*/  IADD3 R11, P0, PT, RZ, -R4, RZ ;  /* 0x80000004ff0b7210 */ /* 0x000fc60007f1e0ff */
[----:B------:R-:W-:Y:S02]  /*16b0*/  IMAD R8, R9, R2, R5 ;  /* 0x0000000209087224 */ /* 0x000fe400078e0205 */
[----:B------:R-:W0:Y:S01]  /*16c0*/  LDC.64 R4, c[0x0][0x390] ;  /* 0x0000e400ff047b82 */ /* 0x000e220000000a00 */
[----:B------:R-:W-:-:S04]  /*16d0*/  IMAD.HI.U32 R6, R7, R11, RZ ;  /* 0x0000000b07067227 */ /* 0x000fc800078e00ff */
[----:B------:R-:W-:-:S04]  /*16e0*/  IMAD.X R8, RZ, RZ, ~R8, P0 ;  /* 0x000000ffff087224 */ /* 0x000fc800000e0e08 */
[----:B------:R-:W-:-:S04]  /*16f0*/  IMAD.WIDE.U32 R6, P0, R7, R8, R6 ;  /* 0x0000000807067225 */ /* 0x000fc80007800006 */
[C---:B------:R-:W-:Y:S02]  /*1700*/  IMAD R13, R9.reuse, R8, RZ ;  /* 0x00000008090d7224 */ /* 0x040fe400078e02ff */
[----:B------:R-:W-:-:S04]  /*1710*/  IMAD.HI.U32 R6, P1, R9, R11, R6 ;  /* 0x0000000b09067227 */ /* 0x000fc80007820006 */
[----:B------:R-:W-:Y:S01]  /*1720*/  IMAD.HI.U32 R8, R9, R8, RZ ;  /* 0x0000000809087227 */ /* 0x000fe200078e00ff */
[----:B------:R-:W-:-:S03]  /*1730*/  IADD3 R11, P2, PT, R13, R6, RZ ;  /* 0x000000060d0b7210 */ /* 0x000fc60007f5e0ff */
[----:B------:R-:W-:Y:S02]  /*1740*/  IMAD.X R9, R8, 0x1, R9, P0 ;  /* 0x0000000108097824 */ /* 0x000fe400000e0609 */
[----:B0-----:R-:W-:-:S03]  /*1750*/  IMAD.HI.U32 R6, R11, R4, RZ ;  /* 0x000000040b067227 */ /* 0x001fc600078e00ff */
[----:B------:R-:W-:Y:S01]  /*1760*/  IADD3.X R9, PT, PT, RZ, RZ, R9, P2, P1 ;  /* 0x000000ffff097210 */ /* 0x000fe200017e2409 */
[----:B------:R-:W-:Y:S02]  /*1770*/  IMAD.MOV.U32 R7, RZ, RZ, RZ ;  /* 0x000000ffff077224 */ /* 0x000fe400078e00ff */
        /* <DEDUP_REMOVED lines=11> */
[----:B------:R-:W-:-:S04]  /*1830*/  IMAD R4, R11, R2, R7 ;  /* 0x000000020b047224 */ /* 0x000fc800078e0207 */
[----:B------:R-:W-:Y:S01]  /*1840*/  IMAD.X R10, R5, 0x1, ~R4, P1 ;  /* 0x00000001050a7824 */ /* 0x000fe200008e0e04 */
[----:B------:R-:W-:Y:S02]  /*1850*/  IADD3 R5, P2, PT, -R2, R13, RZ ;  /* 0x0000000d02057210 */ /* 0x000fe40007f5e1ff */
[----:B------:R-:W-:Y:S02]  /*1860*/  IADD3 R4, P1, PT, R9, 0x1, RZ ;  /* 0x0000000109047810 */ /* 0x000fe40007f3e0ff */
[C---:B------:R-:W-:Y:S01]  /*1870*/  ISETP.GE.U32.AND.EX P0, PT, R10.reuse, R3, PT, P0 ;  /* 0x000000030a00720c */ /* 0x040fe20003f06100 */
[----:B------:R-:W-:Y:S01]  /*1880*/  IMAD.X R8, R10, 0x1, ~R3, P2 ;  /* 0x000000010a087824 */ /* 0x000fe200010e0e03 */
[----:B------:R-:W-:Y:S02]  /*1890*/  IADD3.X R6, PT, PT, RZ, R11, RZ, P1, !PT ;  /* 0x0000000bff067210 */ /* 0x000fe40000ffe4ff */
[----:B------:R-:W-:Y:S02]  /*18a0*/  SEL R9, R4, R9, P0 ;  /* 0x0000000904097207 */ /* 0x000fe40000000000 */
[----:B------:R-:W-:-:S02]  /*18b0*/  SEL R5, R5, R13, P0 ;  /* 0x0000000d05057207 */ /* 0x000fc40000000000 */
[----:B------:R-:W-:Y:S02]  /*18c0*/  SEL R4, R6, R11, P0 ;  /* 0x0000000b06047207 */ /* 0x000fe40000000000 */
[----:B------:R-:W-:Y:S02]  /*18d0*/  IADD3 R14, P2, PT, R9, 0x1, RZ ;  /* 0x00000001090e7810 */ /* 0x000fe40007f5e0ff */
[----:B------:R-:W-:Y:S02]  /*18e0*/  SEL R8, R8, R10, P0 ;  /* 0x0000000a08087207 */ /* 0x000fe40000000000 */
[----:B------:R-:W-:Y:S01]  /*18f0*/  ISETP.GE.U32.AND P0, PT, R5, R2, PT ;  /* 0x000000020500720c */ /* 0x000fe20003f06070 */
[----:B------:R-:W-:Y:S01]  /*1900*/  IMAD.X R15, RZ, RZ, R4, P2 ;  /* 0x000000ffff0f7224 */ /* 0x000fe200010e0604 */
[----:B------:R-:W-:Y:S01]  /*1910*/  ISETP.NE.U32.AND P1, PT, R2, RZ, PT ;  /* 0x000000ff0200720c */ /* 0x000fe20003f25070 */
[----:B------:R-:W-:Y:S01]  /*1920*/  IMAD.MOV.U32 R5, RZ, RZ, 0x0 ;  /* 0x00000000ff057424 */ /* 0x000fe200078e00ff */
[----:B------:R-:W-:-:S02]  /*1930*/  ISETP.GE.U32.AND.EX P0, PT, R8, R3, PT, P0 ;  /* 0x000000030800720c */ /* 0x000fc40003f06100 */
[----:B------:R-:W-:Y:S02]  /*1940*/  ISETP.NE.AND.EX P1, PT, R3, RZ, PT, P1 ;  /* 0x000000ff0300720c */ /* 0x000fe40003f25310 */
[----:B------:R-:W-:Y:S01]  /*1950*/  SEL R15, R15, R4, P0 ;  /* 0x000000040f0f7207 */ /* 0x000fe20000000000 */
[----:B------:R-:W-:Y:S01]  /*1960*/  IMAD.MOV.U32 R4, RZ, RZ, R0 ;  /* 0x000000ffff047224 */ /* 0x000fe200078e0000 */
[----:B------:R-:W-:Y:S02]  /*1970*/  SEL R14, R14, R9, P0 ;  /* 0x000000090e0e7207 */ /* 0x000fe40000000000 */
[----:B------:R-:W-:Y:S02]  /*1980*/  SEL R15, R15, 0xffffffff, P1 ;  /* 0xffffffff0f0f7807 */ /* 0x000fe40000800000 */
[----:B------:R-:W-:Y:S01]  /*1990*/  SEL R14, R14, 0xffffffff, P1 ;  /* 0xffffffff0e0e7807 */ /* 0x000fe20000800000 */
[----:B------:R-:W-:Y:S06]  /*19a0*/  RET.REL.NODEC R4 `(_Z22cross_partition_kernelPfS_mim) ;  /* 0xffffffe404947950 */ /* 0x000fec0003c3ffff */
        .weak           $__internal_7_$__cuda_sm20_rem_u64
        .type           $__internal_7_$__cuda_sm20_rem_u64,@function
        .size           $__internal_7_$__cuda_sm20_rem_u64,(.L_x_358 - $__internal_7_$__cuda_sm20_rem_u64)
$__internal_7_$__cuda_sm20_rem_u64:
        /* <DEDUP_REMOVED lines=17> */
[----:B------:R-:W-:-:S03]  /*1ac0*/  IMAD.WIDE.U32 R26, R19, UR6, RZ ;  /* 0x00000006131a7c25 */ /* 0x000fc6000f8e00ff */
[----:B------:R-:W-:Y:S01]  /*1ad0*/  IADD3.X R23, PT, PT, RZ, RZ, R18, P2, P1 ;  /* 0x000000ffff177210 */ /* 0x000fe200017e2412 */
        /* <DEDUP_REMOVED lines=11> */
[----:B------:R-:W-:Y:S02]  /*1b90*/  IMAD.X R26, R26, 0x1, R23, P0 ;  /* 0x000000011a1a7824 */ /* 0x000fe400000e0617 */
[----:B------:R-:W-:Y:S02]  /*1ba0*/  IMAD.MOV.U32 R25, RZ, RZ, 0x0 ;  /* 0x00000000ff197424 */ /* 0x000fe400078e00ff */
        /* <DEDUP_REMOVED lines=30> */
[----:B------:R-:W-:Y:S06]  /*1d90*/  RET.REL.NODEC R24 `(_Z22cross_partition_kernelPfS_mim) ;  /* 0xffffffe018987950 */ /* 0x000fec0003c3ffff */
.L_x_336:
        /* <DEDUP_REMOVED lines=14> */
.L_x_358:


//--------------------- .text._Z19local_access_kernelPfS_mi --------------------------
	.section	.text._Z19local_access_kernelPfS_mi,"ax",@progbits
	.align	128
        .global         _Z19local_access_kernelPfS_mi
        .type           _Z19local_access_kernelPfS_mi,@function
        .size           _Z19local_access_kernelPfS_mi,(.L_x_359 - _Z19local_access_kernelPfS_mi)
        .other          _Z19local_access_kernelPfS_mi,@"STO_CUDA_ENTRY STV_DEFAULT"
_Z19local_access_kernelPfS_mi:
.text._Z19local_access_kernelPfS_mi:
        /* <DEDUP_REMOVED lines=15> */
[----:B------:R-:W-:-:S05]  /*00f0*/  ISETP.NE.U32.AND P2, PT, R2, RZ, PT ;  /* 0x000000ff0200720c */ /* 0x000fca0003f45070 */
[----:B0-----:R-:W0:Y:S02]  /*0100*/  MUFU.RCP R3, R3 ;  /* 0x0000000300037308 */ /* 0x001e240000001000 */
[----:B0-----:R-:W-:-:S06]  /*0110*/  VIADD R4, R3, 0xffffffe ;  /* 0x0ffffffe03047836 */ /* 0x001fcc0000000000 */
[----:B------:R0:W2:Y:S02]  /*0120*/  F2I.FTZ.U32.TRUNC.NTZ R5, R4 ;  /* 0x0000000400057305 */ /* 0x0000a4000021f000 */
[----:B0-----:R-:W-:Y:S02]  /*0130*/  HFMA2 R4, -RZ, RZ, 0, 0 ;  /* 0x00000000ff047431 */ /* 0x001fe400000001ff */
[----:B--2---:R-:W-:-:S04]  /*0140*/  IMAD R7, R7, R5, RZ ;  /* 0x0000000507077224 */ /* 0x004fc800078e02ff */
[----:B------:R-:W-:-:S06]  /*0150*/  IMAD.HI.U32 R5, R5, R7, R4 ;  /* 0x0000000705057227 */ /* 0x000fcc00078e0004 */
[----:B-1----:R-:W-:-:S04]  /*0160*/  IMAD.HI.U32 R5, R5, UR4, RZ ;  /* 0x0000000405057c27 */ /* 0x002fc8000f8e00ff */
[----:B------:R-:W-:-:S04]  /*0170*/  IMAD.MOV R7, RZ, RZ, -R5 ;  /* 0x000000ffff077224 */ /* 0x000fc800078e0a05 */
[----:B------:R-:W-:-:S05]  /*0180*/  IMAD R3, R2, R7, UR4 ;  /* 0x0000000402037e24 */ /* 0x000fca000f8e0207 */
[----:B------:R-:W-:-:S13]  /*0190*/  ISETP.GE.U32.AND P0, PT, R3, R2, PT ;  /* 0x000000020300720c */ /* 0x000fda0003f06070 */
[----:B------:R-:W-:Y:S01]  /*01a0*/  @P0 IMAD.IADD R3, R3, 0x1, -R2 ;  /* 0x0000000103030824 */ /* 0x000fe200078e0a02 */
[----:B------:R-:W-:-:S04]  /*01b0*/  @P0 IADD3 R5, PT, PT, R5, 0x1, RZ ;  /* 0x0000000105050810 */ /* 0x000fc80007ffe0ff */
[----:B------:R-:W-:Y:S02]  /*01c0*/  ISETP.GE.U32.AND P1, PT, R3, R2, PT ;  /* 0x000000020300720c */ /* 0x000fe40003f26070 */
[----:B------:R-:W-:-:S11]  /*01d0*/  MOV R3, RZ ;  /* 0x000000ff00037202 */ /* 0x000fd60000000f00 */
[----:B------:R-:W-:Y:S01]  /*01e0*/  @P1 VIADD R5, R5, 0x1 ;  /* 0x0000000105051836 */ /* 0x000fe20000000000 */
[----:B------:R-:W-:-:S05]  /*01f0*/  @!P2 LOP3.LUT R5, RZ, R2, RZ, 0x33, !PT ;  /* 0x00000002ff05a212 */ /* 0x000fca00078e33ff */
[----:B------:R-:W-:Y:S01]  /*0200*/  IMAD.MOV.U32 R2, RZ, RZ, R5 ;  /* 0x000000ffff027224 */ /* 0x000fe200078e0005 */
[----:B------:R-:W-:Y:S06]  /*0210*/  BRA `(.L_x_338) ;  /* 0x0000000000087947 */ /* 0x000fec0003800000 */
.L_x_337:
[----:B------:R-:W-:-:S07]  /*0220*/  MOV R4, 0x240 ;  /* 0x0000024000047802 */ /* 0x000fce0000000f00 */
[----:B------:R-:W-:Y:S05]  /*0230*/  CALL.REL.NOINC `($__internal_8_$__cuda_sm20_div_u64) ;  /* 0x0000000800e47944 */ /* 0x000fea0003c00000 */
.L_x_338:
[----:B------:R-:W0:Y:S01]  /*0240*/  LDCU UR4, c[0x0][0x398] ;  /* 0x00007300ff0477ac */ /* 0x000e220008000800 */
[----:B------:R-:W-:Y:S01]  /*0250*/  SHF.R.S32.HI R7, RZ, 0x1f, R0 ;  /* 0x0000001fff077819 */ /* 0x000fe20000011400 */
[-C--:B------:R-:W-:Y:S01]  /*0260*/  IMAD R6, R3, R0.reuse, RZ ;  /* 0x0000000003067224 */ /* 0x080fe200078e02ff */
[----:B------:R-:W-:Y:S01]  /*0270*/  MOV R20, RZ ;  /* 0x000000ff00147202 */ /* 0x000fe20000000f00 */
[----:B------:R-:W1:Y:S01]  /*0280*/  LDCU.64 UR8, c[0x0][0x390] ;  /* 0x00007200ff0877ac */ /* 0x000e620008000a00 */
[C---:B------:R-:W-:Y:S01]  /*0290*/  IMAD.WIDE.U32 R4, R2.reuse, R0, RZ ;  /* 0x0000000002047225 */ /* 0x040fe200078e00ff */
[----:B------:R-:W2:Y:S03]  /*02a0*/  LDCU.64 UR6, c[0x0][0x358] ;  /* 0x00006b00ff0677ac */ /* 0x000ea60008000a00 */
[----:B------:R-:W-:Y:S01]  /*02b0*/  IMAD R7, R7, R2, R6 ;  /* 0x0000000207077224 */ /* 0x000fe200078e0206 */
[----:B------:R-:W-:-:S03]  /*02c0*/  IADD3 R11, P0, PT, R2, R4, RZ ;  /* 0x00000004020b7210 */ /* 0x000fc60007f1e0ff */
[----:B------:R-:W-:-:S04]  /*02d0*/  IMAD.IADD R9, R5, 0x1, R7 ;  /* 0x0000000105097824 */ /* 0x000fc800078e0207 */
[----:B------:R-:W-:Y:S01]  /*02e0*/  IMAD.X R2, R3, 0x1, R9, P0 ;  /* 0x0000000103027824 */ /* 0x000fe200000e0609 */
[----:B0-----:R-:W-:Y:S01]  /*02f0*/  UISETP.GE.AND UP0, UPT, UR4, 0x1, UPT ;  /* 0x000000010400788c */ /* 0x001fe2000bf06270 */
[----:B-1----:R-:W-:-:S04]  /*0300*/  ISETP.LT.U32.AND P0, PT, R11, UR8, PT ;  /* 0x000000080b007c0c */ /* 0x002fc8000bf01070 */
[----:B------:R-:W-:-:S04]  /*0310*/  ISETP.LT.U32.AND.EX P0, PT, R2, UR9, PT, P0 ;  /* 0x0000000902007c0c */ /* 0x000fc8000bf01100 */
[----:B------:R-:W-:Y:S02]  /*0320*/  SEL R11, R11, UR8, P0 ;  /* 0x000000080b0b7c07 */ /* 0x000fe40008000000 */
[----:B------:R-:W-:Y:S01]  /*0330*/  SEL R8, R2, UR9, P0 ;  /* 0x0000000902087c07 */ /* 0x000fe20008000000 */
[----:B--2---:R-:W-:Y:S06]  /*0340*/  BRA.U !UP0, `(.L_x_339) ;  /* 0x00000009088c7547 */ /* 0x004fec000b800000 */
[----:B------:R-:W0:Y:S01]  /*0350*/  LDCU.64 UR4, c[0x0][0x380] ;  /* 0x00007000ff0477ac */ /* 0x000e220008000a00 */
[C---:B------:R-:W-:Y:S01]  /*0360*/  IADD3 R2, P1, PT, -R11.reuse, R4, RZ ;  /* 0x000000040b027210 */ /* 0x040fe20007f3e1ff */
[----:B------:R-:W-:Y:S01]  /*0370*/  IMAD.IADD R13, R11, 0x1, -R4 ;  /* 0x000000010b0d7824 */ /* 0x000fe200078e0a04 */
[----:B------:R-:W-:Y:S01]  /*0380*/  IADD3 R10, P2, PT, R4, 0x1, RZ ;  /* 0x00000001040a7810 */ /* 0x000fe20007f5e0ff */
[----:B------:R-:W-:Y:S01]  /*0390*/  HFMA2 R20, -RZ, RZ, 0, 0 ;  /* 0x00000000ff147431 */ /* 0x000fe200000001ff */
[----:B------:R-:W-:Y:S01]  /*03a0*/  ISETP.GT.U32.AND P0, PT, R2, -0x4, PT ;  /* 0xfffffffc0200780c */ /* 0x000fe20003f04070 */
[----:B------:R-:W-:Y:S01]  /*03b0*/  IMAD.X R3, R9, 0x1, ~R8, P1 ;  /* 0x0000000109037824 */ /* 0x000fe200008e0e08 */
[C---:B------:R-:W-:Y:S01]  /*03c0*/  IADD3 R12, P3, PT, R4.reuse, 0x2, RZ ;  /* 0x00000002040c7810 */ /* 0x040fe20007f7e0ff */
[--C-:B------:R-:W-:Y:S01]  /*03d0*/  IMAD.X R14, RZ, RZ, R9.reuse, P2 ;  /* 0x000000ffff0e7224 */ /* 0x100fe200010e0609 */
[----:B------:R-:W-:Y:S02]  /*03e0*/  LOP3.LUT R13, R13, 0x3, RZ, 0xc0, !PT ;  /* 0x000000030d0d7812 */ /* 0x000fe400078ec0ff */
[----:B------:R-:W-:Y:S01]  /*03f0*/  ISETP.GT.U32.AND.EX P0, PT, R3, -0x1, PT, P0 ;  /* 0xffffffff0300780c */ /* 0x000fe20003f04100 */
[----:B------:R-:W-:Y:S01]  /*0400*/  IMAD.X R15, RZ, RZ, R9, P3 ;  /* 0x000000ffff0f7224 */ /* 0x000fe200018e0609 */
[----:B0-----:R-:W-:Y:S01]  /*0410*/  LEA R2, P1, R4, UR4, 0x2 ;  /* 0x0000000404027c11 */ /* 0x001fe2000f8210ff */
[----:B------:R-:W-:-:S03]  /*0420*/  UMOV UR4, URZ ;  /* 0x000000ff00047c82 */ /* 0x000fc60008000000 */
[----:B------:R-:W-:-:S09]  /*0430*/  LEA.HI.X R3, R4, UR5, R9, 0x2, P1 ;  /* 0x0000000504037c11 */ /* 0x000fd200088f1409 */
.L_x_349:
[----:B------:R-:W0:Y:S01]  /*0440*/  LDCU UR5, c[0x0][0x398] ;  /* 0x00007300ff0577ac */ /* 0x000e220008000800 */
[----:B------:R-:W-:Y:S01]  /*0450*/  ISETP.GE.U32.AND P1, PT, R4, R11, PT ;  /* 0x0000000b0400720c */ /* 0x000fe20003f26070 */
[----:B------:R-:W-:Y:S01]  /*0460*/  BSSY.RECONVERGENT B0, `(.L_x_340) ;  /* 0x0000090000007945 */ /* 0x000fe20003800200 */
[----:B------:R-:W-:Y:S02]  /*0470*/  UIADD3 UR4, UPT, UPT, UR4, 0x1, URZ ;  /* 0x0000000104047890 */ /* 0x000fe4000fffe0ff */
[----:B------:R-:W-:Y:S02]  /*0480*/  ISETP.GE.U32.AND.EX P1, PT, R9, R8, PT, P1 ;  /* 0x000000080900720c */ /* 0x000fe40003f26110 */
[----:B0-----:R-:W-:-:S11]  /*0490*/  UISETP.NE.AND UP0, UPT, UR4, UR5, UPT ;  /* 0x000000050400728c */ /* 0x001fd6000bf05270 */
[----:B------:R-:W-:Y:S05]  /*04a0*/  @P1 BRA `(.L_x_341) ;  /* 0x00000008002c1947 */ /* 0x000fea0003800000 */
[----:B------:R-:W-:Y:S01]  /*04b0*/  ISETP.NE.U32.AND P1, PT, R13, RZ, PT ;  /* 0x000000ff0d00720c */ /* 0x000fe20003f25070 */
[----:B------:R-:W-:Y:S01]  /*04c0*/  BSSY.RECONVERGENT B1, `(.L_x_342) ;  /* 0x0000016000017945 */ /* 0x000fe20003800200 */
[----:B------:R-:W-:Y:S01]  /*04d0*/  MOV R18, R4 ;  /* 0x0000000400127202 */ /* 0x000fe20000000f00 */
[----:B------:R-:W-:Y:S01]  /*04e0*/  IMAD.MOV.U32 R19, RZ, RZ, R9 ;  /* 0x000000ffff137224 */ /* 0x000fe200078e0009 */
[----:B------:R-:W-:-:S13]  /*04f0*/  ISETP.NE.AND.EX P1, PT, RZ, RZ, PT, P1 ;  /* 0x000000ffff00720c */ /* 0x000fda0003f25310 */
[----:B------:R-:W-:Y:S05]  /*0500*/  @!P1 BRA `(.L_x_343) ;  /* 0x0000000000449947 */ /* 0x000fea0003800000 */
[----:B------:R-:W2:Y:S01]  /*0510*/  LDG.E.STRONG.GPU R7, desc[UR6][R2.64] ;  /* 0x0000000602077981 */ /* 0x000ea2000c1ef900 */
[----:B------:R-:W-:Y:S01]  /*0520*/  ISETP.NE.U32.AND P1, PT, R13, 0x1, PT ;  /* 0x000000010d00780c */ /* 0x000fe20003f25070 */
[----:B------:R-:W-:Y:S01]  /*0530*/  IMAD.MOV.U32 R18, RZ, RZ, R10 ;  /* 0x000000ffff127224 */ /* 0x000fe200078e000a */
[----:B------:R-:W-:Y:S02]  /*0540*/  MOV R19, R14 ;  /* 0x0000000e00137202 */ /* 0x000fe40000000f00 */
[----:B------:R-:W-:Y:S01]  /*0550*/  ISETP.NE.AND.EX P1, PT, RZ, RZ, PT, P1 ;  /* 0x000000ffff00720c */ /* 0x000fe20003f25310 */
[----:B--2---:R-:W-:-:S12]  /*0560*/  FADD R20, R20, R7 ;  /* 0x0000000714147221 */ /* 0x004fd80000000000 */
[----:B------:R-:W-:Y:S05]  /*0570*/  @!P1 BRA `(.L_x_343) ;  /* 0x0000000000289947 */ /* 0x000fea0003800000 */
[----:B------:R-:W-:Y:S01]  /*0580*/  ISETP.NE.U32.AND P1, PT, R13, 0x2, PT ;  /* 0x000000020d00780c */ /* 0x000fe20003f25070 */
[----:B------:R-:W2:Y:S03]  /*0590*/  LDG.E.STRONG.GPU R7, desc[UR6][R2.64+0x4] ;  /* 0x0000040602077981 */ /* 0x000ea6000c1ef900 */
[----:B------:R-:W-:-:S13]  /*05a0*/  ISETP.NE.AND.EX P1, PT, RZ, RZ, PT, P1 ;  /* 0x000000ffff00720c */ /* 0x000fda0003f25310 */
[----:B------:R-:W3:Y:S01]  /*05b0*/  @P1 LDG.E.STRONG.GPU R17, desc[UR6][R2.64+0x8] ;  /* 0x0000080602111981 */ /* 0x000ee2000c1ef900 */
[----:B------:R-:W-:Y:S01]  /*05c0*/  IMAD.MOV.U32 R18, RZ, RZ, R12 ;  /* 0x000000ffff127224 */ /* 0x000fe200078e000c */
[----:B------:R-:W-:Y:S01]  /*05d0*/  @P1 IADD3 R18, P2, PT, R4, 0x3, RZ ;  /* 0x0000000304121810 */ /* 0x000fe20007f5e0ff */
[----:B------:R-:W-:-:S03]  /*05e0*/  IMAD.MOV.U32 R19, RZ, RZ, R15 ;  /* 0x000000ffff137224 */ /* 0x000fc600078e000f */
[----:B------:R-:W-:Y:S01]  /*05f0*/  @P1 IADD3.X R19, PT, PT, RZ, R9, RZ, P2, !PT ;  /* 0x00000009ff131210 */ /* 0x000fe200017fe4ff */
[----:B--2---:R-:W-:-:S04]  /*0600*/  FADD R20, R20, R7 ;  /* 0x0000000714147221 */ /* 0x004fc80000000000 */
[----:B---3--:R-:W-:-:S07]  /*0610*/  @P1 FADD R20, R20, R17 ;  /* 0x0000001114141221 */ /* 0x008fce0000000000 */
.L_x_343:
[----:B------:R-:W-:Y:S05]  /*0620*/  BSYNC.RECONVERGENT B1 ;  /* 0x0000000000017941 */ /* 0x000fea0003800200 */
.L_x_342:
[----:B------:R-:W-:Y:S05]  /*0630*/  @P0 BRA `(.L_x_341) ;  /* 0x0000000400c80947 */ /* 0x000fea0003800000 */
[----:B------:R-:W0:Y:S01]  /*0640*/  LDCU.64 UR8, c[0x0][0x380] ;  /* 0x00007000ff0877ac */ /* 0x000e220008000a00 */
[----:B------:R-:W-:-:S04]  /*0650*/  ISETP.GE.U32.AND P1, PT, R18, R11, PT ;  /* 0x0000000b1200720c */ /* 0x000fc80003f26070 */
[----:B------:R-:W-:Y:S02]  /*0660*/  ISETP.GE.U32.AND.EX P1, PT, R19, R8, PT, P1 ;  /* 0x000000081300720c */ /* 0x000fe40003f26110 */
[----:B0-----:R-:W-:-:S04]  /*0670*/  LEA R6, P2, R18, UR8, 0x2 ;  /* 0x0000000812067c11 */ /* 0x001fc8000f8410ff */
[----:B------:R-:W-:-:S07]  /*0680*/  LEA.HI.X R7, R18, UR9, R19, 0x2, P2 ;  /* 0x0000000912077c11 */ /* 0x000fce00090f1413 */
[----:B------:R-:W2:Y:S04]  /*0690*/  @P1 LDG.E.STRONG.GPU R17, desc[UR6][R6.64] ;  /* 0x0000000606111981 */ /* 0x000ea8000c1ef900 */
[----:B------:R-:W3:Y:S04]  /*06a0*/  @P1 LDG.E.STRONG.GPU R16, desc[UR6][R6.64+0x4] ;  /* 0x0000040606101981 */ /* 0x000ee8000c1ef900 */
[----:B------:R-:W4:Y:S04]  /*06b0*/  @P1 LDG.E.STRONG.GPU R21, desc[UR6][R6.64+0x8] ;  /* 0x0000080606151981 */ /* 0x000f28000c1ef900 */
[----:B------:R0:W5:Y:S01]  /*06c0*/  @P1 LDG.E.STRONG.GPU R23, desc[UR6][R6.64+0xc] ;  /* 0x00000c0606171981 */ /* 0x000162000c1ef900 */
[----:B------:R-:W-:Y:S01]  /*06d0*/  @P1 IADD3 R18, P2, PT, R18, 0x4, RZ ;  /* 0x0000000412121810 */ /* 0x000fe20007f5e0ff */
[----:B------:R-:W-:Y:S03]  /*06e0*/  BSSY.RECONVERGENT B1, `(.L_x_344) ;  /* 0x000003d000017945 */ /* 0x000fe60003800200 */
[----:B------:R-:W-:Y:S01]  /*06f0*/  IADD3 R22, P4, PT, -R18, R11, RZ ;  /* 0x0000000b12167210 */ /* 0x000fe20007f9e1ff */
[----:B------:R-:W-:Y:S01]  /*0700*/  @P1 IMAD.X R19, RZ, RZ, R19, P2 ;  /* 0x000000ffff131224 */ /* 0x000fe200010e0613 */
[----:B------:R-:W-:-:S02]  /*0710*/  ISETP.GT.U32.AND P3, PT, R11, R18, PT ;  /* 0x000000120b00720c */ /* 0x000fc40003f64070 */
[----:B------:R-:W-:Y:S01]  /*0720*/  ISETP.LE.U32.AND P2, PT, R22, 0xc, PT ;  /* 0x0000000c1600780c */ /* 0x000fe20003f43070 */
[C---:B------:R-:W-:Y:S01]  /*0730*/  IMAD.X R24, R8.reuse, 0x1, ~R19, P4 ;  /* 0x0000000108187824 */ /* 0x040fe200020e0e13 */
[----:B------:R-:W-:Y:S02]  /*0740*/  ISETP.GT.U32.AND.EX P3, PT, R8, R19, PT, P3 ;  /* 0x000000130800720c */ /* 0x000fe40003f64130 */
[----:B------:R-:W-:Y:S02]  /*0750*/  @P1 IADD3 R22, P4, PT, R6, 0x10, RZ ;  /* 0x0000001006161810 */ /* 0x000fe40007f9e0ff */
[----:B------:R-:W-:-:S03]  /*0760*/  ISETP.LE.U32.OR.EX P2, PT, R24, RZ, !P3, P2 ;  /* 0x000000ff1800720c */ /* 0x000fc60005f43520 */
[----:B0-----:R-:W-:Y:S02]  /*0770*/  @P1 IMAD.MOV.U32 R6, RZ, RZ, R22 ;  /* 0x000000ffff061224 */ /* 0x001fe400078e0016 */
[----:B--2---:R-:W-:-:S04]  /*0780*/  @P1 FADD R17, R20, R17 ;  /* 0x0000001114111221 */ /* 0x004fc80000000000 */
[----:B---3--:R-:W-:Y:S01]  /*0790*/  @P1 FADD R16, R17, R16 ;  /* 0x0000001011101221 */ /* 0x008fe20000000000 */
[----:B------:R-:W-:-:S03]  /*07a0*/  @P1 IADD3.X R17, PT, PT, RZ, R7, RZ, P4, !PT ;  /* 0x00000007ff111210 */ /* 0x000fc600027fe4ff */
[----:B----4-:R-:W-:Y:S02]  /*07b0*/  @P1 FADD R16, R16, R21 ;  /* 0x0000001510101221 */ /* 0x010fe40000000000 */
[----:B------:R-:W-:Y:S02]  /*07c0*/  @P1 IMAD.MOV.U32 R7, RZ, RZ, R17 ;  /* 0x000000ffff071224 */ /* 0x000fe400078e0011 */
[----:B-----5:R-:W-:Y:S01]  /*07d0*/  @P1 FADD R20, R16, R23 ;  /* 0x0000001710141221 */ /* 0x020fe20000000000 */
[----:B------:R-:W-:Y:S01]  /*07e0*/  PLOP3.LUT P1, PT, P1, PT, PT, 0x8, 0x80 ;  /* 0x000000000080781c */ /* 0x000fe20000f2e170 */
[----:B------:R-:W-:-:S12]  /*07f0*/  @P2 BRA `(.L_x_345) ;  /* 0x0000000000ac2947 */ /* 0x000fd80003800000 */
[----:B------:R-:W-:Y:S02]  /*0800*/  IADD3 R17, P2, PT, R11, -0xc, RZ ;  /* 0xfffffff40b117810 */ /* 0x000fe40007f5e0ff */
[----:B------:R-:W-:Y:S02]  /*0810*/  PLOP3.LUT P1, PT, PT, PT, PT, 0x8, 0x80 ;  /* 0x000000000080781c */ /* 0x000fe40003f2e170 */
[----:B------:R-:W-:-:S11]  /*0820*/  IADD3.X R16, PT, PT, R8, -0x1, RZ, P2, !PT ;  /* 0xffffffff08107810 */ /* 0x000fd600017fe4ff */
.L_x_346:
[----:B------:R-:W2:Y:S04]  /*0830*/  LDG.E.STRONG.GPU R25, desc[UR6][R6.64] ;  /* 0x0000000606197981 */ /* 0x000ea8000c1ef900 */
[----:B------:R-:W3:Y:S04]  /*0840*/  LDG.E.STRONG.GPU R27, desc[UR6][R6.64+0x4] ;  /* 0x00000406061b7981 */ /* 0x000ee8000c1ef900 */
[----:B------:R-:W4:Y:S04]  /*0850*/  LDG.E.STRONG.GPU R21, desc[UR6][R6.64+0x8] ;  /* 0x0000080606157981 */ /* 0x000f28000c1ef900 */
[----:B------:R-:W5:Y:S04]  /*0860*/  LDG.E.STRONG.GPU R22, desc[UR6][R6.64+0xc] ;  /* 0x00000c0606167981 */ /* 0x000f68000c1ef900 */
[----:B------:R-:W5:Y:S04]  /*0870*/  LDG.E.STRONG.GPU R23, desc[UR6][R6.64+0x10] ;  /* 0x0000100606177981 */ /* 0x000f68000c1ef900 */
[----:B------:R-:W5:Y:S01]  /*0880*/  LDG.E.STRONG.GPU R24, desc[UR6][R6.64+0x14] ;  /* 0x0000140606187981 */ /* 0x000f62000c1ef900 */
[----:B--2---:R-:W-:-:S03]  /*0890*/  FADD R20, R25, R20 ;  /* 0x0000001419147221 */ /* 0x004fc60000000000 */
[----:B------:R-:W2:Y:S01]  /*08a0*/  LDG.E.STRONG.GPU R25, desc[UR6][R6.64+0x18] ;  /* 0x0000180606197981 */ /* 0x000ea2000c1ef900 */
[----:B---3--:R-:W-:-:S03]  /*08b0*/  FADD R26, R20, R27 ;  /* 0x0000001b141a7221 */ /* 0x008fc60000000000 */
[----:B------:R-:W3:Y:S01]  /*08c0*/  LDG.E.STRONG.GPU R20, desc[UR6][R6.64+0x1c] ;  /* 0x00001c0606147981 */ /* 0x000ee2000c1ef900 */
[----:B----4-:R-:W-:-:S03]  /*08d0*/  FADD R27, R26, R21 ;  /* 0x000000151a1b7221 */ /* 0x010fc60000000000 */
[----:B------:R-:W4:Y:S01]  /*08e0*/  LDG.E.STRONG.GPU R21, desc[UR6][R6.64+0x20] ;  /* 0x0000200606157981 */ /* 0x000f22000c1ef900 */
[----:B-----5:R-:W-:-:S03]  /*08f0*/  FADD R26, R27, R22 ;  /* 0x000000161b1a7221 */ /* 0x020fc60000000000 */
[----:B------:R-:W5:Y:S01]  /*0900*/  LDG.E.STRONG.GPU R22, desc[UR6][R6.64+0x24] ;  /* 0x0000240606167981 */ /* 0x000f62000c1ef900 */
[----:B------:R-:W-:-:S03]  /*0910*/  FADD R27, R26, R23 ;  /* 0x000000171a1b7221 */ /* 0x000fc60000000000 */
[----:B------:R-:W5:Y:S01]  /*0920*/  LDG.E.STRONG.GPU R23, desc[UR6][R6.64+0x28] ;  /* 0x0000280606177981 */ /* 0x000f62000c1ef900 */
[----:B------:R-:W-:-:S03]  /*0930*/  FADD R26, R27, R24 ;  /* 0x000000181b1a7221 */ /* 0x000fc60000000000 */
        /* <DEDUP_REMOVED lines=8> */
[----:B------:R0:W5:Y:S01]  /*09c0*/  LDG.E.STRONG.GPU R22, desc[UR6][R6.64+0x3c] ;  /* 0x00003c0606167981 */ /* 0x000162000c1ef900 */
[----:B------:R-:W-:Y:S01]  /*09d0*/  IADD3 R18, P2, PT, R18, 0x10, RZ ;  /* 0x0000001012127810 */ /* 0x000fe20007f5e0ff */
[----:B------:R-:W-:-:S03]  /*09e0*/  FADD R23, R26, R23 ;  /* 0x000000171a177221 */ /* 0x000fc60000000000 */
[----:B------:R-:W-:Y:S01]  /*09f0*/  IADD3.X R19, PT, PT, RZ, R19, RZ, P2, !PT ;  /* 0x00000013ff137210 */ /* 0x000fe200017fe4ff */
[----:B------:R-:W-:Y:S01]  /*0a00*/  FADD R24, R23, R24 ;  /* 0x0000001817187221 */ /* 0x000fe20000000000 */
[----:B------:R-:W-:Y:S02]  /*0a10*/  ISETP.GE.U32.AND P2, PT, R18, R17, PT ;  /* 0x000000111200720c */ /* 0x000fe40003f46070 */
[----:B------:R-:W-:Y:S02]  /*0a20*/  IADD3 R23, P3, PT, R6, 0x40, RZ ;  /* 0x0000004006177810 */ /* 0x000fe40007f7e0ff */
[----:B------:R-:W-:-:S03]  /*0a30*/  ISETP.GE.U32.AND.EX P2, PT, R19, R16, PT, P2 ;  /* 0x000000101300720c */ /* 0x000fc60003f46120 */
[----:B0-----:R-:W-:Y:S02]  /*0a40*/  IMAD.X R7, RZ, RZ, R7, P3 ;  /* 0x000000ffff077224 */ /* 0x001fe400018e0607 */
[----:B------:R-:W-:Y:S02]  /*0a50*/  IMAD.MOV.U32 R6, RZ, RZ, R23 ;  /* 0x000000ffff067224 */ /* 0x000fe400078e0017 */
[----:B--2---:R-:W-:-:S04]  /*0a60*/  FADD R25, R24, R25 ;  /* 0x0000001918197221 */ /* 0x004fc80000000000 */
[----:B---3--:R-:W-:-:S04]  /*0a70*/  FADD R20, R25, R20 ;  /* 0x0000001419147221 */ /* 0x008fc80000000000 */
[----:B----4-:R-:W-:-:S04]  /*0a80*/  FADD R21, R20, R21 ;  /* 0x0000001514157221 */ /* 0x010fc80000000000 */
[----:B-----5:R-:W-:Y:S01]  /*0a90*/  FADD R20, R21, R22 ;  /* 0x0000001615147221 */ /* 0x020fe20000000000 */
[----:B------:R-:W-:Y:S06]  /*0aa0*/  @!P2 BRA `(.L_x_346) ;  /* 0xfffffffc0060a947 */ /* 0x000fec000383ffff */
.L_x_345:
[----:B------:R-:W-:Y:S05]  /*0ab0*/  BSYNC.RECONVERGENT B1 ;  /* 0x0000000000017941 */ /* 0x000fea0003800200 */
.L_x_344:
[----:B------:R-:W-:Y:S01]  /*0ac0*/  IADD3 R16, P4, PT, -R18, R11, RZ ;  /* 0x0000000b12107210 */ /* 0x000fe20007f9e1ff */
[----:B------:R-:W-:Y:S01]  /*0ad0*/  BSSY.RECONVERGENT B1, `(.L_x_347) ;  /* 0x000001d000017945 */ /* 0x000fe20003800200 */
[----:B------:R-:W-:Y:S02]  /*0ae0*/  ISETP.GT.U32.AND P3, PT, R11, R18, PT ;  /* 0x000000120b00720c */ /* 0x000fe40003f64070 */
[----:B------:R-:W-:Y:S02]  /*0af0*/  ISETP.LE.U32.AND P2, PT, R16, 0x4, PT ;  /* 0x000000041000780c */ /* 0x000fe40003f43070 */
[----:B------:R-:W-:Y:S02]  /*0b00*/  ISETP.GT.U32.AND.EX P3, PT, R8, R19, PT, P3 ;  /* 0x000000130800720c */ /* 0x000fe40003f64130 */
[----:B------:R-:W-:-:S04]  /*0b10*/  IADD3.X R16, PT, PT, ~R19, R8, RZ, P4, !PT ;  /* 0x0000000813107210 */ /* 0x000fc800027fe5ff */
[----:B------:R-:W-:-:S13]  /*0b20*/  ISETP.LE.U32.OR.EX P2, PT, R16, RZ, !P3, P2 ;  /* 0x000000ff1000720c */ /* 0x000fda0005f43520 */
[----:B------:R-:W-:Y:S05]  /*0b30*/  @P2 BRA `(.L_x_348) ;  /* 0x0000000000582947 */ /* 0x000fea0003800000 */
[----:B------:R-:W2:Y:S04]  /*0b40*/  LDG.E.STRONG.GPU R23, desc[UR6][R6.64] ;  /* 0x0000000606177981 */ /* 0x000ea8000c1ef900 */
[----:B------:R-:W3:Y:S04]  /*0b50*/  LDG.E.STRONG.GPU R24, desc[UR6][R6.64+0x4] ;  /* 0x0000040606187981 */ /* 0x000ee8000c1ef900 */
[----:B------:R-:W4:Y:S04]  /*0b60*/  LDG.E.STRONG.GPU R26, desc[UR6][R6.64+0x8] ;  /* 0x00000806061a7981 */ /* 0x000f28000c1ef900 */
[----:B------:R-:W5:Y:S04]  /*0b70*/  LDG.E.STRONG.GPU R28, desc[UR6][R6.64+0xc] ;  /* 0x00000c06061c7981 */ /* 0x000f68000c1ef900 */
[----:B------:R-:W5:Y:S04]  /*0b80*/  LDG.E.STRONG.GPU R22, desc[UR6][R6.64+0x10] ;  /* 0x0000100606167981 */ /* 0x000f68000c1ef900 */
[----:B------:R-:W5:Y:S04]  /*0b90*/  LDG.E.STRONG.GPU R21, desc[UR6][R6.64+0x14] ;  /* 0x0000140606157981 */ /* 0x000f68000c1ef900 */
[----:B------:R-:W5:Y:S04]  /*0ba0*/  LDG.E.STRONG.GPU R17, desc[UR6][R6.64+0x18] ;  /* 0x0000180606117981 */ /* 0x000f68000c1ef900 */
[----:B------:R0:W5:Y:S01]  /*0bb0*/  LDG.E.STRONG.GPU R16, desc[UR6][R6.64+0x1c] ;  /* 0x00001c0606107981 */ /* 0x000162000c1ef900 */
[----:B------:R-:W-:-:S02]  /*0bc0*/  IADD3 R18, P2, PT, R18, 0x8, RZ ;  /* 0x0000000812127810 */ /* 0x000fc40007f5e0ff */
[----:B------:R-:W-:-:S03]  /*0bd0*/  PLOP3.LUT P1, PT, PT, PT, PT, 0x8, 0x80 ;  /* 0x000000000080781c */ /* 0x000fc60003f2e170 */
[----:B------:R-:W-:Y:S02]  /*0be0*/  IMAD.X R19, RZ, RZ, R19, P2 ;  /* 0x000000ffff137224 */ /* 0x000fe400010e0613 */
[----:B--2---:R-:W-:-:S04]  /*0bf0*/  FADD R23, R20, R23 ;  /* 0x0000001714177221 */ /* 0x004fc80000000000 */
[----:B---3--:R-:W-:-:S04]  /*0c00*/  FADD R23, R23, R24 ;  /* 0x0000001817177221 */ /* 0x008fc80000000000 */
[----:B----4-:R-:W-:-:S04]  /*0c10*/  FADD R23, R23, R26 ;  /* 0x0000001a17177221 */ /* 0x010fc80000000000 */
[----:B-----5:R-:W-:-:S04]  /*0c20*/  FADD R23, R23, R28 ;  /* 0x0000001c17177221 */ /* 0x020fc80000000000 */
[----:B------:R-:W-:-:S04]  /*0c30*/  FADD R22, R23, R22 ;  /* 0x0000001617167221 */ /* 0x000fc80000000000 */
[----:B------:R-:W-:Y:S01]  /*0c40*/  FADD R22, R22, R21 ;  /* 0x0000001516167221 */ /* 0x000fe20000000000 */
[----:B------:R-:W-:-:S03]  /*0c50*/  IADD3 R21, P3, PT, R6, 0x20, RZ ;  /* 0x0000002006157810 */ /* 0x000fc60007f7e0ff */
[----:B------:R-:W-:Y:S01]  /*0c60*/  FADD R17, R22, R17 ;  /* 0x0000001116117221 */ /* 0x000fe20000000000 */
[----:B0-----:R-:W-:Y:S01]  /*0c70*/  MOV R6, R21 ;  /* 0x0000001500067202 */ /* 0x001fe20000000f00 */
[----:B------:R-:W-:Y:S02]  /*0c80*/  IMAD.X R7, RZ, RZ, R7, P3 ;  /* 0x000000ffff077224 */ /* 0x000fe400018e0607 */
[----:B------:R-:W-:-:S07]  /*0c90*/  FADD R20, R17, R16 ;  /* 0x0000001011147221 */ /* 0x000fce0000000000 */
.L_x_348:
[----:B------:R-:W-:Y:S05]  /*0ca0*/  BSYNC.RECONVERGENT B1 ;  /* 0x0000000000017941 */ /* 0x000fea0003800200 */
.L_x_347:
[----:B------:R-:W-:-:S04]  /*0cb0*/  ISETP.LT.U32.AND P2, PT, R18, R11, PT ;  /* 0x0000000b1200720c */ /* 0x000fc80003f41070 */
[----:B------:R-:W-:-:S13]  /*0cc0*/  ISETP.LT.U32.OR.EX P1, PT, R19, R8, P1, P2 ;  /* 0x000000081300720c */ /* 0x000fda0000f21520 */
[----:B------:R-:W-:Y:S05]  /*0cd0*/  @!P1 BRA `(.L_x_341) ;  /* 0x0000000000209947 */ /* 0x000fea0003800000 */
[----:B------:R-:W2:Y:S04]  /*0ce0*/  LDG.E.STRONG.GPU R17, desc[UR6][R6.64] ;  /* 0x0000000606117981 */ /* 0x000ea8000c1ef900 */
[----:B------:R-:W3:Y:S04]  /*0cf0*/  LDG.E.STRONG.GPU R16, desc[UR6][R6.64+0x4] ;  /* 0x0000040606107981 */ /* 0x000ee8000c1ef900 */
[----:B------:R-:W4:Y:S04]  /*0d00*/  LDG.E.STRONG.GPU R19, desc[UR6][R6.64+0x8] ;  /* 0x0000080606137981 */ /* 0x000f28000c1ef900 */
[----:B------:R-:W5:Y:S01]  /*0d10*/  LDG.E.STRONG.GPU R21, desc[UR6][R6.64+0xc] ;  /* 0x00000c0606157981 */ /* 0x000f62000c1ef900 */
[----:B--2---:R-:W-:-:S04]  /*0d20*/  FADD R17, R20, R17 ;  /* 0x0000001114117221 */ /* 0x004fc80000000000 */
[----:B---3--:R-:W-:-:S04]  /*0d30*/  FADD R16, R17, R16 ;  /* 0x0000001011107221 */ /* 0x008fc80000000000 */
[----:B----4-:R-:W-:-:S04]  /*0d40*/  FADD R16, R16, R19 ;  /* 0x0000001310107221 */ /* 0x010fc80000000000 */
[----:B-----5:R-:W-:-:S07]  /*0d50*/  FADD R20, R16, R21 ;  /* 0x0000001510147221 */ /* 0x020fce0000000000 */
.L_x_341:
[----:B------:R-:W-:Y:S05]  /*0d60*/  BSYNC.RECONVERGENT B0 ;  /* 0x0000000000007941 */ /* 0x000fea0003800200 */
.L_x_340:
[----:B------:R-:W-:Y:S05]  /*0d70*/  BRA.U UP0, `(.L_x_349) ;  /* 0xfffffff500b07547 */ /* 0x000fea000b83ffff */
.L_x_339:
[----:B------:R-:W-:-:S13]  /*0d80*/  ISETP.NE.AND P0, PT, R0, RZ, PT ;  /* 0x000000ff0000720c */ /* 0x000fda0003f05270 */
[----:B------:R-:W-:Y:S05]  /*0d90*/  @P0 EXIT ;  /* 0x000000000000094d */ /* 0x000fea0003800000 */
[----:B------:R-:W0:Y:S02]  /*0da0*/  LDC.64 R2, c[0x0][0x388] ;  /* 0x0000e200ff027b82 */ /* 0x000e240000000a00 */
[----:B0-----:R-:W-:Y:S01]  /*0db0*/  STG.E desc[UR6][R2.64], R20 ;  /* 0x0000001402007986 */ /* 0x001fe2000c101906 */
[----:B------:R-:W-:Y:S05]  /*0dc0*/  EXIT ;  /* 0x000000000000794d */ /* 0x000fea0003800000 */
        .weak           $__internal_8_$__cuda_sm20_div_u64
        .type           $__internal_8_$__cuda_sm20_div_u64,@function
        .size           $__internal_8_$__cuda_sm20_div_u64,(.L_x_359 - $__internal_8_$__cuda_sm20_div_u64)
$__internal_8_$__cuda_sm20_div_u64:
        /* <DEDUP_REMOVED lines=9> */
[----:B------:R-:W-:Y:S01]  /*0e60*/  IMAD.X R13, RZ, RZ, ~R9, P0 ;  /* 0x000000ffff0d7224 */ /* 0x000fe200000e0e09 */
[----:B------:R-:W-:-:S03]  /*0e70*/  MOV R9, R6 ;  /* 0x0000000600097202 */ /* 0x000fc60000000f00 */
[-C--:B------:R-:W-:Y:S02]  /*0e80*/  IMAD R15, R7, R13.reuse, RZ ;  /* 0x0000000d070f7224 */ /* 0x080fe400078e02ff */
[----:B------:R-:W-:-:S04]  /*0e90*/  IMAD.WIDE.U32 R8, P0, R6, R13, R8 ;  /* 0x0000000d06087225 */ /* 0x000fc80007800008 */
[----:B------:R-:W-:-:S04]  /*0ea0*/  IMAD.HI.U32 R5, R7, R13, RZ ;  /* 0x0000000d07057227 */ /* 0x000fc800078e00ff */
[----:B------:R-:W-:-:S04]  /*0eb0*/  IMAD.HI.U32 R8, P1, R7, R11, R8 ;  /* 0x0000000b07087227 */ /* 0x000fc80007820008 */
[----:B------:R-:W-:Y:S01]  /*0ec0*/  IMAD.X R5, R5, 0x1, R7, P0 ;  /* 0x0000000105057824 */ /* 0x000fe200000e0607 */
[----:B------:R-:W-:-:S04]  /*0ed0*/  IADD3 R9, P2, PT, R15, R8, RZ ;  /* 0x000000080f097210 */ /* 0x000fc80007f5e0ff */
[----:B------:R-:W-:Y:S01]  /*0ee0*/  IADD3.X R5, PT, PT, RZ, RZ, R5, P2, P1 ;  /* 0x000000ffff057210 */ /* 0x000fe200017e2405 */
[----:B------:R-:W-:-:S04]  /*0ef0*/  IMAD.WIDE.U32 R6, R9, R2, RZ ;  /* 0x0000000209067225 */ /* 0x000fc800078e00ff */
        /* <DEDUP_REMOVED lines=11> */
[----:B------:R-:W-:Y:S01]  /*0fb0*/  IMAD.MOV.U32 R9, RZ, RZ, RZ ;  /* 0x000000ffff097224 */ /* 0x000fe200078e00ff */
[----:B------:R-:W-:Y:S01]  /*0fc0*/  IADD3.X R5, PT, PT, R10, R5, RZ, P0, !PT ;  /* 0x000000050a057210 */ /* 0x000fe200007fe4ff */
[----:B0-----:R-:W-:-:S03]  /*0fd0*/  IMAD.HI.U32 R8, R11, R6, RZ ;  /* 0x000000060b087227 */ /* 0x001fc600078e00ff */
[----:B------:R-:W-:Y:S01]  /*0fe0*/  IADD3.X R5, PT, PT, RZ, RZ, R5, P2, P1 ;  /* 0x000000ffff057210 */ /* 0x000fe200017e2405 */
[----:B------:R-:W-:-:S04]  /*0ff0*/  IMAD.WIDE.U32 R8, R11, R7, R8 ;  /* 0x000000070b087225 */ /* 0x000fc800078e0008 */
[C---:B------:R-:W-:Y:S02]  /*1000*/  IMAD R11, R5.reuse, R7, RZ ;  /* 0x00000007050b7224 */ /* 0x040fe400078e02ff */
[----:B------:R-:W-:-:S04]  /*1010*/  IMAD.HI.U32 R8, P0, R5, R6, R8 ;  /* 0x0000000605087227 */ /* 0x000fc80007800008 */
[----:B------:R-:W-:Y:S01]  /*1020*/  IMAD.HI.U32 R5, R5, R7, RZ ;  /* 0x0000000705057227 */ /* 0x000fe200078e00ff */
[----:B------:R-:W-:-:S03]  /*1030*/  IADD3 R11, P1, PT, R11, R8, RZ ;  /* 0x000000080b0b7210 */ /* 0x000fc60007f3e0ff */
[----:B------:R-:W-:Y:S02]  /*1040*/  IMAD.X R5, RZ, RZ, R5, P0 ;  /* 0x000000ffff057224 */ /* 0x000fe400000e0605 */
[----:B------:R-:W-:-:S03]  /*1050*/  IMAD.WIDE.U32 R8, R11, R2, RZ ;  /* 0x000000020b087225 */ /* 0x000fc600078e00ff */
[----:B------:R-:W-:Y:S01]  /*1060*/  IADD3.X R5, PT, PT, RZ, R5, RZ, P1, !PT ;  /* 0x00000005ff057210 */ /* 0x000fe20000ffe4ff */
[C---:B------:R-:W-:Y:S01]  /*1070*/  IMAD R9, R11.reuse, R3, R9 ;  /* 0x000000030b097224 */ /* 0x040fe200078e0209 */
[----:B------:R-:W-:Y:S02]  /*1080*/  IADD3 R13, P1, PT, -R8, R6, RZ ;  /* 0x00000006080d7210 */ /* 0x000fe40007f3e1ff */
[----:B------:R-:W-:Y:S01]  /*1090*/  IADD3 R8, P2, PT, R11, 0x1, RZ ;  /* 0x000000010b087810 */ /* 0x000fe20007f5e0ff */
[-C--:B------:R-:W-:Y:S01]  /*10a0*/  IMAD R6, R5, R2.reuse, R9 ;  /* 0x0000000205067224 */ /* 0x080fe200078e0209 */
[----:B------:R-:W-:-:S03]  /*10b0*/  ISETP.GE.U32.AND P0, PT, R13, R2, PT ;  /* 0x000000020d00720c */ /* 0x000fc60003f06070 */
[----:B------:R-:W-:Y:S01]  /*10c0*/  IMAD.X R12, R7, 0x1, ~R6, P1 ;  /* 0x00000001070c7824 */ /* 0x000fe200008e0e06 */
[----:B------:R-:W-:Y:S02]  /*10d0*/  IADD3 R9, P1, PT, -R2, R13, RZ ;  /* 0x0000000d02097210 */ /* 0x000fe40007f3e1ff */
[----:B------:R-:W-:Y:S02]  /*10e0*/  IADD3.X R6, PT, PT, RZ, R5, RZ, P2, !PT ;  /* 0x00000005ff067210 */ /* 0x000fe400017fe4ff */
[C---:B------:R-:W-:Y:S01]  /*10f0*/  ISETP.GE.U32.AND.EX P0, PT, R12.reuse, R3, PT, P0 ;  /* 0x000000030c00720c */ /* 0x040fe20003f06100 */
[----:B------:R-:W-:Y:S01]  /*1100*/  IMAD.X R10, R12, 0x1, ~R3, P1 ;  /* 0x000000010c0a7824 */ /* 0x000fe200008e0e03 */
[----:B------:R-:W-:Y:S02]  /*1110*/  ISETP.NE.U32.AND P1, PT, R2, RZ, PT ;  /* 0x000000ff0200720c */ /* 0x000fe40003f25070 */
[----:B------:R-:W-:Y:S02]  /*1120*/  SEL R9, R9, R13, P0 ;  /* 0x0000000d09097207 */ /* 0x000fe40000000000 */
[----:B------:R-:W-:-:S02]  /*1130*/  SEL R8, R8, R11, P0 ;  /* 0x0000000b08087207 */ /* 0x000fc40000000000 */
[----:B------:R-:W-:Y:S02]  /*1140*/  SEL R10, R10, R12, P0 ;  /* 0x0000000c0a0a7207 */ /* 0x000fe40000000000 */
[----:B------:R-:W-:Y:S02]  /*1150*/  SEL R7, R6, R5, P0 ;  /* 0x0000000506077207 */ /* 0x000fe40000000000 */
[----:B------:R-:W-:Y:S02]  /*1160*/  ISETP.GE.U32.AND P0, PT, R9, R2, PT ;  /* 0x000000020900720c */ /* 0x000fe40003f06070 */
[----:B------:R-:W-:Y:S02]  /*1170*/  IADD3 R5, P2, PT, R8, 0x1, RZ ;  /* 0x0000000108057810 */ /* 0x000fe40007f5e0ff */
[----:B------:R-:W-:Y:S02]  /*1180*/  ISETP.GE.U32.AND.EX P0, PT, R10, R3, PT, P0 ;  /* 0x000000030a00720c */ /* 0x000fe40003f06100 */
[----:B------:R-:W-:Y:S01]  /*1190*/  ISETP.NE.AND.EX P1, PT, R3, RZ, PT, P1 ;  /* 0x000000ff0300720c */ /* 0x000fe20003f25310 */
[----:B------:R-:W-:Y:S01]  /*11a0*/  IMAD.X R6, RZ, RZ, R7, P2 ;  /* 0x000000ffff067224 */ /* 0x000fe200010e0607 */
[----:B------:R-:W-:Y:S01]  /*11b0*/  SEL R2, R5, R8, P0 ;  /* 0x0000000805027207 */ /* 0x000fe20000000000 */
[----:B------:R-:W-:-:S03]  /*11c0*/  HFMA2 R5, -RZ, RZ, 0, 0 ;  /* 0x00000000ff057431 */ /* 0x000fc600000001ff */
[----:B------:R-:W-:Y:S02]  /*11d0*/  SEL R3, R6, R7, P0 ;  /* 0x0000000706037207 */ /* 0x000fe40000000000 */
[----:B------:R-:W-:Y:S02]  /*11e0*/  SEL R2, R2, 0xffffffff, P1 ;  /* 0xffffffff02027807 */ /* 0x000fe40000800000 */
[----:B------:R-:W-:Y:S01]  /*11f0*/  SEL R3, R3, 0xffffffff, P1 ;  /* 0xffffffff03037807 */ /* 0x000fe20000800000 */
[----:B------:R-:W-:Y:S06]  /*1200*/  RET.REL.NODEC R4 `(_Z19local_access_kernelPfS_mi) ;  /* 0xffffffec047c7950 */ /* 0x000fec0003c3ffff */
.L_x_350:
        /* <DEDUP_REMOVED lines=15> */
.L_x_359:


//--------------------- .nv.shared.reserved.0     --------------------------
	.section	.nv.shared.reserved.0,"aw",@nobits
	.weak		__nv_reservedSMEM_offset_0_alias
	.size		__nv_reservedSMEM_offset_0_alias, 0, 64
	.other		__nv_reservedSMEM_offset_0_alias,@"STO_CUDA_RESERVED_SHARED STV_DEFAULT"
__nv_reservedSMEM_offset_0_alias:
	.zero		0
	.zero		64


//--------------------- .nv.constant0._Z23bandwidth_stress_kernelPfS_mi --------------------------
	.section	.nv.constant0._Z23bandwidth_stress_kernelPfS_mi,"a",@progbits
	.sectionflags	@""
	.align	4
.nv.constant0._Z23bandwidth_stress_kernelPfS_mi:
	.zero		924


//--------------------- .nv.constant0._Z18working_set_kernelPfS_mi --------------------------
	.section	.nv.constant0._Z18working_set_kernelPfS_mi,"a",@progbits
	.sectionflags	@""
	.align	4
.nv.constant0._Z18working_set_kernelPfS_mi:
	.zero		924


//--------------------- .nv.constant0._Z25unoptimized_access_kernelPfPiS_mi --------------------------
	.section	.nv.constant0._Z25unoptimized_access_kernelPfPiS_mi,"a",@progbits
	.sectionflags	@""
	.align	4
.nv.constant0._Z25unoptimized_access_kernelPfPiS_mi:
	.zero		932


//--------------------- .nv.constant0._Z23single_buffer_3x_kernelPfS_mi --------------------------
	.section	.nv.constant0._Z23single_buffer_3x_kernelPfS_mi,"a",@progbits
	.sectionflags	@""
	.align	4
.nv.constant0._Z23single_buffer_3x_kernelPfS_mi:
	.zero		924


//--------------------- .nv.constant0._Z19multi_buffer_kernelPfS_S_S_mi --------------------------
	.section	.nv.constant0._Z19multi_buffer_kernelPfS_S_S_mi,"a",@progbits
	.sectionflags	@""
	.align	4
.nv.constant0._Z19multi_buffer_kernelPfS_S_S_mi:
	.zero		940


//--------------------- .nv.constant0._Z20single_buffer_kernelPfS_mi --------------------------
	.section	.nv.constant0._Z20single_buffer_kernelPfS_mi,"a",@progbits
	.sectionflags	@""
	.align	4
.nv.constant0._Z20single_buffer_kernelPfS_mi:
	.zero		924


//--------------------- .nv.constant0._Z22cross_partition_kernelPfS_mim --------------------------
	.section	.nv.constant0._Z22cross_partition_kernelPfS_mim,"a",@progbits
	.sectionflags	@""
	.align	4
.nv.constant0._Z22cross_partition_kernelPfS_mim:
	.zero		936


//--------------------- .nv.constant0._Z19local_access_kernelPfS_mi --------------------------
	.section	.nv.constant0._Z19local_access_kernelPfS_mi,"a",@progbits
	.sectionflags	@""
	.align	4
.nv.constant0._Z19local_access_kernelPfS_mi:
	.zero		924


//--------------------- SYMBOLS --------------------------

	.type		.nv.reservedSmem.offset0,@object
	.size		.nv.reservedSmem.offset0,0x4
